	.target	sm_100a

	.elftype	@"ET_EXEC"


//--------------------- .note.nv.tkinfo           --------------------------
	.section	.note.nv.tkinfo,"",@"SHT_NOTE"
	.sectionflags	@"SHF_NOTE_NV_TKINFO"
	.tkinfo
        /*0018*/ 	.word	0x00000002
        /*0030*/ 	.string	""
        /*0030*/ 	.string	"ptxas"
        /*0030*/ 	.string	"Cuda compilation tools, release 13.0, V13.0.88"
        /*0030*/ 	.string	"Build cuda_13.0.r13.0/compiler.36424714_0"
        /*0030*/ 	.string	"-arch sm_100a -m 64 "



//--------------------- .note.nv.cuinfo           --------------------------
	.section	.note.nv.cuinfo,"",@"SHT_NOTE"
	.sectionflags	@"SHF_NOTE_NV_CUINFO"
        /*0018*/ 	.short	0x0002
        /*001a*/ 	.short	0x0064
        /*001c*/ 	.short	0x0082
	.zero		2


//--------------------- .nv.info                  --------------------------
	.section	.nv.info,"",@"SHT_CUDA_INFO"
	.align	4


	//----- nvinfo : EIATTR_REGCOUNT
	.align		4
        /*0000*/ 	.byte	0x04, 0x2f
        /*0002*/ 	.short	(.L_19 - .L_18)
	.align		4
.L_18:
        /*0004*/ 	.word	index@(_ZN7cutlass13device_kernelINS_4gemm6kernel13GemmUniversalIN4cute5tupleIJiiiiEEENS1_10collective13CollectiveMmaINS1_35MainloopSm100TmaUmmaWarpSpecializedILi6ELi2ELi2ENS5_IJNS4_1CILi1EEENSA_ILi2EEESB_EEEEENS5_IJNSA_ILi128EEENSA_ILi256EEENSA_ILi32EEEEEENS_10bfloat16_tENS5_IJlSB_lEEESJ_SK_NS4_8TiledMMAINS4_8MMA_AtomIJNS4_20SM100_MMA_F16BF16_SSISJ_SJ_fLi128ELi256ELNS4_4UMMA5MajorE0ELSP_0ELNSO_7ScaleInE0ELSQ_0EEEEEENS4_6LayoutINS5_IJSB_SB_SB_EEENS5_IJNSA_ILi0EEESV_SV_EEEEENS5_IJNS4_10UnderscoreESY_SY_EEEEENS4_23SM90_TMA_LOAD_MULTICASTENS4_14ComposedLayoutINS4_7SwizzleILi2ELi4ELi3EEENS4_18smem_ptr_flag_bitsILi16EEENST_INS5_IJNSA_ILi8EEESH_EEENS5_IJSH_SB_EEEEEEEvNS4_8identityENS4_13SM90_TMA_LOADES1B_vS1C_EENS_8epilogue10collective18CollectiveEpilogueINS1F_23Sm100TmaWarpSpecializedILi4ELi2ELi64ELb1ELb0EEEJSI_NS5_IJNST_ISF_SB_EENST_INSA_ILi64EEESB_EEEEESJ_SK_SJ_SK_NS1F_6fusion15FusionCallbacksIS1J_NS1O_17LinearCombinationISJ_fSJ_fLNS_15FloatRoundStyleE2EEESI_S1N_JEEENS4_5SM1004TMEM4LOAD26SM100_TMEM_LOAD_32dp32b64xES1D_NS12_INS13_ILi3ELi4ELi3EEES16_NST_INS5_IJS17_S1L_EEENS5_IJS1L_SB_EEEEEEENS4_39AutoVectorizingCopyWithAssumedAlignmentILi128EEENS4_14SM90_TMA_STOREES22_S24_S24_EEEvvEEEEvNT_6ParamsE)
        /*0008*/ 	.word	0x000000a8


	//----- nvinfo : EIATTR_FRAME_SIZE
	.align		4
.L_19:
        /*000c*/ 	.byte	0x04, 0x11
        /*000e*/ 	.short	(.L_21 - .L_20)
	.align		4
.L_20:
        /*0010*/ 	.word	index@($__internal_2_$__cuda_sm10x_tcgen05_guardrail_trap_unallocated_columns_being_dealloced)
        /*0014*/ 	.word	0x00000000


	//----- nvinfo : EIATTR_FRAME_SIZE
	.align		4
.L_21:
        /*0018*/ 	.byte	0x04, 0x11
        /*001a*/ 	.short	(.L_23 - .L_22)
	.align		4
.L_22:
        /*001c*/ 	.word	index@($__internal_1_$__cuda_sm10x_tcgen05_guardrail_trap_phase_invalid_during_alloc)
        /*0020*/ 	.word	0x00000000


	//----- nvinfo : EIATTR_FRAME_SIZE
	.align		4
.L_23:
        /*0024*/ 	.byte	0x04, 0x11
        /*0026*/ 	.short	(.L_25 - .L_24)
	.align		4
.L_24:
        /*0028*/ 	.word	index@($__internal_0_$__cuda_sm10x_tcgen05_guardrail_trap_col_being_dealloced_not_returned_by_alloc)
        /*002c*/ 	.word	0x00000000


	//----- nvinfo : EIATTR_FRAME_SIZE
	.align		4
.L_25:
        /*0030*/ 	.byte	0x04, 0x11
        /*0032*/ 	.short	(.L_27 - .L_26)
	.align		4
.L_26:
        /*0034*/ 	.word	index@(_ZN7cutlass13device_kernelINS_4gemm6kernel13GemmUniversalIN4cute5tupleIJiiiiEEENS1_10collective13CollectiveMmaINS1_35MainloopSm100TmaUmmaWarpSpecializedILi6ELi2ELi2ENS5_IJNS4_1CILi1EEENSA_ILi2EEESB_EEEEENS5_IJNSA_ILi128EEENSA_ILi256EEENSA_ILi32EEEEEENS_10bfloat16_tENS5_IJlSB_lEEESJ_SK_NS4_8TiledMMAINS4_8MMA_AtomIJNS4_20SM100_MMA_F16BF16_SSISJ_SJ_fLi128ELi256ELNS4_4UMMA5MajorE0ELSP_0ELNSO_7ScaleInE0ELSQ_0EEEEEENS4_6LayoutINS5_IJSB_SB_SB_EEENS5_IJNSA_ILi0EEESV_SV_EEEEENS5_IJNS4_10UnderscoreESY_SY_EEEEENS4_23SM90_TMA_LOAD_MULTICASTENS4_14ComposedLayoutINS4_7SwizzleILi2ELi4ELi3EEENS4_18smem_ptr_flag_bitsILi16EEENST_INS5_IJNSA_ILi8EEESH_EEENS5_IJSH_SB_EEEEEEEvNS4_8identityENS4_13SM90_TMA_LOADES1B_vS1C_EENS_8epilogue10collective18CollectiveEpilogueINS1F_23Sm100TmaWarpSpecializedILi4ELi2ELi64ELb1ELb0EEEJSI_NS5_IJNST_ISF_SB_EENST_INSA_ILi64EEESB_EEEEESJ_SK_SJ_SK_NS1F_6fusion15FusionCallbacksIS1J_NS1O_17LinearCombinationISJ_fSJ_fLNS_15FloatRoundStyleE2EEESI_S1N_JEEENS4_5SM1004TMEM4LOAD26SM100_TMEM_LOAD_32dp32b64xES1D_NS12_INS13_ILi3ELi4ELi3EEES16_NST_INS5_IJS17_S1L_EEENS5_IJS1L_SB_EEEEEEENS4_39AutoVectorizingCopyWithAssumedAlignmentILi128EEENS4_14SM90_TMA_STOREES22_S24_S24_EEEvvEEEEvNT_6ParamsE)
        /*0038*/ 	.word	0x00000000


	//----- nvinfo : EIATTR_MIN_STACK_SIZE
	.align		4
.L_27:
        /*003c*/ 	.byte	0x04, 0x12
        /*003e*/ 	.short	(.L_29 - .L_28)
	.align		4
.L_28:
        /*0040*/ 	.word	index@(_ZN7cutlass13device_kernelINS_4gemm6kernel13GemmUniversalIN4cute5tupleIJiiiiEEENS1_10collective13CollectiveMmaINS1_35MainloopSm100TmaUmmaWarpSpecializedILi6ELi2ELi2ENS5_IJNS4_1CILi1EEENSA_ILi2EEESB_EEEEENS5_IJNSA_ILi128EEENSA_ILi256EEENSA_ILi32EEEEEENS_10bfloat16_tENS5_IJlSB_lEEESJ_SK_NS4_8TiledMMAINS4_8MMA_AtomIJNS4_20SM100_MMA_F16BF16_SSISJ_SJ_fLi128ELi256ELNS4_4UMMA5MajorE0ELSP_0ELNSO_7ScaleInE0ELSQ_0EEEEEENS4_6LayoutINS5_IJSB_SB_SB_EEENS5_IJNSA_ILi0EEESV_SV_EEEEENS5_IJNS4_10UnderscoreESY_SY_EEEEENS4_23SM90_TMA_LOAD_MULTICASTENS4_14ComposedLayoutINS4_7SwizzleILi2ELi4ELi3EEENS4_18smem_ptr_flag_bitsILi16EEENST_INS5_IJNSA_ILi8EEESH_EEENS5_IJSH_SB_EEEEEEEvNS4_8identityENS4_13SM90_TMA_LOADES1B_vS1C_EENS_8epilogue10collective18CollectiveEpilogueINS1F_23Sm100TmaWarpSpecializedILi4ELi2ELi64ELb1ELb0EEEJSI_NS5_IJNST_ISF_SB_EENST_INSA_ILi64EEESB_EEEEESJ_SK_SJ_SK_NS1F_6fusion15FusionCallbacksIS1J_NS1O_17LinearCombinationISJ_fSJ_fLNS_15FloatRoundStyleE2EEESI_S1N_JEEENS4_5SM1004TMEM4LOAD26SM100_TMEM_LOAD_32dp32b64xES1D_NS12_INS13_ILi3ELi4ELi3EEES16_NST_INS5_IJS17_S1L_EEENS5_IJS1L_SB_EEEEEEENS4_39AutoVectorizingCopyWithAssumedAlignmentILi128EEENS4_14SM90_TMA_STOREES22_S24_S24_EEEvvEEEEvNT_6ParamsE)
        /*0044*/ 	.word	0x00000000
.L_29:


//--------------------- .nv.compat                --------------------------
	.section	.nv.compat,"",@"SHT_CUDA_COMPAT_INFO"
	.align	4
        /*0000*/ 	.byte	0x02, 0x09, 0x01, 0x00, 0x02, 0x02, 0x02, 0x00, 0x02, 0x05, 0x05, 0x00, 0x03, 0x07, 0x01, 0x01
        /*0010*/ 	.byte	0x02, 0x03, 0x01, 0x00, 0x02, 0x06, 0x01, 0x00, 0x04, 0x0b, 0x08, 0x00, 0x09, 0x00, 0x00, 0x00
        /*0020*/ 	.byte	0x00, 0x00, 0x00, 0x00


//--------------------- .nv.info._ZN7cutlass13device_kernelINS_4gemm6kernel13GemmUniversalIN4cute5tupleIJiiiiEEENS1_10collective13CollectiveMmaINS1_35MainloopSm100TmaUmmaWarpSpecializedILi6ELi2ELi2ENS5_IJNS4_1CILi1EEENSA_ILi2EEESB_EEEEENS5_IJNSA_ILi128EEENSA_ILi256EEENSA_ILi32EEEEEENS_10bfloat16_tENS5_IJlSB_lEEESJ_SK_NS4_8TiledMMAINS4_8MMA_AtomIJNS4_20SM100_MMA_F16BF16_SSISJ_SJ_fLi128ELi256ELNS4_4UMMA5MajorE0ELSP_0ELNSO_7ScaleInE0ELSQ_0EEEEEENS4_6LayoutINS5_IJSB_SB_SB_EEENS5_IJNSA_ILi0EEESV_SV_EEEEENS5_IJNS4_10UnderscoreESY_SY_EEEEENS4_23SM90_TMA_LOAD_MULTICASTENS4_14ComposedLayoutINS4_7SwizzleILi2ELi4ELi3EEENS4_18smem_ptr_flag_bitsILi16EEENST_INS5_IJNSA_ILi8EEESH_EEENS5_IJSH_SB_EEEEEEEvNS4_8identityENS4_13SM90_TMA_LOADES1B_vS1C_EENS_8epilogue10collective18CollectiveEpilogueINS1F_23Sm100TmaWarpSpecializedILi4ELi2ELi64ELb1ELb0EEEJSI_NS5_IJNST_ISF_SB_EENST_INSA_ILi64EEESB_EEEEESJ_SK_SJ_SK_NS1F_6fusion15FusionCallbacksIS1J_NS1O_17LinearCombinationISJ_fSJ_fLNS_15FloatRoundStyleE2EEESI_S1N_JEEENS4_5SM1004TMEM4LOAD26SM100_TMEM_LOAD_32dp32b64xES1D_NS12_INS13_ILi3ELi4ELi3EEES16_NST_INS5_IJS17_S1L_EEENS5_IJS1L_SB_EEEEEEENS4_39AutoVectorizingCopyWithAssumedAlignmentILi128EEENS4_14SM90_TMA_STOREES22_S24_S24_EEEvvEEEEvNT_6ParamsE --------------------------
	.section	.nv.info._ZN7cutlass13device_kernelINS_4gemm6kernel13GemmUniversalIN4cute5tupleIJiiiiEEENS1_10collective13CollectiveMmaINS1_35MainloopSm100TmaUmmaWarpSpecializedILi6ELi2ELi2ENS5_IJNS4_1CILi1EEENSA_ILi2EEESB_EEEEENS5_IJNSA_ILi128EEENSA_ILi256EEENSA_ILi32EEEEEENS_10bfloat16_tENS5_IJlSB_lEEESJ_SK_NS4_8TiledMMAINS4_8MMA_AtomIJNS4_20SM100_MMA_F16BF16_SSISJ_SJ_fLi128ELi256ELNS4_4UMMA5MajorE0ELSP_0ELNSO_7ScaleInE0ELSQ_0EEEEEENS4_6LayoutINS5_IJSB_SB_SB_EEENS5_IJNSA_ILi0EEESV_SV_EEEEENS5_IJNS4_10UnderscoreESY_SY_EEEEENS4_23SM90_TMA_LOAD_MULTICASTENS4_14ComposedLayoutINS4_7SwizzleILi2ELi4ELi3EEENS4_18smem_ptr_flag_bitsILi16EEENST_INS5_IJNSA_ILi8EEESH_EEENS5_IJSH_SB_EEEEEEEvNS4_8identityENS4_13SM90_TMA_LOADES1B_vS1C_EENS_8epilogue10collective18CollectiveEpilogueINS1F_23Sm100TmaWarpSpecializedILi4ELi2ELi64ELb1ELb0EEEJSI_NS5_IJNST_ISF_SB_EENST_INSA_ILi64EEESB_EEEEESJ_SK_SJ_SK_NS1F_6fusion15FusionCallbacksIS1J_NS1O_17LinearCombinationISJ_fSJ_fLNS_15FloatRoundStyleE2EEESI_S1N_JEEENS4_5SM1004TMEM4LOAD26SM100_TMEM_LOAD_32dp32b64xES1D_NS12_INS13_ILi3ELi4ELi3EEES16_NST_INS5_IJS17_S1L_EEENS5_IJS1L_SB_EEEEEEENS4_39AutoVectorizingCopyWithAssumedAlignmentILi128EEENS4_14SM90_TMA_STOREES22_S24_S24_EEEvvEEEEvNT_6ParamsE,"",@"SHT_CUDA_INFO"
	.sectionflags	@""
	.align	4


	//----- nvinfo : EIATTR_CUDA_API_VERSION
	.align		4
        /*0000*/ 	.byte	0x04, 0x37
        /*0002*/ 	.short	(.L_31 - .L_30)
.L_30:
        /*0004*/ 	.word	0x00000082


	//----- nvinfo : EIATTR_KPARAM_INFO
	.align		4
.L_31:
        /*0008*/ 	.byte	0x04, 0x17
        /*000a*/ 	.short	(.L_33 - .L_32)
.L_32:
        /*000c*/ 	.word	0x00000000
        /*0010*/ 	.short	0x0000
        /*0012*/ 	.short	0x0000
        /*0014*/ 	.byte	0x00, 0xf0, 0x01, 0x20


	//----- nvinfo : EIATTR_AT_ENTRY_FRAGMENTS
	.align		4
.L_33:
        /*0018*/ 	.byte	0x04, 0x4f
        /*001a*/ 	.short	(.L_35 - .L_34)


	//   ....[0]....
.L_34:
        /*001c*/ 	.word	0x00000006


	//----- nvinfo : EIATTR_RESERVED_SMEM_USED
	.align		4
.L_35:
        /*0020*/ 	.byte	0x01, 0x41
	.zero		2


	//----- nvinfo : EIATTR_SPARSE_MMA_MASK
	.align		4
        /*0024*/ 	.byte	0x03, 0x50
        /*0026*/ 	.short	0x0000


	//----- nvinfo : EIATTR_TCGEN05_1CTA_USED
	.align		4
        /*0028*/ 	.byte	0x01, 0x51
	.zero		2


	//----- nvinfo : EIATTR_MAXREG_COUNT
	.align		4
        /*002c*/ 	.byte	0x03, 0x1b
        /*002e*/ 	.short	0x00ff


	//----- nvinfo : EIATTR_NUM_BARRIERS
	.align		4
        /*0030*/ 	.byte	0x02, 0x4c
        /*0032*/ 	.byte	0x07
	.zero		1


	//----- nvinfo : EIATTR_EXTERNS
	.align		4
        /*0034*/ 	.byte	0x04, 0x0f
        /*0036*/ 	.short	(.L_37 - .L_36)


	//   ....[0]....
	.align		4
.L_36:
        /*0038*/ 	.word	index@(__assertfail)


	//----- nvinfo : EIATTR_MERCURY_ISA_VERSION
	.align		4
.L_37:
        /*003c*/ 	.byte	0x03, 0x5f
        /*003e*/ 	.short	0x0101


	//----- nvinfo : EIATTR_INT_WARP_WIDE_INSTR_OFFSETS
	.align		4
        /*0040*/ 	.byte	0x04, 0x31
        /*0042*/ 	.short	(.L_39 - .L_38)


	//   ....[0]....
.L_38:
        /*0044*/ 	.word	0x00003c00


	//   ....[1]....
        /*0048*/ 	.word	0x00003c30


	//   ....[2]....
        /*004c*/ 	.word	0x00003c50


	//   ....[3]....
        /*0050*/ 	.word	0x000047d0


	//   ....[4]....
        /*0054*/ 	.word	0x00004840


	//   ....[5]....
        /*0058*/ 	.word	0x00004910


	//   ....[6]....
        /*005c*/ 	.word	0x00004990


	//   ....[7]....
        /*0060*/ 	.word	0x00004a80


	//   ....[8]....
        /*0064*/ 	.word	0x00004b00


	//   ....[9]....
        /*0068*/ 	.word	0x00004be0


	//   ....[10]....
        /*006c*/ 	.word	0x00004c90


	//----- nvinfo : EIATTR_COOP_GROUP_MASK_REGIDS
	.align		4
.L_39:
        /*0070*/ 	.byte	0x04, 0x29
        /*0072*/ 	.short	(.L_41 - .L_40)


	//   ....[0]....
.L_40:
        /*0074*/ 	.word	0xffffffff


	//   ....[1]....
        /*0078*/ 	.word	0xffffffff


	//   ....[2]....
        /*007c*/ 	.word	0xffffffff


	//   ....[3]....
        /*0080*/ 	.word	0xffffffff


	//   ....[4]....
        /*0084*/ 	.word	0xffffffff


	//   ....[5]....
        /*0088*/ 	.word	0xffffffff


	//   ....[6]....
        /*008c*/ 	.word	0xffffffff


	//   ....[7]....
        /*0090*/ 	.word	0xffffffff


	//   ....[8]....
        /*0094*/ 	.word	0xffffffff


	//   ....[9]....
        /*0098*/ 	.word	0xffffffff


	//   ....[10]....
        /*009c*/ 	.word	0xffffffff


	//   ....[11]....
        /*00a0*/ 	.word	0xffffffff


	//   ....[12]....
        /*00a4*/ 	.word	0xffffffff


	//   ....[13]....
        /*00a8*/ 	.word	0xffffffff


	//----- nvinfo : EIATTR_COOP_GROUP_INSTR_OFFSETS
	.align		4
.L_41:
        /*00ac*/ 	.byte	0x04, 0x28
        /*00ae*/ 	.short	(.L_43 - .L_42)


	//   ....[0]....
.L_42:
        /*00b0*/ 	.word	0x00000080


	//   ....[1]....
        /*00b4*/ 	.word	0x000004f0


	//   ....[2]....
        /*00b8*/ 	.word	0x000006e0


	//   ....[3]....
        /*00bc*/ 	.word	0x00000880


	//   ....[4]....
        /*00c0*/ 	.word	0x00000980


	//   ....[5]....
        /*00c4*/ 	.word	0x00000af0


	//   ....[6]....
        /*00c8*/ 	.word	0x00000c50


	//   ....[7]....
        /*00cc*/ 	.word	0x00000e00


	//   ....[8]....
        /*00d0*/ 	.word	0x00002040


	//   ....[9]....
        /*00d4*/ 	.word	0x00003050


	//   ....[10]....
        /*00d8*/ 	.word	0x00003260


	//   ....[11]....
        /*00dc*/ 	.word	0x00003290


	//   ....[12]....
        /*00e0*/ 	.word	0x00003ae0


	//   ....[13]....
        /*00e4*/ 	.word	0x00003d10


	//----- nvinfo : EIATTR_VRC_CTA_INIT_COUNT
	.align		4
.L_43:
        /*00e8*/ 	.byte	0x02, 0x4a
        /*00ea*/ 	.byte	0x80
	.zero		1


	//----- nvinfo : EIATTR_SYSCALL_OFFSETS
	.align		4
        /*00ec*/ 	.byte	0x04, 0x46
        /*00ee*/ 	.short	(.L_45 - .L_44)


	//   ....[0]....
.L_44:
        /*00f0*/ 	.word	0x00005920


	//   ....[1]....
        /*00f4*/ 	.word	0x00005a10


	//   ....[2]....
        /*00f8*/ 	.word	0x000063c0


	//   ....[3]....
        /*00fc*/ 	.word	0x00007810


	//   ....[4]....
        /*0100*/ 	.word	0x00008c40


	//   ....[5]....
        /*0104*/ 	.word	0x0000a050


	//----- nvinfo : EIATTR_MBARRIER_INSTR_OFFSETS
	.align		4
.L_45:
        /*0108*/ 	.byte	0x04, 0x39
        /*010a*/ 	.short	(.L_47 - .L_46)


	//   ....[0]....
.L_46:
        /*010c*/ 	.word	0x00000610
        /*0110*/ 	.word	0x000000ff
        /*0114*/ 	.word	0x00000000
        /*0118*/ 	.short	0x0100
        /*011a*/ 	.byte	0x04
	.zero		1


	//   ....[1]....
        /*011c*/ 	.word	0x00000620
        /*0120*/ 	.word	0x000000ff
        /*0124*/ 	.word	0x00000030
        /*0128*/ 	.short	0x0100
        /*012a*/ 	.byte	0x04
	.zero		1


	//   ....[2]....
        /*012c*/ 	.word	0x00000630
        /*0130*/ 	.word	0x000000ff
        /*0134*/ 	.word	0x00000008
        /*0138*/ 	.short	0x0100
        /*013a*/ 	.byte	0x04
	.zero		1


	//   ....[3]....
        /*013c*/ 	.word	0x00000640
        /*0140*/ 	.word	0x000000ff
        /*0144*/ 	.word	0x00000038
        /*0148*/ 	.short	0x0100
        /*014a*/ 	.byte	0x04
	.zero		1


	//   ....[4]....
        /*014c*/ 	.word	0x00000650
        /*0150*/ 	.word	0x000000ff
        /*0154*/ 	.word	0x00000010
        /*0158*/ 	.short	0x0100
        /*015a*/ 	.byte	0x04
	.zero		1


	//   ....[5]....
        /*015c*/ 	.word	0x00000660
        /*0160*/ 	.word	0x000000ff
        /*0164*/ 	.word	0x00000040
        /*0168*/ 	.short	0x0100
        /*016a*/ 	.byte	0x04
	.zero		1


	//   ....[6]....
        /*016c*/ 	.word	0x00000670
        /*0170*/ 	.word	0x000000ff
        /*0174*/ 	.word	0x00000018
        /*0178*/ 	.short	0x0100
        /*017a*/ 	.byte	0x04
	.zero		1


	//   ....[7]....
        /*017c*/ 	.word	0x00000680
        /*0180*/ 	.word	0x000000ff
        /*0184*/ 	.word	0x00000048
        /*0188*/ 	.short	0x0100
        /*018a*/ 	.byte	0x04
	.zero		1


	//   ....[8]....
        /*018c*/ 	.word	0x00000690
        /*0190*/ 	.word	0x000000ff
        /*0194*/ 	.word	0x00000020
        /*0198*/ 	.short	0x0100
        /*019a*/ 	.byte	0x04
	.zero		1


	//   ....[9]....
        /*019c*/ 	.word	0x000006a0
        /*01a0*/ 	.word	0x000000ff
        /*01a4*/ 	.word	0x00000050
        /*01a8*/ 	.short	0x0100
        /*01aa*/ 	.byte	0x04
	.zero		1


	//   ....[10]....
        /*01ac*/ 	.word	0x000006b0
        /*01b0*/ 	.word	0x000000ff
        /*01b4*/ 	.word	0x00000028
        /*01b8*/ 	.short	0x0100
        /*01ba*/ 	.byte	0x04
	.zero		1


	//   ....[11]....
        /*01bc*/ 	.word	0x000006c0
        /*01c0*/ 	.word	0x000000ff
        /*01c4*/ 	.word	0x00000058
        /*01c8*/ 	.short	0x0100
        /*01ca*/ 	.byte	0x04
	.zero		1


	//   ....[12]....
        /*01cc*/ 	.word	0x000007f0
        /*01d0*/ 	.word	0x000000ff
        /*01d4*/ 	.word	0x00000060
        /*01d8*/ 	.short	0x0100
        /*01da*/ 	.byte	0x04
	.zero		1


	//   ....[13]....
        /*01dc*/ 	.word	0x00000800
        /*01e0*/ 	.word	0x000000ff
        /*01e4*/ 	.word	0x00000080
        /*01e8*/ 	.short	0x0100
        /*01ea*/ 	.byte	0x04
	.zero		1


	//   ....[14]....
        /*01ec*/ 	.word	0x00000810
        /*01f0*/ 	.word	0x000000ff
        /*01f4*/ 	.word	0x00000068
        /*01f8*/ 	.short	0x0100
        /*01fa*/ 	.byte	0x04
	.zero		1


	//   ....[15]....
        /*01fc*/ 	.word	0x00000820
        /*0200*/ 	.word	0x000000ff
        /*0204*/ 	.word	0x00000088
        /*0208*/ 	.short	0x0100
        /*020a*/ 	.byte	0x04
	.zero		1


	//   ....[16]....
        /*020c*/ 	.word	0x00000830
        /*0210*/ 	.word	0x000000ff
        /*0214*/ 	.word	0x00000070
        /*0218*/ 	.short	0x0100
        /*021a*/ 	.byte	0x04
	.zero		1


	//   ....[17]....
        /*021c*/ 	.word	0x00000840
        /*0220*/ 	.word	0x000000ff
        /*0224*/ 	.word	0x00000090
        /*0228*/ 	.short	0x0100
        /*022a*/ 	.byte	0x04
	.zero		1


	//   ....[18]....
        /*022c*/ 	.word	0x00000850
        /*0230*/ 	.word	0x000000ff
        /*0234*/ 	.word	0x00000078
        /*0238*/ 	.short	0x0100
        /*023a*/ 	.byte	0x04
	.zero		1


	//   ....[19]....
        /*023c*/ 	.word	0x00000860
        /*0240*/ 	.word	0x000000ff
        /*0244*/ 	.word	0x00000098
        /*0248*/ 	.short	0x0100
        /*024a*/ 	.byte	0x04
	.zero		1


	//   ....[20]....
        /*024c*/ 	.word	0x00000950
        /*0250*/ 	.word	0x000000ff
        /*0254*/ 	.word	0x000000a0
        /*0258*/ 	.short	0x0100
        /*025a*/ 	.byte	0x06
	.zero		1


	//   ....[21]....
        /*025c*/ 	.word	0x00000960
        /*0260*/ 	.word	0x000000ff
        /*0264*/ 	.word	0x000000a8
        /*0268*/ 	.short	0x0100
        /*026a*/ 	.byte	0x06
	.zero		1


	//   ....[22]....
        /*026c*/ 	.word	0x00000aa0
        /*0270*/ 	.word	0x000000ff
        /*0274*/ 	.word	0x000000b0
        /*0278*/ 	.short	0x0100
        /*027a*/ 	.byte	0x06
	.zero		1


	//   ....[23]....
        /*027c*/ 	.word	0x00000ab0
        /*0280*/ 	.word	0x000000ff
        /*0284*/ 	.word	0x000000c0
        /*0288*/ 	.short	0x0100
        /*028a*/ 	.byte	0x06
	.zero		1


	//   ....[24]....
        /*028c*/ 	.word	0x00000ac0
        /*0290*/ 	.word	0x000000ff
        /*0294*/ 	.word	0x000000b8
        /*0298*/ 	.short	0x0100
        /*029a*/ 	.byte	0x06
	.zero		1


	//   ....[25]....
        /*029c*/ 	.word	0x00000ad0
        /*02a0*/ 	.word	0x000000ff
        /*02a4*/ 	.word	0x000000c8
        /*02a8*/ 	.short	0x0100
        /*02aa*/ 	.byte	0x06
	.zero		1


	//   ....[26]....
        /*02ac*/ 	.word	0x00000c00
        /*02b0*/ 	.word	0x000000ff
        /*02b4*/ 	.word	0x000000d0
        /*02b8*/ 	.short	0x0100
        /*02ba*/ 	.byte	0x04
	.zero		1


	//   ....[27]....
        /*02bc*/ 	.word	0x00000c10
        /*02c0*/ 	.word	0x000000ff
        /*02c4*/ 	.word	0x000000e0
        /*02c8*/ 	.short	0x0100
        /*02ca*/ 	.byte	0x04
	.zero		1


	//   ....[28]....
        /*02cc*/ 	.word	0x00000c20
        /*02d0*/ 	.word	0x000000ff
        /*02d4*/ 	.word	0x000000d8
        /*02d8*/ 	.short	0x0100
        /*02da*/ 	.byte	0x04
	.zero		1


	//   ....[29]....
        /*02dc*/ 	.word	0x00000c30
        /*02e0*/ 	.word	0x000000ff
        /*02e4*/ 	.word	0x000000e8
        /*02e8*/ 	.short	0x0100
        /*02ea*/ 	.byte	0x04
	.zero		1


	//   ....[30]....
        /*02ec*/ 	.word	0x00000d20
        /*02f0*/ 	.word	0x000000ff
        /*02f4*/ 	.word	0x000000f0
        /*02f8*/ 	.short	0x0100
        /*02fa*/ 	.byte	0x04
	.zero		1


	//   ....[31]....
        /*02fc*/ 	.word	0x00000d30
        /*0300*/ 	.word	0x000000ff
        /*0304*/ 	.word	0x00000100
        /*0308*/ 	.short	0x0100
        /*030a*/ 	.byte	0x04
	.zero		1


	//   ....[32]....
        /*030c*/ 	.word	0x00000d40
        /*0310*/ 	.word	0x000000ff
        /*0314*/ 	.word	0x000000f8
        /*0318*/ 	.short	0x0100
        /*031a*/ 	.byte	0x04
	.zero		1


	//   ....[33]....
        /*031c*/ 	.word	0x00000d50
        /*0320*/ 	.word	0x000000ff
        /*0324*/ 	.word	0x00000108
        /*0328*/ 	.short	0x0100
        /*032a*/ 	.byte	0x04
	.zero		1


	//   ....[34]....
        /*032c*/ 	.word	0x000018e0
        /*0330*/ 	.word	0x00000000
        /*0334*/ 	.word	0x00000100
        /*0338*/ 	.short	0x010a
        /*033a*/ 	.byte	0xff
	.zero		1


	//   ....[35]....
        /*033c*/ 	.word	0x00001910
        /*0340*/ 	.word	0x00000000
        /*0344*/ 	.word	0x000000f0
        /*0348*/ 	.short	0x0101
        /*034a*/ 	.byte	0xff
	.zero		1


	//   ....[36]....
        /*034c*/ 	.word	0x000019c0
        /*0350*/ 	.word	0x000000ff
        /*0354*/ 	.word	0x00000030
        /*0358*/ 	.short	0x010a
        /*035a*/ 	.byte	0x04
	.zero		1


	//   ....[37]....
        /*035c*/ 	.word	0x00001a40
        /*0360*/ 	.word	0x000000ff
        /*0364*/ 	.word	0x00000030
        /*0368*/ 	.short	0x010a
        /*036a*/ 	.byte	0x21
	.zero		1


	//   ....[38]....
        /*036c*/ 	.word	0x00001bd0
        /*0370*/ 	.word	0x000000ff
        /*0374*/ 	.word	0x00000030
        /*0378*/ 	.short	0x010a
        /*037a*/ 	.byte	0x08
	.zero		1


	//   ....[39]....
        /*037c*/ 	.word	0x00001d00
        /*0380*/ 	.word	0x000000ff
        /*0384*/ 	.word	0x000000a8
        /*0388*/ 	.short	0x0101
        /*038a*/ 	.byte	0x07
	.zero		1


	//   ....[40]....
        /*038c*/ 	.word	0x00001d20
        /*0390*/ 	.word	0x000000ff
        /*0394*/ 	.word	0x00000030
        /*0398*/ 	.short	0x010a
        /*039a*/ 	.byte	0x04
	.zero		1


	//   ....[41]....
        /*039c*/ 	.word	0x00001da0
        /*03a0*/ 	.word	0x000000ff
        /*03a4*/ 	.word	0x00000030
        /*03a8*/ 	.short	0x010a
        /*03aa*/ 	.byte	0x11
	.zero		1


	//   ....[42]....
        /*03ac*/ 	.word	0x00001f30
        /*03b0*/ 	.word	0x000000ff
        /*03b4*/ 	.word	0x00000030
        /*03b8*/ 	.short	0x010a
        /*03ba*/ 	.byte	0x06
	.zero		1


	//   ....[43]....
        /*03bc*/ 	.word	0x00002070
        /*03c0*/ 	.word	0x00000003
        /*03c4*/ 	.word	0x000000b0
        /*03c8*/ 	.short	0x010a
        /*03ca*/ 	.byte	0xff
	.zero		1


	//   ....[44]....
        /*03cc*/ 	.word	0x000021c0
        /*03d0*/ 	.word	0x00000000
        /*03d4*/ 	.word	0x00000000
        /*03d8*/ 	.short	0x0101
        /*03da*/ 	.byte	0xff
	.zero		1


	//   ....[45]....
        /*03dc*/ 	.word	0x00002780
        /*03e0*/ 	.word	0x000000ff
        /*03e4*/ 	.word	0x00000000
        /*03e8*/ 	.short	0x010a
        /*03ea*/ 	.byte	0x04
	.zero		1


	//   ....[46]....
        /*03ec*/ 	.word	0x00002810
        /*03f0*/ 	.word	0x000000ff
        /*03f4*/ 	.word	0x00000000
        /*03f8*/ 	.short	0x010a
        /*03fa*/ 	.byte	0x05
	.zero		1


	//   ....[47]....
        /*03fc*/ 	.word	0x000028a0
        /*0400*/ 	.word	0x000000ff
        /*0404*/ 	.word	0x00000000
        /*0408*/ 	.short	0x010a
        /*040a*/ 	.byte	0x05
	.zero		1


	//   ....[48]....
        /*040c*/ 	.word	0x00002930
        /*0410*/ 	.word	0x000000ff
        /*0414*/ 	.word	0x00000000
        /*0418*/ 	.short	0x010a
        /*041a*/ 	.byte	0x05
	.zero		1


	//   ....[49]....
        /*041c*/ 	.word	0x000029c0
        /*0420*/ 	.word	0x000000ff
        /*0424*/ 	.word	0x00000000
        /*0428*/ 	.short	0x010a
        /*042a*/ 	.byte	0x05
	.zero		1


	//   ....[50]....
        /*042c*/ 	.word	0x00002a60
        /*0430*/ 	.word	0x00000000
        /*0434*/ 	.word	0x00000000
        /*0438*/ 	.short	0x010a
        /*043a*/ 	.byte	0xff
	.zero		1


	//   ....[51]....
        /*043c*/ 	.word	0x00002ba0
        /*0440*/ 	.word	0x00000002
        /*0444*/ 	.word	0x000000f0
        /*0448*/ 	.short	0x010a
        /*044a*/ 	.byte	0xff
	.zero		1


	//   ....[52]....
        /*044c*/ 	.word	0x00002c10
        /*0450*/ 	.word	0x00000002
        /*0454*/ 	.word	0x00000000
        /*0458*/ 	.short	0x0101
        /*045a*/ 	.byte	0xff
	.zero		1


	//   ....[53]....
        /*045c*/ 	.word	0x00002c30
        /*0460*/ 	.word	0x000000ff
        /*0464*/ 	.word	0x000000c0
        /*0468*/ 	.short	0x010a
        /*046a*/ 	.byte	0x04
	.zero		1


	//   ....[54]....
        /*046c*/ 	.word	0x00002d50
        /*0470*/ 	.word	0x00000002
        /*0474*/ 	.word	0x000000b0
        /*0478*/ 	.short	0x010a
        /*047a*/ 	.byte	0xff
	.zero		1


	//   ....[55]....
        /*047c*/ 	.word	0x00002e50
        /*0480*/ 	.word	0x00000002
        /*0484*/ 	.word	0x00000000
        /*0488*/ 	.short	0x0101
        /*048a*/ 	.byte	0xff
	.zero		1


	//   ....[56]....
        /*048c*/ 	.word	0x00002ee0
        /*0490*/ 	.word	0x000000ff
        /*0494*/ 	.word	0x000000c0
        /*0498*/ 	.short	0x0106
        /*049a*/ 	.byte	0x04
	.zero		1


	//   ....[57]....
        /*049c*/ 	.word	0x00002f00
        /*04a0*/ 	.word	0x000000ff
        /*04a4*/ 	.word	0x000000c0
        /*04a8*/ 	.short	0x010a
        /*04aa*/ 	.byte	0x04
	.zero		1


	//   ....[58]....
        /*04ac*/ 	.word	0x00002f90
        /*04b0*/ 	.word	0x000000ff
        /*04b4*/ 	.word	0x000000c0
        /*04b8*/ 	.short	0x0106
        /*04ba*/ 	.byte	0x07
	.zero		1


	//   ....[59]....
        /*04bc*/ 	.word	0x00002fd0
        /*04c0*/ 	.word	0x00000000
        /*04c4*/ 	.word	0x000000c0
        /*04c8*/ 	.short	0x010a
        /*04ca*/ 	.byte	0xff
	.zero		1


	//   ....[60]....
        /*04cc*/ 	.word	0x000034f0
        /*04d0*/ 	.word	0x00000000
        /*04d4*/ 	.word	0x000000b0
        /*04d8*/ 	.short	0x010a
        /*04da*/ 	.byte	0xff
	.zero		1


	//   ....[61]....
        /*04dc*/ 	.word	0x00003600
        /*04e0*/ 	.word	0x00000003
        /*04e4*/ 	.word	0x00000000
        /*04e8*/ 	.short	0x0101
        /*04ea*/ 	.byte	0xff
	.zero		1


	//   ....[62]....
        /*04ec*/ 	.word	0x00003610
        /*04f0*/ 	.word	0x000000ff
        /*04f4*/ 	.word	0x00000000
        /*04f8*/ 	.short	0x010a
        /*04fa*/ 	.byte	0x04
	.zero		1


	//   ....[63]....
        /*04fc*/ 	.word	0x00003630
        /*0500*/ 	.word	0x000000ff
        /*0504*/ 	.word	0x000000e0
        /*0508*/ 	.short	0x010a
        /*050a*/ 	.byte	0x16
	.zero		1


	//   ....[64]....
        /*050c*/ 	.word	0x00003700
        /*0510*/ 	.word	0x000000ff
        /*0514*/ 	.word	0x00000000
        /*0518*/ 	.short	0x010a
        /*051a*/ 	.byte	0x05
	.zero		1


	//   ....[65]....
        /*051c*/ 	.word	0x00003840
        /*0520*/ 	.word	0x000000ff
        /*0524*/ 	.word	0x00000000
        /*0528*/ 	.short	0x010a
        /*052a*/ 	.byte	0x04
	.zero		1


	//   ....[66]....
        /*052c*/ 	.word	0x00003a30
        /*0530*/ 	.word	0x000000ff
        /*0534*/ 	.word	0x00000000
        /*0538*/ 	.short	0x010a
        /*053a*/ 	.byte	0x04
	.zero		1


	//   ....[67]....
        /*053c*/ 	.word	0x00003ac0
        /*0540*/ 	.word	0x000000ff
        /*0544*/ 	.word	0x00000000
        /*0548*/ 	.short	0x010a
        /*054a*/ 	.byte	0x04
	.zero		1


	//   ....[68]....
        /*054c*/ 	.word	0x00003fd0
        /*0550*/ 	.word	0x0000000c
        /*0554*/ 	.word	0x000000b0
        /*0558*/ 	.short	0x010a
        /*055a*/ 	.byte	0xff
	.zero		1


	//   ....[69]....
        /*055c*/ 	.word	0x00004140
        /*0560*/ 	.word	0x00000000
        /*0564*/ 	.word	0x00000000
        /*0568*/ 	.short	0x0101
        /*056a*/ 	.byte	0xff
	.zero		1


	//   ....[70]....
        /*056c*/ 	.word	0x000045d0
        /*0570*/ 	.word	0x000000ff
        /*0574*/ 	.word	0x000000a8
        /*0578*/ 	.short	0x010a
        /*057a*/ 	.byte	0x15
	.zero		1


	//   ....[71]....
        /*057c*/ 	.word	0x00004750
        /*0580*/ 	.word	0x000000ff
        /*0584*/ 	.word	0x00000080
        /*0588*/ 	.short	0x010a
        /*058a*/ 	.byte	0x15
	.zero		1


	//   ....[72]....
        /*058c*/ 	.word	0x000048c0
        /*0590*/ 	.word	0x000000ff
        /*0594*/ 	.word	0x00000060
        /*0598*/ 	.short	0x010b
        /*059a*/ 	.byte	0x15
	.zero		1


	//   ....[73]....
        /*059c*/ 	.word	0x000048d0
        /*05a0*/ 	.word	0x000000ff
        /*05a4*/ 	.word	0x00000000
        /*05a8*/ 	.short	0x0101
        /*05aa*/ 	.byte	0x28
	.zero		1


	//   ....[74]....
        /*05ac*/ 	.word	0x000048e0
        /*05b0*/ 	.word	0x000000ff
        /*05b4*/ 	.word	0x00000088
        /*05b8*/ 	.short	0x010a
        /*05ba*/ 	.byte	0x15
	.zero		1


	//   ....[75]....
        /*05bc*/ 	.word	0x00004a30
        /*05c0*/ 	.word	0x000000ff
        /*05c4*/ 	.word	0x00000068
        /*05c8*/ 	.short	0x010b
        /*05ca*/ 	.byte	0x15
	.zero		1


	//   ....[76]....
        /*05cc*/ 	.word	0x00004a40
        /*05d0*/ 	.word	0x000000ff
        /*05d4*/ 	.word	0x00000000
        /*05d8*/ 	.short	0x0101
        /*05da*/ 	.byte	0x27
	.zero		1


	//   ....[77]....
        /*05dc*/ 	.word	0x00004a50
        /*05e0*/ 	.word	0x000000ff
        /*05e4*/ 	.word	0x00000090
        /*05e8*/ 	.short	0x010a
        /*05ea*/ 	.byte	0x15
	.zero		1


	//   ....[78]....
        /*05ec*/ 	.word	0x00004b90
        /*05f0*/ 	.word	0x000000ff
        /*05f4*/ 	.word	0x00000070
        /*05f8*/ 	.short	0x010b
        /*05fa*/ 	.byte	0x15
	.zero		1


	//   ....[79]....
        /*05fc*/ 	.word	0x00004ba0
        /*0600*/ 	.word	0x000000ff
        /*0604*/ 	.word	0x00000000
        /*0608*/ 	.short	0x0101
        /*060a*/ 	.byte	0x26
	.zero		1


	//   ....[80]....
        /*060c*/ 	.word	0x00004bb0
        /*0610*/ 	.word	0x000000ff
        /*0614*/ 	.word	0x00000098
        /*0618*/ 	.short	0x010a
        /*061a*/ 	.byte	0x15
	.zero		1


	//   ....[81]....
        /*061c*/ 	.word	0x00004db0
        /*0620*/ 	.word	0x000000ff
        /*0624*/ 	.word	0x00000078
        /*0628*/ 	.short	0x010b
        /*062a*/ 	.byte	0x15
	.zero		1


	//   ....[82]....
        /*062c*/ 	.word	0x00004dc0
        /*0630*/ 	.word	0x000000ff
        /*0634*/ 	.word	0x00000000
        /*0638*/ 	.short	0x0101
        /*063a*/ 	.byte	0x25
	.zero		1


	//   ....[83]....
        /*063c*/ 	.word	0x00004df0
        /*0640*/ 	.word	0x000000ff
        /*0644*/ 	.word	0x00000080
        /*0648*/ 	.short	0x010a
        /*064a*/ 	.byte	0x15
	.zero		1


	//   ....[84]....
        /*064c*/ 	.word	0x00004e10
        /*0650*/ 	.word	0x000000ff
        /*0654*/ 	.word	0x00000088
        /*0658*/ 	.short	0x010a
        /*065a*/ 	.byte	0x15
	.zero		1


	//   ....[85]....
        /*065c*/ 	.word	0x00004e30
        /*0660*/ 	.word	0x000000ff
        /*0664*/ 	.word	0x00000090
        /*0668*/ 	.short	0x010a
        /*066a*/ 	.byte	0x15
	.zero		1


	//   ....[86]....
        /*066c*/ 	.word	0x00004e70
        /*0670*/ 	.word	0x00000000
        /*0674*/ 	.word	0x00000098
        /*0678*/ 	.short	0x010a
        /*067a*/ 	.byte	0xff
	.zero		1


	//   ....[87]....
        /*067c*/ 	.word	0x000051b0
        /*0680*/ 	.word	0x00000003
        /*0684*/ 	.word	0x000000b0
        /*0688*/ 	.short	0x010a
        /*068a*/ 	.byte	0xff
	.zero		1


	//   ....[88]....
        /*068c*/ 	.word	0x00005330
        /*0690*/ 	.word	0x00000000
        /*0694*/ 	.word	0x00000000
        /*0698*/ 	.short	0x0101
        /*069a*/ 	.byte	0xff
	.zero		1


	//   ....[89]....
        /*069c*/ 	.word	0x00005ed0
        /*06a0*/ 	.word	0x000000ff
        /*06a4*/ 	.word	0x00000060
        /*06a8*/ 	.short	0x010a
        /*06aa*/ 	.byte	0x2c
	.zero		1


	//   ....[90]....
        /*06ac*/ 	.word	0x00006000
        /*06b0*/ 	.word	0x0000004a
        /*06b4*/ 	.word	0x000000d0
        /*06b8*/ 	.short	0x010a
        /*06ba*/ 	.byte	0xff
	.zero		1


	//   ....[91]....
        /*06bc*/ 	.word	0x00006170
        /*06c0*/ 	.word	0x000000ff
        /*06c4*/ 	.word	0x00000060
        /*06c8*/ 	.short	0x010a
        /*06ca*/ 	.byte	0x2c
	.zero		1


	//   ....[92]....
        /*06cc*/ 	.word	0x000062a0
        /*06d0*/ 	.word	0x0000004a
        /*06d4*/ 	.word	0x000000d0
        /*06d8*/ 	.short	0x010a
        /*06da*/ 	.byte	0xff
	.zero		1


	//   ....[93]....
        /*06dc*/ 	.word	0x000074b0
        /*06e0*/ 	.word	0x00000000
        /*06e4*/ 	.word	0x00000000
        /*06e8*/ 	.short	0x0101
        /*06ea*/ 	.byte	0xff
	.zero		1


	//   ....[94]....
        /*06ec*/ 	.word	0x000074c0
        /*06f0*/ 	.word	0x00000002
        /*06f4*/ 	.word	0x00000060
        /*06f8*/ 	.short	0x010a
        /*06fa*/ 	.byte	0xff
	.zero		1


	//   ....[95]....
        /*06fc*/ 	.word	0x000075a0
        /*0700*/ 	.word	0x00000002
        /*0704*/ 	.word	0x00000060
        /*0708*/ 	.short	0x010a
        /*070a*/ 	.byte	0xff
	.zero		1


	//   ....[96]....
        /*070c*/ 	.word	0x000088e0
        /*0710*/ 	.word	0x00000000
        /*0714*/ 	.word	0x00000000
        /*0718*/ 	.short	0x0101
        /*071a*/ 	.byte	0xff
	.zero		1


	//   ....[97]....
        /*071c*/ 	.word	0x00008900
        /*0720*/ 	.word	0x00000006
        /*0724*/ 	.word	0x00000060
        /*0728*/ 	.short	0x010a
        /*072a*/ 	.byte	0xff
	.zero		1


	//   ....[98]....
        /*072c*/ 	.word	0x000089d0
        /*0730*/ 	.word	0x00000006
        /*0734*/ 	.word	0x00000060
        /*0738*/ 	.short	0x010a
        /*073a*/ 	.byte	0xff
	.zero		1


	//   ....[99]....
        /*073c*/ 	.word	0x00009d00
        /*0740*/ 	.word	0x00000000
        /*0744*/ 	.word	0x00000000
        /*0748*/ 	.short	0x0101
        /*074a*/ 	.byte	0xff
	.zero		1


	//   ....[100]....
        /*074c*/ 	.word	0x00009d20
        /*0750*/ 	.word	0x00000003
        /*0754*/ 	.word	0x00000060
        /*0758*/ 	.short	0x010a
        /*075a*/ 	.byte	0xff
	.zero		1


	//   ....[101]....
        /*075c*/ 	.word	0x00009df0
        /*0760*/ 	.word	0x00000003
        /*0764*/ 	.word	0x00000060
        /*0768*/ 	.short	0x010a
        /*076a*/ 	.byte	0xff
	.zero		1


	//   ....[102]....
        /*076c*/ 	.word	0x0000a2a0
        /*0770*/ 	.word	0x000000ff
        /*0774*/ 	.word	0x00000000
        /*0778*/ 	.short	0x0101
        /*077a*/ 	.byte	0x04
	.zero		1


	//   ....[103]....
        /*077c*/ 	.word	0x0000b180
        /*0780*/ 	.word	0x00000000
        /*0784*/ 	.word	0x00000000
        /*0788*/ 	.short	0x0101
        /*078a*/ 	.byte	0xff
	.zero		1


	//   ....[104]....
        /*078c*/ 	.word	0x0000b430
        /*0790*/ 	.word	0x000000ff
        /*0794*/ 	.word	0x00000000
        /*0798*/ 	.short	0x0101
        /*079a*/ 	.byte	0x04
	.zero		1


	//   ....[105]....
        /*079c*/ 	.word	0x0000b450
        /*07a0*/ 	.word	0x00000000
        /*07a4*/ 	.word	0x00000100
        /*07a8*/ 	.short	0x010a
        /*07aa*/ 	.byte	0xff
	.zero		1


	//   ....[106]....
        /*07ac*/ 	.word	0x0000b4b0
        /*07b0*/ 	.word	0x00000000
        /*07b4*/ 	.word	0x00000030
        /*07b8*/ 	.short	0x010a
        /*07ba*/ 	.byte	0xff
	.zero		1


	//   ....[107]....
        /*07bc*/ 	.word	0x0000b510
        /*07c0*/ 	.word	0x00000000
        /*07c4*/ 	.word	0x00000030
        /*07c8*/ 	.short	0x010a
        /*07ca*/ 	.byte	0xff
	.zero		1


	//   ....[108]....
        /*07cc*/ 	.word	0x0000b560
        /*07d0*/ 	.word	0x00000003
        /*07d4*/ 	.word	0x000000b0
        /*07d8*/ 	.short	0x010a
        /*07da*/ 	.byte	0xff
	.zero		1


	//   ....[109]....
        /*07dc*/ 	.word	0x0000b5c0
        /*07e0*/ 	.word	0x00000000
        /*07e4*/ 	.word	0x00000000
        /*07e8*/ 	.short	0x010a
        /*07ea*/ 	.byte	0xff
	.zero		1


	//   ....[110]....
        /*07ec*/ 	.word	0x0000b620
        /*07f0*/ 	.word	0x00000000
        /*07f4*/ 	.word	0x00000000
        /*07f8*/ 	.short	0x010a
        /*07fa*/ 	.byte	0xff
	.zero		1


	//   ....[111]....
        /*07fc*/ 	.word	0x0000b680
        /*0800*/ 	.word	0x00000000
        /*0804*/ 	.word	0x00000000
        /*0808*/ 	.short	0x010a
        /*080a*/ 	.byte	0xff
	.zero		1


	//   ....[112]....
        /*080c*/ 	.word	0x0000b6e0
        /*0810*/ 	.word	0x00000000
        /*0814*/ 	.word	0x00000000
        /*0818*/ 	.short	0x010a
        /*081a*/ 	.byte	0xff
	.zero		1


	//   ....[113]....
        /*081c*/ 	.word	0x0000b740
        /*0820*/ 	.word	0x00000000
        /*0824*/ 	.word	0x00000000
        /*0828*/ 	.short	0x010a
        /*082a*/ 	.byte	0xff
	.zero		1


	//   ....[114]....
        /*082c*/ 	.word	0x0000b790
        /*0830*/ 	.word	0x00000002
        /*0834*/ 	.word	0x000000f0
        /*0838*/ 	.short	0x010a
        /*083a*/ 	.byte	0xff
	.zero		1


	//   ....[115]....
        /*083c*/ 	.word	0x0000b7f0
        /*0840*/ 	.word	0x00000002
        /*0844*/ 	.word	0x000000c0
        /*0848*/ 	.short	0x010a
        /*084a*/ 	.byte	0xff
	.zero		1


	//   ....[116]....
        /*084c*/ 	.word	0x0000b840
        /*0850*/ 	.word	0x00000002
        /*0854*/ 	.word	0x000000b0
        /*0858*/ 	.short	0x010a
        /*085a*/ 	.byte	0xff
	.zero		1


	//   ....[117]....
        /*085c*/ 	.word	0x0000b8a0
        /*0860*/ 	.word	0x00000000
        /*0864*/ 	.word	0x000000c0
        /*0868*/ 	.short	0x010a
        /*086a*/ 	.byte	0xff
	.zero		1


	//   ....[118]....
        /*086c*/ 	.word	0x0000b8f0
        /*0870*/ 	.word	0x00000000
        /*0874*/ 	.word	0x000000b0
        /*0878*/ 	.short	0x010a
        /*087a*/ 	.byte	0xff
	.zero		1


	//   ....[119]....
        /*087c*/ 	.word	0x0000b950
        /*0880*/ 	.word	0x00000002
        /*0884*/ 	.word	0x000000e0
        /*0888*/ 	.short	0x010a
        /*088a*/ 	.byte	0xff
	.zero		1


	//   ....[120]....
        /*088c*/ 	.word	0x0000b9b0
        /*0890*/ 	.word	0x00000000
        /*0894*/ 	.word	0x00000000
        /*0898*/ 	.short	0x010a
        /*089a*/ 	.byte	0xff
	.zero		1


	//   ....[121]....
        /*089c*/ 	.word	0x0000ba10
        /*08a0*/ 	.word	0x00000000
        /*08a4*/ 	.word	0x00000000
        /*08a8*/ 	.short	0x010a
        /*08aa*/ 	.byte	0xff
	.zero		1


	//   ....[122]....
        /*08ac*/ 	.word	0x0000ba70
        /*08b0*/ 	.word	0x00000000
        /*08b4*/ 	.word	0x00000000
        /*08b8*/ 	.short	0x010a
        /*08ba*/ 	.byte	0xff
	.zero		1


	//   ....[123]....
        /*08bc*/ 	.word	0x0000bac0
        /*08c0*/ 	.word	0x0000000c
        /*08c4*/ 	.word	0x000000b0
        /*08c8*/ 	.short	0x010a
        /*08ca*/ 	.byte	0xff
	.zero		1


	//   ....[124]....
        /*08cc*/ 	.word	0x0000bb20
        /*08d0*/ 	.word	0x00000000
        /*08d4*/ 	.word	0x000000a8
        /*08d8*/ 	.short	0x010a
        /*08da*/ 	.byte	0xff
	.zero		1


	//   ....[125]....
        /*08dc*/ 	.word	0x0000bb80
        /*08e0*/ 	.word	0x00000000
        /*08e4*/ 	.word	0x00000080
        /*08e8*/ 	.short	0x010a
        /*08ea*/ 	.byte	0xff
	.zero		1


	//   ....[126]....
        /*08ec*/ 	.word	0x0000bbe0
        /*08f0*/ 	.word	0x00000000
        /*08f4*/ 	.word	0x00000088
        /*08f8*/ 	.short	0x010a
        /*08fa*/ 	.byte	0xff
	.zero		1


	//   ....[127]....
        /*08fc*/ 	.word	0x0000bc40
        /*0900*/ 	.word	0x00000000
        /*0904*/ 	.word	0x00000090
        /*0908*/ 	.short	0x010a
        /*090a*/ 	.byte	0xff
	.zero		1


	//   ....[128]....
        /*090c*/ 	.word	0x0000bca0
        /*0910*/ 	.word	0x00000000
        /*0914*/ 	.word	0x00000098
        /*0918*/ 	.short	0x010a
        /*091a*/ 	.byte	0xff
	.zero		1


	//   ....[129]....
        /*091c*/ 	.word	0x0000bd00
        /*0920*/ 	.word	0x00000000
        /*0924*/ 	.word	0x00000080
        /*0928*/ 	.short	0x010a
        /*092a*/ 	.byte	0xff
	.zero		1


	//   ....[130]....
        /*092c*/ 	.word	0x0000bd60
        /*0930*/ 	.word	0x00000000
        /*0934*/ 	.word	0x00000088
        /*0938*/ 	.short	0x010a
        /*093a*/ 	.byte	0xff
	.zero		1


	//   ....[131]....
        /*093c*/ 	.word	0x0000bdc0
        /*0940*/ 	.word	0x00000000
        /*0944*/ 	.word	0x00000090
        /*0948*/ 	.short	0x010a
        /*094a*/ 	.byte	0xff
	.zero		1


	//   ....[132]....
        /*094c*/ 	.word	0x0000be10
        /*0950*/ 	.word	0x00000003
        /*0954*/ 	.word	0x000000b0
        /*0958*/ 	.short	0x010a
        /*095a*/ 	.byte	0xff
	.zero		1


	//   ....[133]....
        /*095c*/ 	.word	0x0000be70
        /*0960*/ 	.word	0x00000002
        /*0964*/ 	.word	0x00000060
        /*0968*/ 	.short	0x010a
        /*096a*/ 	.byte	0xff
	.zero		1


	//   ....[134]....
        /*096c*/ 	.word	0x0000bec0
        /*0970*/ 	.word	0x0000004a
        /*0974*/ 	.word	0x000000d0
        /*0978*/ 	.short	0x010a
        /*097a*/ 	.byte	0xff
	.zero		1


	//   ....[135]....
        /*097c*/ 	.word	0x0000bf10
        /*0980*/ 	.word	0x00000002
        /*0984*/ 	.word	0x00000060
        /*0988*/ 	.short	0x010a
        /*098a*/ 	.byte	0xff
	.zero		1


	//   ....[136]....
        /*098c*/ 	.word	0x0000bf60
        /*0990*/ 	.word	0x00000006
        /*0994*/ 	.word	0x00000060
        /*0998*/ 	.short	0x010a
        /*099a*/ 	.byte	0xff
	.zero		1


	//   ....[137]....
        /*099c*/ 	.word	0x0000bfb0
        /*09a0*/ 	.word	0x00000003
        /*09a4*/ 	.word	0x00000060
        /*09a8*/ 	.short	0x010a
        /*09aa*/ 	.byte	0xff
	.zero		1


	//----- nvinfo : EIATTR_NUM_MBARRIERS
	.align		4
.L_47:
        /*09ac*/ 	.byte	0x03, 0x38
        /*09ae*/ 	.short	0x0022


	//----- nvinfo : EIATTR_EXIT_INSTR_OFFSETS
	.align		4
        /*09b0*/ 	.byte	0x04, 0x1c
        /*09b2*/ 	.short	(.L_49 - .L_48)


	//   ....[0]....
.L_48:
        /*09b4*/ 	.word	0x00002a90


	//   ....[1]....
        /*09b8*/ 	.word	0x00002fa0


	//   ....[2]....
        /*09bc*/ 	.word	0x00003000


	//   ....[3]....
        /*09c0*/ 	.word	0x00003d20


	//   ....[4]....
        /*09c4*/ 	.word	0x00004ea0


	//   ....[5]....
        /*09c8*/ 	.word	0x00004ee0


	//   ....[6]....
        /*09cc*/ 	.word	0x0000b310


	//   ....[7]....
        /*09d0*/ 	.word	0x0000b390


	//   ....[8]....
        /*09d4*/ 	.word	0x0000b3c0


	//   ....[9]....
        /*09d8*/ 	.word	0x0000b440


	//----- nvinfo : EIATTR_MAX_THREADS
	.align		4
.L_49:
        /*09dc*/ 	.byte	0x04, 0x05
        /*09de*/ 	.short	(.L_51 - .L_50)
.L_50:
        /*09e0*/ 	.word	0x00000100
        /*09e4*/ 	.word	0x00000001
        /*09e8*/ 	.word	0x00000001


	//----- nvinfo : EIATTR_CRS_STACK_SIZE
	.align		4
.L_51:
        /*09ec*/ 	.byte	0x04, 0x1e
        /*09ee*/ 	.short	(.L_53 - .L_52)
.L_52:
        /*09f0*/ 	.word	0x00000000


	//----- nvinfo : EIATTR_CBANK_PARAM_SIZE
	.align		4
.L_53:
        /*09f4*/ 	.byte	0x03, 0x19
        /*09f6*/ 	.short	0x0800


	//----- nvinfo : EIATTR_PARAM_CBANK
	.align		4
        /*09f8*/ 	.byte	0x04, 0x0a
        /*09fa*/ 	.short	(.L_55 - .L_54)
	.align		4
.L_54:
        /*09fc*/ 	.word	index@(.nv.constant0._ZN7cutlass13device_kernelINS_4gemm6kernel13GemmUniversalIN4cute5tupleIJiiiiEEENS1_10collective13CollectiveMmaINS1_35MainloopSm100TmaUmmaWarpSpecializedILi6ELi2ELi2ENS5_IJNS4_1CILi1EEENSA_ILi2EEESB_EEEEENS5_IJNSA_ILi128EEENSA_ILi256EEENSA_ILi32EEEEEENS_10bfloat16_tENS5_IJlSB_lEEESJ_SK_NS4_8TiledMMAINS4_8MMA_AtomIJNS4_20SM100_MMA_F16BF16_SSISJ_SJ_fLi128ELi256ELNS4_4UMMA5MajorE0ELSP_0ELNSO_7ScaleInE0ELSQ_0EEEEEENS4_6LayoutINS5_IJSB_SB_SB_EEENS5_IJNSA_ILi0EEESV_SV_EEEEENS5_IJNS4_10UnderscoreESY_SY_EEEEENS4_23SM90_TMA_LOAD_MULTICASTENS4_14ComposedLayoutINS4_7SwizzleILi2ELi4ELi3EEENS4_18smem_ptr_flag_bitsILi16EEENST_INS5_IJNSA_ILi8EEESH_EEENS5_IJSH_SB_EEEEEEEvNS4_8identityENS4_13SM90_TMA_LOADES1B_vS1C_EENS_8epilogue10collective18CollectiveEpilogueINS1F_23Sm100TmaWarpSpecializedILi4ELi2ELi64ELb1ELb0EEEJSI_NS5_IJNST_ISF_SB_EENST_INSA_ILi64EEESB_EEEEESJ_SK_SJ_SK_NS1F_6fusion15FusionCallbacksIS1J_NS1O_17LinearCombinationISJ_fSJ_fLNS_15FloatRoundStyleE2EEESI_S1N_JEEENS4_5SM1004TMEM4LOAD26SM100_TMEM_LOAD_32dp32b64xES1D_NS12_INS13_ILi3ELi4ELi3EEES16_NST_INS5_IJS17_S1L_EEENS5_IJS1L_SB_EEEEEEENS4_39AutoVectorizingCopyWithAssumedAlignmentILi128EEENS4_14SM90_TMA_STOREES22_S24_S24_EEEvvEEEEvNT_6ParamsE)
        /*0a00*/ 	.short	0x0380
        /*0a02*/ 	.short	0x0800


	//----- nvinfo : EIATTR_SW_WAR
	.align		4
.L_55:
        /*0a04*/ 	.byte	0x04, 0x36
        /*0a06*/ 	.short	(.L_57 - .L_56)
.L_56:
        /*0a08*/ 	.word	0x00000008
.L_57:


//--------------------- .nv.callgraph             --------------------------
	.section	.nv.callgraph,"",@"SHT_CUDA_CALLGRAPH"
	.align	4
	.sectionentsize	8
	.align		4
        /*0000*/ 	.word	0x00000000
	.align		4
        /*0004*/ 	.word	0xffffffff
	.align		4
        /*0008*/ 	.word	index@(_ZN7cutlass13device_kernelINS_4gemm6kernel13GemmUniversalIN4cute5tupleIJiiiiEEENS1_10collective13CollectiveMmaINS1_35MainloopSm100TmaUmmaWarpSpecializedILi6ELi2ELi2ENS5_IJNS4_1CILi1EEENSA_ILi2EEESB_EEEEENS5_IJNSA_ILi128EEENSA_ILi256EEENSA_ILi32EEEEEENS_10bfloat16_tENS5_IJlSB_lEEESJ_SK_NS4_8TiledMMAINS4_8MMA_AtomIJNS4_20SM100_MMA_F16BF16_SSISJ_SJ_fLi128ELi256ELNS4_4UMMA5MajorE0ELSP_0ELNSO_7ScaleInE0ELSQ_0EEEEEENS4_6LayoutINS5_IJSB_SB_SB_EEENS5_IJNSA_ILi0EEESV_SV_EEEEENS5_IJNS4_10UnderscoreESY_SY_EEEEENS4_23SM90_TMA_LOAD_MULTICASTENS4_14ComposedLayoutINS4_7SwizzleILi2ELi4ELi3EEENS4_18smem_ptr_flag_bitsILi16EEENST_INS5_IJNSA_ILi8EEESH_EEENS5_IJSH_SB_EEEEEEEvNS4_8identityENS4_13SM90_TMA_LOADES1B_vS1C_EENS_8epilogue10collective18CollectiveEpilogueINS1F_23Sm100TmaWarpSpecializedILi4ELi2ELi64ELb1ELb0EEEJSI_NS5_IJNST_ISF_SB_EENST_INSA_ILi64EEESB_EEEEESJ_SK_SJ_SK_NS1F_6fusion15FusionCallbacksIS1J_NS1O_17LinearCombinationISJ_fSJ_fLNS_15FloatRoundStyleE2EEESI_S1N_JEEENS4_5SM1004TMEM4LOAD26SM100_TMEM_LOAD_32dp32b64xES1D_NS12_INS13_ILi3ELi4ELi3EEES16_NST_INS5_IJS17_S1L_EEENS5_IJS1L_SB_EEEEEEENS4_39AutoVectorizingCopyWithAssumedAlignmentILi128EEENS4_14SM90_TMA_STOREES22_S24_S24_EEEvvEEEEvNT_6ParamsE)
	.align		4
        /*000c*/ 	.word	index@(__assertfail)
	.align		4
        /*0010*/ 	.word	0x00000000
	.align		4
        /*0014*/ 	.word	0xfffffffe
	.align		4
        /*0018*/ 	.word	0x00000000
	.align		4
        /*001c*/ 	.word	0xfffffffd
	.align		4
        /*0020*/ 	.word	0x00000000
	.align		4
        /*0024*/ 	.word	0xfffffffc


//--------------------- .nv.constant4             --------------------------
	.section	.nv.constant4,"a",@progbits
	.align	8
	.align		8
.nv.constant4:
        /*0000*/ 	.dword	__assertfail
	.align		8
        /*0008*/ 	.dword	__unnamed_1
	.align		8
        /*0010*/ 	.dword	__unnamed_2
	.align		8
        /*0018*/ 	.dword	_ZN40_INTERNAL_d9038966_4_k_cu_f842ad36_208064cuda3std3__45__cpo5beginE
	.align		8
        /*0020*/ 	.dword	_ZN40_INTERNAL_d9038966_4_k_cu_f842ad36_208064cuda3std3__45__cpo3endE
	.align		8
        /*0028*/ 	.dword	_ZN40_INTERNAL_d9038966_4_k_cu_f842ad36_208064cuda3std3__45__cpo6cbeginE
	.align		8
        /*0030*/ 	.dword	_ZN40_INTERNAL_d9038966_4_k_cu_f842ad36_208064cuda3std3__45__cpo4cendE
	.align		8
        /*0038*/ 	.dword	_ZN40_INTERNAL_d9038966_4_k_cu_f842ad36_208064cuda3std3__442_GLOBAL__N__d9038966_4_k_cu_f842ad36_208066ignoreE
	.align		8
        /*0040*/ 	.dword	_ZN40_INTERNAL_d9038966_4_k_cu_f842ad36_208064cuda3std3__419piecewise_constructE
	.align		8
        /*0048*/ 	.dword	_ZN40_INTERNAL_d9038966_4_k_cu_f842ad36_208064cuda3std3__48in_placeE
	.align		8
        /*0050*/ 	.dword	_ZN40_INTERNAL_d9038966_4_k_cu_f842ad36_208064cuda3std6ranges3__45__cpo4swapE
	.align		8
        /*0058*/ 	.dword	_ZN40_INTERNAL_d9038966_4_k_cu_f842ad36_208064cuda3std6ranges3__45__cpo9iter_moveE
	.align		8
        /*0060*/ 	.dword	_ZN40_INTERNAL_d9038966_4_k_cu_f842ad36_208064cute7productE
	.align		8
        /*0068*/ 	.dword	_ZN40_INTERNAL_d9038966_4_k_cu_f842ad36_208064cute1_E
	.align		8
        /*0070*/ 	.dword	$str$25
	.align		8
        /*0078*/ 	.dword	$str$26
	.align		8
        /*0080*/ 	.dword	$str$27
	.align		8
        /*0088*/ 	.dword	$str$28


//--------------------- .text._ZN7cutlass13device_kernelINS_4gemm6kernel13GemmUniversalIN4cute5tupleIJiiiiEEENS1_10collective13CollectiveMmaINS1_35MainloopSm100TmaUmmaWarpSpecializedILi6ELi2ELi2ENS5_IJNS4_1CILi1EEENSA_ILi2EEESB_EEEEENS5_IJNSA_ILi128EEENSA_ILi256EEENSA_ILi32EEEEEENS_10bfloat16_tENS5_IJlSB_lEEESJ_SK_NS4_8TiledMMAINS4_8MMA_AtomIJNS4_20SM100_MMA_F16BF16_SSISJ_SJ_fLi128ELi256ELNS4_4UMMA5MajorE0ELSP_0ELNSO_7ScaleInE0ELSQ_0EEEEEENS4_6LayoutINS5_IJSB_SB_SB_EEENS5_IJNSA_ILi0EEESV_SV_EEEEENS5_IJNS4_10UnderscoreESY_SY_EEEEENS4_23SM90_TMA_LOAD_MULTICASTENS4_14ComposedLayoutINS4_7SwizzleILi2ELi4ELi3EEENS4_18smem_ptr_flag_bitsILi16EEENST_INS5_IJNSA_ILi8EEESH_EEENS5_IJSH_SB_EEEEEEEvNS4_8identityENS4_13SM90_TMA_LOADES1B_vS1C_EENS_8epilogue10collective18CollectiveEpilogueINS1F_23Sm100TmaWarpSpecializedILi4ELi2ELi64ELb1ELb0EEEJSI_NS5_IJNST_ISF_SB_EENST_INSA_ILi64EEESB_EEEEESJ_SK_SJ_SK_NS1F_6fusion15FusionCallbacksIS1J_NS1O_17LinearCombinationISJ_fSJ_fLNS_15FloatRoundStyleE2EEESI_S1N_JEEENS4_5SM1004TMEM4LOAD26SM100_TMEM_LOAD_32dp32b64xES1D_NS12_INS13_ILi3ELi4ELi3EEES16_NST_INS5_IJS17_S1L_EEENS5_IJS1L_SB_EEEEEEENS4_39AutoVectorizingCopyWithAssumedAlignmentILi128EEENS4_14SM90_TMA_STOREES22_S24_S24_EEEvvEEEEvNT_6ParamsE --------------------------
	.section	.text._ZN7cutlass13device_kernelINS_4gemm6kernel13GemmUniversalIN4cute5tupleIJiiiiEEENS1_10collective13CollectiveMmaINS1_35MainloopSm100TmaUmmaWarpSpecializedILi6ELi2ELi2ENS5_IJNS4_1CILi1EEENSA_ILi2EEESB_EEEEENS5_IJNSA_ILi128EEENSA_ILi256EEENSA_ILi32EEEEEENS_10bfloat16_tENS5_IJlSB_lEEESJ_SK_NS4_8TiledMMAINS4_8MMA_AtomIJNS4_20SM100_MMA_F16BF16_SSISJ_SJ_fLi128ELi256ELNS4_4UMMA5MajorE0ELSP_0ELNSO_7ScaleInE0ELSQ_0EEEEEENS4_6LayoutINS5_IJSB_SB_SB_EEENS5_IJNSA_ILi0EEESV_SV_EEEEENS5_IJNS4_10UnderscoreESY_SY_EEEEENS4_23SM90_TMA_LOAD_MULTICASTENS4_14ComposedLayoutINS4_7SwizzleILi2ELi4ELi3EEENS4_18smem_ptr_flag_bitsILi16EEENST_INS5_IJNSA_ILi8EEESH_EEENS5_IJSH_SB_EEEEEEEvNS4_8identityENS4_13SM90_TMA_LOADES1B_vS1C_EENS_8epilogue10collective18CollectiveEpilogueINS1F_23Sm100TmaWarpSpecializedILi4ELi2ELi64ELb1ELb0EEEJSI_NS5_IJNST_ISF_SB_EENST_INSA_ILi64EEESB_EEEEESJ_SK_SJ_SK_NS1F_6fusion15FusionCallbacksIS1J_NS1O_17LinearCombinationISJ_fSJ_fLNS_15FloatRoundStyleE2EEESI_S1N_JEEENS4_5SM1004TMEM4LOAD26SM100_TMEM_LOAD_32dp32b64xES1D_NS12_INS13_ILi3ELi4ELi3EEES16_NST_INS5_IJS17_S1L_EEENS5_IJS1L_SB_EEEEEEENS4_39AutoVectorizingCopyWithAssumedAlignmentILi128EEENS4_14SM90_TMA_STOREES22_S24_S24_EEEvvEEEEvNT_6ParamsE,"ax",@progbits
	.align	128
.text._ZN7cutlass13device_kernelINS_4gemm6kernel13GemmUniversalIN4cute5tupleIJiiiiEEENS1_10collective13CollectiveMmaINS1_35MainloopSm100TmaUmmaWarpSpecializedILi6ELi2ELi2ENS5_IJNS4_1CILi1EEENSA_ILi2EEESB_EEEEENS5_IJNSA_ILi128EEENSA_ILi256EEENSA_ILi32EEEEEENS_10bfloat16_tENS5_IJlSB_lEEESJ_SK_NS4_8TiledMMAINS4_8MMA_AtomIJNS4_20SM100_MMA_F16BF16_SSISJ_SJ_fLi128ELi256ELNS4_4UMMA5MajorE0ELSP_0ELNSO_7ScaleInE0ELSQ_0EEEEEENS4_6LayoutINS5_IJSB_SB_SB_EEENS5_IJNSA_ILi0EEESV_SV_EEEEENS5_IJNS4_10UnderscoreESY_SY_EEEEENS4_23SM90_TMA_LOAD_MULTICASTENS4_14ComposedLayoutINS4_7SwizzleILi2ELi4ELi3EEENS4_18smem_ptr_flag_bitsILi16EEENST_INS5_IJNSA_ILi8EEESH_EEENS5_IJSH_SB_EEEEEEEvNS4_8identityENS4_13SM90_TMA_LOADES1B_vS1C_EENS_8epilogue10collective18CollectiveEpilogueINS1F_23Sm100TmaWarpSpecializedILi4ELi2ELi64ELb1ELb0EEEJSI_NS5_IJNST_ISF_SB_EENST_INSA_ILi64EEESB_EEEEESJ_SK_SJ_SK_NS1F_6fusion15FusionCallbacksIS1J_NS1O_17LinearCombinationISJ_fSJ_fLNS_15FloatRoundStyleE2EEESI_S1N_JEEENS4_5SM1004TMEM4LOAD26SM100_TMEM_LOAD_32dp32b64xES1D_NS12_INS13_ILi3ELi4ELi3EEES16_NST_INS5_IJS17_S1L_EEENS5_IJS1L_SB_EEEEEEENS4_39AutoVectorizingCopyWithAssumedAlignmentILi128EEENS4_14SM90_TMA_STOREES22_S24_S24_EEEvvEEEEvNT_6ParamsE:
        .type           _ZN7cutlass13device_kernelINS_4gemm6kernel13GemmUniversalIN4cute5tupleIJiiiiEEENS1_10collective13CollectiveMmaINS1_35MainloopSm100TmaUmmaWarpSpecializedILi6ELi2ELi2ENS5_IJNS4_1CILi1EEENSA_ILi2EEESB_EEEEENS5_IJNSA_ILi128EEENSA_ILi256EEENSA_ILi32EEEEEENS_10bfloat16_tENS5_IJlSB_lEEESJ_SK_NS4_8TiledMMAINS4_8MMA_AtomIJNS4_20SM100_MMA_F16BF16_SSISJ_SJ_fLi128ELi256ELNS4_4UMMA5MajorE0ELSP_0ELNSO_7ScaleInE0ELSQ_0EEEEEENS4_6LayoutINS5_IJSB_SB_SB_EEENS5_IJNSA_ILi0EEESV_SV_EEEEENS5_IJNS4_10UnderscoreESY_SY_EEEEENS4_23SM90_TMA_LOAD_MULTICASTENS4_14ComposedLayoutINS4_7SwizzleILi2ELi4ELi3EEENS4_18smem_ptr_flag_bitsILi16EEENST_INS5_IJNSA_ILi8EEESH_EEENS5_IJSH_SB_EEEEEEEvNS4_8identityENS4_13SM90_TMA_LOADES1B_vS1C_EENS_8epilogue10collective18CollectiveEpilogueINS1F_23Sm100TmaWarpSpecializedILi4ELi2ELi64ELb1ELb0EEEJSI_NS5_IJNST_ISF_SB_EENST_INSA_ILi64EEESB_EEEEESJ_SK_SJ_SK_NS1F_6fusion15FusionCallbacksIS1J_NS1O_17LinearCombinationISJ_fSJ_fLNS_15FloatRoundStyleE2EEESI_S1N_JEEENS4_5SM1004TMEM4LOAD26SM100_TMEM_LOAD_32dp32b64xES1D_NS12_INS13_ILi3ELi4ELi3EEES16_NST_INS5_IJS17_S1L_EEENS5_IJS1L_SB_EEEEEEENS4_39AutoVectorizingCopyWithAssumedAlignmentILi128EEENS4_14SM90_TMA_STOREES22_S24_S24_EEEvvEEEEvNT_6ParamsE,@function
        .size           _ZN7cutlass13device_kernelINS_4gemm6kernel13GemmUniversalIN4cute5tupleIJiiiiEEENS1_10collective13CollectiveMmaINS1_35MainloopSm100TmaUmmaWarpSpecializedILi6ELi2ELi2ENS5_IJNS4_1CILi1EEENSA_ILi2EEESB_EEEEENS5_IJNSA_ILi128EEENSA_ILi256EEENSA_ILi32EEEEEENS_10bfloat16_tENS5_IJlSB_lEEESJ_SK_NS4_8TiledMMAINS4_8MMA_AtomIJNS4_20SM100_MMA_F16BF16_SSISJ_SJ_fLi128ELi256ELNS4_4UMMA5MajorE0ELSP_0ELNSO_7ScaleInE0ELSQ_0EEEEEENS4_6LayoutINS5_IJSB_SB_SB_EEENS5_IJNSA_ILi0EEESV_SV_EEEEENS5_IJNS4_10UnderscoreESY_SY_EEEEENS4_23SM90_TMA_LOAD_MULTICASTENS4_14ComposedLayoutINS4_7SwizzleILi2ELi4ELi3EEENS4_18smem_ptr_flag_bitsILi16EEENST_INS5_IJNSA_ILi8EEESH_EEENS5_IJSH_SB_EEEEEEEvNS4_8identityENS4_13SM90_TMA_LOADES1B_vS1C_EENS_8epilogue10collective18CollectiveEpilogueINS1F_23Sm100TmaWarpSpecializedILi4ELi2ELi64ELb1ELb0EEEJSI_NS5_IJNST_ISF_SB_EENST_INSA_ILi64EEESB_EEEEESJ_SK_SJ_SK_NS1F_6fusion15FusionCallbacksIS1J_NS1O_17LinearCombinationISJ_fSJ_fLNS_15FloatRoundStyleE2EEESI_S1N_JEEENS4_5SM1004TMEM4LOAD26SM100_TMEM_LOAD_32dp32b64xES1D_NS12_INS13_ILi3ELi4ELi3EEES16_NST_INS5_IJS17_S1L_EEENS5_IJS1L_SB_EEEEEEENS4_39AutoVectorizingCopyWithAssumedAlignmentILi128EEENS4_14SM90_TMA_STOREES22_S24_S24_EEEvvEEEEvNT_6ParamsE,(.L_x_183 - _ZN7cutlass13device_kernelINS_4gemm6kernel13GemmUniversalIN4cute5tupleIJiiiiEEENS1_10collective13CollectiveMmaINS1_35MainloopSm100TmaUmmaWarpSpecializedILi6ELi2ELi2ENS5_IJNS4_1CILi1EEENSA_ILi2EEESB_EEEEENS5_IJNSA_ILi128EEENSA_ILi256EEENSA_ILi32EEEEEENS_10bfloat16_tENS5_IJlSB_lEEESJ_SK_NS4_8TiledMMAINS4_8MMA_AtomIJNS4_20SM100_MMA_F16BF16_SSISJ_SJ_fLi128ELi256ELNS4_4UMMA5MajorE0ELSP_0ELNSO_7ScaleInE0ELSQ_0EEEEEENS4_6LayoutINS5_IJSB_SB_SB_EEENS5_IJNSA_ILi0EEESV_SV_EEEEENS5_IJNS4_10UnderscoreESY_SY_EEEEENS4_23SM90_TMA_LOAD_MULTICASTENS4_14ComposedLayoutINS4_7SwizzleILi2ELi4ELi3EEENS4_18smem_ptr_flag_bitsILi16EEENST_INS5_IJNSA_ILi8EEESH_EEENS5_IJSH_SB_EEEEEEEvNS4_8identityENS4_13SM90_TMA_LOADES1B_vS1C_EENS_8epilogue10collective18CollectiveEpilogueINS1F_23Sm100TmaWarpSpecializedILi4ELi2ELi64ELb1ELb0EEEJSI_NS5_IJNST_ISF_SB_EENST_INSA_ILi64EEESB_EEEEESJ_SK_SJ_SK_NS1F_6fusion15FusionCallbacksIS1J_NS1O_17LinearCombinationISJ_fSJ_fLNS_15FloatRoundStyleE2EEESI_S1N_JEEENS4_5SM1004TMEM4LOAD26SM100_TMEM_LOAD_32dp32b64xES1D_NS12_INS13_ILi3ELi4ELi3EEES16_NST_INS5_IJS17_S1L_EEENS5_IJS1L_SB_EEEEEEENS4_39AutoVectorizingCopyWithAssumedAlignmentILi128EEENS4_14SM90_TMA_STOREES22_S24_S24_EEEvvEEEEvNT_6ParamsE)
        .other          _ZN7cutlass13device_kernelINS_4gemm6kernel13GemmUniversalIN4cute5tupleIJiiiiEEENS1_10collective13CollectiveMmaINS1_35MainloopSm100TmaUmmaWarpSpecializedILi6ELi2ELi2ENS5_IJNS4_1CILi1EEENSA_ILi2EEESB_EEEEENS5_IJNSA_ILi128EEENSA_ILi256EEENSA_ILi32EEEEEENS_10bfloat16_tENS5_IJlSB_lEEESJ_SK_NS4_8TiledMMAINS4_8MMA_AtomIJNS4_20SM100_MMA_F16BF16_SSISJ_SJ_fLi128ELi256ELNS4_4UMMA5MajorE0ELSP_0ELNSO_7ScaleInE0ELSQ_0EEEEEENS4_6LayoutINS5_IJSB_SB_SB_EEENS5_IJNSA_ILi0EEESV_SV_EEEEENS5_IJNS4_10UnderscoreESY_SY_EEEEENS4_23SM90_TMA_LOAD_MULTICASTENS4_14ComposedLayoutINS4_7SwizzleILi2ELi4ELi3EEENS4_18smem_ptr_flag_bitsILi16EEENST_INS5_IJNSA_ILi8EEESH_EEENS5_IJSH_SB_EEEEEEEvNS4_8identityENS4_13SM90_TMA_LOADES1B_vS1C_EENS_8epilogue10collective18CollectiveEpilogueINS1F_23Sm100TmaWarpSpecializedILi4ELi2ELi64ELb1ELb0EEEJSI_NS5_IJNST_ISF_SB_EENST_INSA_ILi64EEESB_EEEEESJ_SK_SJ_SK_NS1F_6fusion15FusionCallbacksIS1J_NS1O_17LinearCombinationISJ_fSJ_fLNS_15FloatRoundStyleE2EEESI_S1N_JEEENS4_5SM1004TMEM4LOAD26SM100_TMEM_LOAD_32dp32b64xES1D_NS12_INS13_ILi3ELi4ELi3EEES16_NST_INS5_IJS17_S1L_EEENS5_IJS1L_SB_EEEEEEENS4_39AutoVectorizingCopyWithAssumedAlignmentILi128EEENS4_14SM90_TMA_STOREES22_S24_S24_EEEvvEEEEvNT_6ParamsE,@"STO_CUDA_ENTRY STV_DEFAULT"
_ZN7cutlass13device_kernelINS_4gemm6kernel13GemmUniversalIN4cute5tupleIJiiiiEEENS1_10collective13CollectiveMmaINS1_35MainloopSm100TmaUmmaWarpSpecializedILi6ELi2ELi2ENS5_IJNS4_1CILi1EEENSA_ILi2EEESB_EEEEENS5_IJNSA_ILi128EEENSA_ILi256EEENSA_ILi32EEEEEENS_10bfloat16_tENS5_IJlSB_lEEESJ_SK_NS4_8TiledMMAINS4_8MMA_AtomIJNS4_20SM100_MMA_F16BF16_SSISJ_SJ_fLi128ELi256ELNS4_4UMMA5MajorE0ELSP_0ELNSO_7ScaleInE0ELSQ_0EEEEEENS4_6LayoutINS5_IJSB_SB_SB_EEENS5_IJNSA_ILi0EEESV_SV_EEEEENS5_IJNS4_10UnderscoreESY_SY_EEEEENS4_23SM90_TMA_LOAD_MULTICASTENS4_14ComposedLayoutINS4_7SwizzleILi2ELi4ELi3EEENS4_18smem_ptr_flag_bitsILi16EEENST_INS5_IJNSA_ILi8EEESH_EEENS5_IJSH_SB_EEEEEEEvNS4_8identityENS4_13SM90_TMA_LOADES1B_vS1C_EENS_8epilogue10collective18CollectiveEpilogueINS1F_23Sm100TmaWarpSpecializedILi4ELi2ELi64ELb1ELb0EEEJSI_NS5_IJNST_ISF_SB_EENST_INSA_ILi64EEESB_EEEEESJ_SK_SJ_SK_NS1F_6fusion15FusionCallbacksIS1J_NS1O_17LinearCombinationISJ_fSJ_fLNS_15FloatRoundStyleE2EEESI_S1N_JEEENS4_5SM1004TMEM4LOAD26SM100_TMEM_LOAD_32dp32b64xES1D_NS12_INS13_ILi3ELi4ELi3EEES16_NST_INS5_IJS17_S1L_EEENS5_IJS1L_SB_EEEEEEENS4_39AutoVectorizingCopyWithAssumedAlignmentILi128EEENS4_14SM90_TMA_STOREES22_S24_S24_EEEvvEEEEvNT_6ParamsE:
[----:B------:R-:W1:Y:S01]  /*0000*/  LDC R1, c[0x0][0x37c] ;  /* 0x0000df00ff017b82 */ /* 0x000e620000000800 */
[----:B------:R-:W2:Y:S01]  /*0010*/  S2R R160, SR_TID.X ;  /* 0x0000000000a07919 */ /* 0x000ea20000002100 */
[----:B------:R-:W3:Y:S01]  /*0020*/  LDCU.64 UR8, c[0x0][0x890] ;  /* 0x00011200ff0877ac */ /* 0x000ee20008000a00 */
[----:B------:R-:W-:Y:S02]  /*0030*/  PRMT R142, RZ, 0x7610, R142 ;  /* 0x00007610ff8e7816 */ /* 0x000fe4000000008e */
[----:B------:R-:W-:Y:S01]  /*0040*/  ELECT P3, URZ, PT ;  /* 0x0000000000ff782f */ /* 0x000fe20003860000 */
[----:B---3--:R-:W-:-:S04]  /*0050*/  UISETP.NE.U32.AND UP0, UPT, UR8, URZ, UPT ;  /* 0x000000ff0800728c */ /* 0x008fc8000bf05070 */
[----:B------:R-:W-:Y:S01]  /*0060*/  UISETP.NE.AND.EX UP0, UPT, UR9, URZ, UPT, UP0 ;  /* 0x000000ff0900728c */ /* 0x000fe2000bf05300 */
[----:B--2---:R-:W-:-:S05]  /*0070*/  SHF.R.U32.HI R143, RZ, 0x5, R160 ;  /* 0x00000005ff8f7819 */ /* 0x004fca00000116a0 */
[----:B------:R-:W2:Y:S02]  /*0080*/  SHFL.IDX PT, R0, R143, RZ, 0x1f ;  /* 0x00001fff8f007589 */ /* 0x000ea400000e0000 */
[----:B--2---:R-:W-:Y:S01]  /*0090*/  R2UR UR17, R0 ;  /* 0x00000000001172ca */ /* 0x004fe200000e0000 */
[----:B-1----:R-:W-:-:S14]  /*00a0*/  BRA.U UP0, `(.L_x_0) ;  /* 0x0000000100307547 */ /* 0x002fdc000b800000 */
[----:B------:R-:W1:Y:S02]  /*00b0*/  LDCU.64 UR4, c[0x0][0x888] ;  /* 0x00011100ff0477ac */ /* 0x000e640008000a00 */
[----:B-1----:R-:W-:-:S04]  /*00c0*/  UISETP.NE.U32.AND UP0, UPT, UR4, URZ, UPT ;  /* 0x000000ff0400728c */ /* 0x002fc8000bf05070 */
[----:B------:R-:W-:-:S09]  /*00d0*/  UISETP.NE.AND.EX UP0, UPT, UR5, URZ, UPT, UP0 ;  /* 0x000000ff0500728c */ /* 0x000fd2000bf05300 */
[----:B------:R-:W-:Y:S05]  /*00e0*/  BRA.U !UP0, `(.L_x_1) ;  /* 0x0000000108147547 */ /* 0x000fea000b800000 */
[----:B------:R-:W1:Y:S01]  /*00f0*/  LDC.64 R2, c[0x0][0x888] ;  /* 0x00022200ff027b82 */ /* 0x000e620000000a00 */
[----:B------:R-:W1:Y:S02]  /*0100*/  LDCU.64 UR4, c[0x0][0x358] ;  /* 0x00006b00ff0477ac */ /* 0x000e640008000a00 */
[----:B-1----:R1:W5:Y:S01]  /*0110*/  LDG.E R73, desc[UR4][R2.64] ;  /* 0x0000000402497981 */ /* 0x002362000c1e1900 */
[----:B------:R-:W-:Y:S01]  /*0120*/  HFMA2 R142, -RZ, RZ, 0, 5.9604644775390625e-08 ;  /* 0x00000001ff8e7431 */ /* 0x000fe200000001ff */
[----:B------:R-:W-:Y:S05]  /*0130*/  BRA `(.L_x_0) ;  /* 0x00000000000c7947 */ /* 0x000fea0003800000 */
.L_x_1:
[----:B------:R-:W1:Y:S01]  /*0140*/  LDCU UR4, c[0x0][0x880] ;  /* 0x00011000ff0477ac */ /* 0x000e620008000800 */
[----:B------:R-:W-:Y:S01]  /*0150*/  HFMA2 R142, -RZ, RZ, 0, 5.9604644775390625e-08 ;  /* 0x00000001ff8e7431 */ /* 0x000fe200000001ff */
[----:B-1----:R-:W-:-:S07]  /*0160*/  MOV R73, UR4 ;  /* 0x0000000400497c02 */ /* 0x002fce0008000f00 */
.L_x_0:
[----:B------:R-:W2:Y:S02]  /*0170*/  LDCU.64 UR4, c[0x0][0x8b0] ;  /* 0x00011600ff0477ac */ /* 0x000ea40008000a00 */
[----:B--2---:R-:W-:-:S04]  /*0180*/  UISETP.NE.U32.AND UP0, UPT, UR4, URZ, UPT ;  /* 0x000000ff0400728c */ /* 0x004fc8000bf05070 */
[----:B------:R-:W-:-:S09]  /*0190*/  UISETP.NE.AND.EX UP0, UPT, UR5, URZ, UPT, UP0 ;  /* 0x000000ff0500728c */ /* 0x000fd2000bf05300 */
[----:B------:R-:W-:Y:S05]  /*01a0*/  BRA.U UP0, `(.L_x_2) ;  /* 0x0000000100287547 */ /* 0x000fea000b800000 */
[----:B------:R-:W2:Y:S02]  /*01b0*/  LDCU.64 UR4, c[0x0][0x8a8] ;  /* 0x00011500ff0477ac */ /* 0x000ea40008000a00 */
[----:B--2---:R-:W-:-:S04]  /*01c0*/  UISETP.NE.U32.AND UP0, UPT, UR4, URZ, UPT ;  /* 0x000000ff0400728c */ /* 0x004fc8000bf05070 */
[----:B------:R-:W-:-:S09]  /*01d0*/  UISETP.NE.AND.EX UP0, UPT, UR5, URZ, UPT, UP0 ;  /* 0x000000ff0500728c */ /* 0x000fd2000bf05300 */
[----:B------:R-:W-:Y:S05]  /*01e0*/  BRA.U !UP0, `(.L_x_3) ;  /* 0x0000000108107547 */ /* 0x000fea000b800000 */
[----:B------:R-:W2:Y:S01]  /*01f0*/  LDC.64 R70, c[0x0][0x8a8] ;  /* 0x00022a00ff467b82 */ /* 0x000ea20000000a00 */
[----:B------:R-:W2:Y:S02]  /*0200*/  LDCU.64 UR4, c[0x0][0x358] ;  /* 0x00006b00ff0477ac */ /* 0x000ea40008000a00 */
[----:B--2---:R2:W5:Y:S01]  /*0210*/  LDG.E R70, desc[UR4][R70.64] ;  /* 0x0000000446467981 */ /* 0x004562000c1e1900 */
[----:B------:R-:W-:Y:S05]  /*0220*/  BRA `(.L_x_2) ;  /* 0x0000000000087947 */ /* 0x000fea0003800000 */
.L_x_3:
[----:B------:R-:W2:Y:S02]  /*0230*/  LDCU UR4, c[0x0][0x8a0] ;  /* 0x00011400ff0477ac */ /* 0x000ea40008000800 */
[----:B--2---:R-:W-:Y:S02]  /*0240*/  MOV R70, UR4 ;  /* 0x0000000400467c02 */ /* 0x004fe40008000f00 */
.L_x_2:
[----:B------:R-:W-:Y:S01]  /*0250*/  IMAD.U32 R0, RZ, RZ, UR17 ;  /* 0x00000011ff007e24 */ /* 0x000fe2000f8e00ff */
[----:B------:R-:W-:Y:S04]  /*0260*/  BSSY.RECONVERGENT B0, `(.L_x_4) ;  /* 0x000000c000007945 */ /* 0x000fe80003800200 */
[C---:B------:R-:W-:Y:S02]  /*0270*/  ISETP.NE.OR P1, PT, R0.reuse, 0x1, !P3 ;  /* 0x000000010000780c */ /* 0x040fe40005f25670 */
[----:B------:R-:W-:-:S11]  /*0280*/  ISETP.NE.OR P0, PT, R0, 0x3, !P3 ;  /* 0x000000030000780c */ /* 0x000fd60005f05670 */
[----:B------:R-:W-:Y:S05]  /*0290*/  @P1 BRA `(.L_x_5) ;  /* 0x0000000000201947 */ /* 0x000fea0003800000 */
[----:B------:R-:W3:Y:S02]  /*02a0*/  LDCU.64 UR4, c[0x0][0x348] ;  /* 0x00006900ff0477ac */ /* 0x000ee40008000a00 */
[----:B---3--:R-:W-:Y:S02]  /*02b0*/  UIADD3 UR6, UP1, UPT, UR4, 0x80, URZ ;  /* 0x0000008004067890 */ /* 0x008fe4000ff3e0ff */
[----:B------:R-:W-:Y:S02]  /*02c0*/  UIADD3 UR4, UP0, UPT, UR4, 0x180, URZ ;  /* 0x0000018004047890 */ /* 0x000fe4000ff1e0ff */
[----:B------:R-:W-:Y:S02]  /*02d0*/  UIADD3.X UR7, UPT, UPT, URZ, UR5, URZ, UP1, !UPT ;  /* 0x00000005ff077290 */ /* 0x000fe40008ffe4ff */
[----:B------:R-:W-:-:S07]  /*02e0*/  UIADD3.X UR5, UPT, UPT, URZ, UR5, URZ, UP0, !UPT ;  /* 0x00000005ff057290 */ /* 0x000fce00087fe4ff */
[----:B------:R3:W-:Y:S02]  /*02f0*/  UTMACCTL.PF [UR6] ;  /* 0x00000000060079b9 */ /* 0x0007e40008040000 */
[----:B------:R3:W-:Y:S02]  /*0300*/  UTMACCTL.PF [UR4] ;  /* 0x00000000040079b9 */ /* 0x0007e40008040000 */
[----:B---3--:R-:W-:Y:S01]  /*0310*/  NOP ;  /* 0x0000000000007918 */ /* 0x008fe20000000000 */
.L_x_5:
[----:B------:R-:W-:Y:S05]  /*0320*/  BSYNC.RECONVERGENT B0 ;  /* 0x0000000000007941 */ /* 0x000fea0003800200 */
.L_x_4:
[----:B------:R-:W-:Y:S04]  /*0330*/  BSSY.RECONVERGENT B0, `(.L_x_6) ;  /* 0x000000a000007945 */ /* 0x000fe80003800200 */
        /* <DEDUP_REMOVED lines=9> */
.L_x_7:
[----:B------:R-:W-:Y:S05]  /*03d0*/  BSYNC.RECONVERGENT B0 ;  /* 0x0000000000007941 */ /* 0x000fea0003800200 */
.L_x_6:
[----:B------:R-:W3:Y:S01]  /*03e0*/  LDCU.64 UR4, c[0x0][0x888] ;  /* 0x00011100ff0477ac */ /* 0x000ee20008000a00 */
[----:B------:R-:W-:Y:S02]  /*03f0*/  UISETP.EQ.U32.AND UP1, UPT, UR8, URZ, UPT ;  /* 0x000000ff0800728c */ /* 0x000fe4000bf22070 */
[----:B------:R-:W-:Y:S02]  /*0400*/  UPLOP3.LUT UP3, UPT, UPT, UPT, UPT, 0x80, 0x8 ;  /* 0x000000000008789c */ /* 0x000fe40003f6f070 */
[----:B---3--:R-:W-:-:S04]  /*0410*/  UISETP.NE.U32.AND UP0, UPT, UR4, URZ, UPT ;  /* 0x000000ff0400728c */ /* 0x008fc8000bf05070 */
[----:B------:R-:W-:-:S04]  /*0420*/  UISETP.NE.AND.EX UP0, UPT, UR5, URZ, UPT, UP0 ;  /* 0x000000ff0500728c */ /* 0x000fc8000bf05300 */
[----:B------:R-:W-:-:S04]  /*0430*/  UISETP.EQ.OR.EX UP2, UPT, UR9, URZ, !UP0, UP1 ;  /* 0x000000ff0900728c */ /* 0x000fc8000c742710 */
[----:B------:R-:W-:-:S06]  /*0440*/  UP2UR UR4, UPR, URZ, 0x4 ;  /* 0x00000004ff047883 */ /* 0x000fcc0008000000 */
[----:B------:R-:W-:Y:S01]  /*0450*/  MOV R146, UR4 ;  /* 0x0000000400927c02 */ /* 0x000fe20008000f00 */
[----:B------:R-:W-:Y:S06]  /*0460*/  BRA.U !UP2, `(.L_x_8) ;  /* 0x000000010a207547 */ /* 0x000fec000b800000 */
[----:B------:R-:W-:Y:S01]  /*0470*/  UISETP.NE.U32.AND UP1, UPT, UR8, URZ, UPT ;  /* 0x000000ff0800728c */ /* 0x000fe2000bf25070 */
[----:B-----5:R-:W-:Y:S01]  /*0480*/  FSETP.NEU.AND P0, PT, R73, RZ, PT ;  /* 0x000000ff4900720b */ /* 0x020fe20003f0d000 */
[----:B------:R-:W-:Y:S02]  /*0490*/  USEL UR4, URZ, 0xffffffff, UP0 ;  /* 0xffffffffff047887 */ /* 0x000fe40008000000 */
[----:B------:R-:W-:-:S10]  /*04a0*/  UISETP.NE.AND.EX UP1, UPT, UR9, URZ, UPT, UP1 ;  /* 0x000000ff0900728c */ /* 0x000fd4000bf25310 */
[----:B------:R-:W-:Y:S01]  /*04b0*/  VOTEU.ANY UP0, P0 ;  /* 0x0000000000ff7886 */ /* 0x000fe20000000100 */
[----:B------:R-:W-:-:S04]  /*04c0*/  @!UP1 USEL UR4, URZ, 0xffffffff, UP0 ;  /* 0xffffffffff049887 */ /* 0x000fc80008000000 */
[----:B------:R-:W-:-:S04]  /*04d0*/  ULOP3.LUT UR4, UR4, 0x1, URZ, 0xc0, !UPT ;  /* 0x0000000104047892 */ /* 0x000fc8000f8ec0ff */
[----:B------:R-:W-:-:S11]  /*04e0*/  UISETP.NE.U32.AND UP3, UPT, UR4, 0x1, UPT ;  /* 0x000000010400788c */ /* 0x000fd6000bf65070 */
.L_x_8:
[----:B-1----:R-:W1:Y:S01]  /*04f0*/  SHFL.IDX PT, R2, R143, RZ, 0x1f ;  /* 0x00001fff8f027589 */ /* 0x002e6200000e0000 */
[----:B------:R-:W-:-:S04]  /*0500*/  UISETP.NE.AND UP0, UPT, UR17, 0x2, UPT ;  /* 0x000000021100788c */ /* 0x000fc8000bf05270 */
[----:B------:R-:W-:Y:S01]  /*0510*/  USEL UR48, URZ, 0x1, UP0 ;  /* 0x00000001ff307887 */ /* 0x000fe20008000000 */
[----:B-1----:R-:W-:-:S13]  /*0520*/  ISETP.NE.AND P0, PT, R2, RZ, PT ;  /* 0x000000ff0200720c */ /* 0x002fda0003f05270 */
[----:B------:R-:W-:Y:S05]  /*0530*/  @P0 BRA `(.L_x_9) ;  /* 0x0000000000680947 */ /* 0x000fea0003800000 */
[----:B------:R-:W1:Y:S01]  /*0540*/  S2UR UR4, SR_CgaCtaId ;  /* 0x00000000000479c3 */ /* 0x000e620000008800 */
[----:B------:R-:W-:Y:S01]  /*0550*/  UMOV UR5, 0x400 ;  /* 0x0000040000057882 */ /* 0x000fe20000000000 */
[----:B------:R-:W-:Y:S01]  /*0560*/  UMOV UR8, 0x1 ;  /* 0x0000000100087882 */ /* 0x000fe20000000000 */
[----:B------:R-:W-:Y:S01]  /*0570*/  UMOV UR6, 0x2 ;  /* 0x0000000200067882 */ /* 0x000fe20000000000 */
[----:B------:R-:W-:-:S04]  /*0580*/  UIADD3 UR8, UPT, UPT, -UR8, 0x100000, URZ ;  /* 0x0010000008087890 */ /* 0x000fc8000fffe1ff */
[----:B------:R-:W-:Y:S02]  /*0590*/  USHF.L.U32 UR9, UR8, 0xb, URZ ;  /* 0x0000000b08097899 */ /* 0x000fe400080006ff */
[----:B------:R-:W-:Y:S02]  /*05a0*/  USHF.L.U32 UR8, UR8, 0x1, URZ ;  /* 0x0000000108087899 */ /* 0x000fe400080006ff */
[----:B------:R-:W-:-:S04]  /*05b0*/  UIADD3 UR6, UPT, UPT, -UR6, 0x100000, URZ ;  /* 0x0010000006067890 */ /* 0x000fc8000fffe1ff */
[----:B------:R-:W-:Y:S02]  /*05c0*/  USHF.L.U32 UR7, UR6, 0xb, URZ ;  /* 0x0000000b06077899 */ /* 0x000fe400080006ff */
[----:B------:R-:W-:Y:S01]  /*05d0*/  USHF.L.U32 UR6, UR6, 0x1, URZ ;  /* 0x0000000106067899 */ /* 0x000fe200080006ff */
[----:B------:R-:W-:Y:S01]  /*05e0*/  ELECT P0, URZ, PT ;  /* 0x0000000000ff782f */ /* 0x000fe20003800000 */
[----:B-1----:R-:W-:Y:S01]  /*05f0*/  ULEA UR4, UR4, UR5, 0x18 ;  /* 0x0000000504047291 */ /* 0x002fe2000f8ec0ff */
[----:B------:R-:W1:Y:S11]  /*0600*/  FENCE.VIEW.ASYNC.S ;  /* 0x00000000000073c6 */ /* 0x000e760000000000 */
[----:B-1----:R1:W3:Y:S01]  /*0610*/  SYNCS.EXCH.64 URZ, [UR4], UR8 ;  /* 0x0000000804ff75b2 */ /* 0x0022e20008000100 */
[----:B------:R1:W4:Y:S01]  /*0620*/  SYNCS.EXCH.64 URZ, [UR4+0x30], UR6 ;  /* 0x0000300604ff75b2 */ /* 0x0003220008000100 */
[----:B------:R1:W1:Y:S01]  /*0630*/  SYNCS.EXCH.64 URZ, [UR4+0x8], UR8 ;  /* 0x0000080804ff75b2 */ /* 0x0002620008000100 */
        /* <DEDUP_REMOVED lines=9> */
[----:B------:R-:W-:Y:S01]  /*06d0*/  NOP ;  /* 0x0000000000007918 */ /* 0x000fe20000000000 */
.L_x_9:
[----:B------:R-:W2:Y:S01]  /*06e0*/  SHFL.IDX PT, R2, R143, RZ, 0x1f ;  /* 0x00001fff8f027589 */ /* 0x000ea200000e0000 */
[----:B------:R-:W-:Y:S01]  /*06f0*/  NOP ;  /* 0x0000000000007918 */ /* 0x000fe20000000000 */
[----:B--2---:R-:W-:-:S13]  /*0700*/  ISETP.NE.AND P0, PT, R2, 0x1, PT ;  /* 0x000000010200780c */ /* 0x004fda0003f05270 */
[----:B------:R-:W-:Y:S05]  /*0710*/  @P0 BRA `(.L_x_10) ;  /* 0x0000000000580947 */ /* 0x000fea0003800000 */
[----:B-1----:R-:W1:Y:S01]  /*0720*/  S2UR UR4, SR_CgaCtaId ;  /* 0x00000000000479c3 */ /* 0x002e620000008800 */
        /* <DEDUP_REMOVED lines=12> */
[----:B-1----:R2:W1:Y:S01]  /*07f0*/  SYNCS.EXCH.64 URZ, [UR4+0x60], UR8 ;  /* 0x0000600804ff75b2 */ /* 0x0024620008000100 */
[----:B------:R2:W1:Y:S01]  /*0800*/  SYNCS.EXCH.64 URZ, [UR4+0x80], UR6 ;  /* 0x0000800604ff75b2 */ /* 0x0004620008000100 */
[----:B------:R2:W1:Y:S01]  /*0810*/  SYNCS.EXCH.64 URZ, [UR4+0x68], UR8 ;  /* 0x0000680804ff75b2 */ /* 0x0004620008000100 */
[----:B------:R2:W1:Y:S01]  /*0820*/  SYNCS.EXCH.64 URZ, [UR4+0x88], UR6 ;  /* 0x0000880604ff75b2 */ /* 0x0004620008000100 */
[----:B------:R2:W1:Y:S01]  /*0830*/  SYNCS.EXCH.64 URZ, [UR4+0x70], UR8 ;  /* 0x0000700804ff75b2 */ /* 0x0004620008000100 */
[----:B------:R2:W1:Y:S01]  /*0840*/  SYNCS.EXCH.64 URZ, [UR4+0x90], UR6 ;  /* 0x0000900604ff75b2 */ /* 0x0004620008000100 */
[----:B------:R2:W1:Y:S01]  /*0850*/  SYNCS.EXCH.64 URZ, [UR4+0x78], UR8 ;  /* 0x0000780804ff75b2 */ /* 0x0004620008000100 */
[----:B------:R2:W1:Y:S02]  /*0860*/  SYNCS.EXCH.64 URZ, [UR4+0x98], UR6 ;  /* 0x0000980604ff75b2 */ /* 0x0004640008000100 */
[----:B--2---:R-:W-:Y:S01]  /*0870*/  NOP ;  /* 0x0000000000007918 */ /* 0x004fe20000000000 */
.L_x_10:
[----:B------:R-:W2:Y:S01]  /*0880*/  SHFL.IDX PT, R2, R143, RZ, 0x1f ;  /* 0x00001fff8f027589 */ /* 0x000ea200000e0000 */
[----:B------:R-:W-:Y:S01]  /*0890*/  NOP ;  /* 0x0000000000007918 */ /* 0x000fe20000000000 */
[----:B--2---:R-:W-:-:S13]  /*08a0*/  ISETP.NE.AND P0, PT, R2, 0x3, PT ;  /* 0x000000030200780c */ /* 0x004fda0003f05270 */
[----:B------:R-:W-:Y:S05]  /*08b0*/  @P0 BRA `(.L_x_11) ;  /* 0x0000000000300947 */ /* 0x000fea0003800000 */
[----:B-1----:R-:W1:Y:S01]  /*08c0*/  S2UR UR6, SR_CgaCtaId ;  /* 0x00000000000679c3 */ /* 0x002e620000008800 */
[----:B------:R-:W-:Y:S01]  /*08d0*/  UMOV UR4, 0x400 ;  /* 0x0000040000047882 */ /* 0x000fe20000000000 */
[----:B------:R-:W-:Y:S01]  /*08e0*/  UMOV UR5, 0x20 ;  /* 0x0000002000057882 */ /* 0x000fe20000000000 */
[----:B------:R-:W-:Y:S01]  /*08f0*/  ELECT P0, URZ, PT ;  /* 0x0000000000ff782f */ /* 0x000fe20003800000 */
[----:B-1----:R-:W-:Y:S02]  /*0900*/  ULEA UR6, UR6, UR4, 0x18 ;  /* 0x0000000406067291 */ /* 0x002fe4000f8ec0ff */
[----:B------:R-:W-:-:S04]  /*0910*/  UIADD3 UR4, UPT, UPT, -UR5, 0x100000, URZ ;  /* 0x0010000005047890 */ /* 0x000fc8000fffe1ff */
[----:B------:R-:W-:Y:S02]  /*0920*/  USHF.L.U32 UR5, UR4, 0xb, URZ ;  /* 0x0000000b04057899 */ /* 0x000fe400080006ff */
[----:B------:R-:W-:Y:S01]  /*0930*/  USHF.L.U32 UR4, UR4, 0x1, URZ ;  /* 0x0000000104047899 */ /* 0x000fe200080006ff */
[----:B------:R-:W1:Y:S11]  /*0940*/  FENCE.VIEW.ASYNC.S ;  /* 0x00000000000073c6 */ /* 0x000e760000000000 */
[----:B-1----:R2:W1:Y:S01]  /*0950*/  SYNCS.EXCH.64 URZ, [UR6+0xa0], UR4 ;  /* 0x0000a00406ff75b2 */ /* 0x0024620008000100 */
[----:B------:R2:W1:Y:S02]  /*0960*/  SYNCS.EXCH.64 URZ, [UR6+0xa8], UR4 ;  /* 0x0000a80406ff75b2 */ /* 0x0004640008000100 */
[----:B--2---:R-:W-:Y:S01]  /*0970*/  NOP ;  /* 0x0000000000007918 */ /* 0x004fe20000000000 */
.L_x_11:
[----:B------:R-:W2:Y:S01]  /*0980*/  SHFL.IDX PT, R2, R143, RZ, 0x1f ;  /* 0x00001fff8f027589 */ /* 0x000ea200000e0000 */
[----:B------:R-:W-:Y:S01]  /*0990*/  NOP ;  /* 0x0000000000007918 */ /* 0x000fe20000000000 */
[----:B--2---:R-:W-:-:S13]  /*09a0*/  ISETP.NE.AND P0, PT, R2, 0x4, PT ;  /* 0x000000040200780c */ /* 0x004fda0003f05270 */
[----:B------:R-:W-:Y:S05]  /*09b0*/  @P0 BRA `(.L_x_12) ;  /* 0x00000000004c0947 */ /* 0x000fea0003800000 */
[----:B-1----:R-:W1:Y:S01]  /*09c0*/  S2UR UR6, SR_CgaCtaId ;  /* 0x00000000000679c3 */ /* 0x002e620000008800 */
[----:B------:R-:W-:Y:S01]  /*09d0*/  UMOV UR4, 0x1e0 ;  /* 0x000001e000047882 */ /* 0x000fe20000000000 */
[----:B------:R-:W-:Y:S01]  /*09e0*/  UMOV UR5, 0x400 ;  /* 0x0000040000057882 */ /* 0x000fe20000000000 */
[----:B------:R-:W-:Y:S01]  /*09f0*/  USEL UR4, UR4, 0x1a0, UP3 ;  /* 0x000001a004047887 */ /* 0x000fe20009800000 */
[----:B------:R-:W-:Y:S01]  /*0a00*/  UMOV UR8, 0x1 ;  /* 0x0000000100087882 */ /* 0x000fe20000000000 */
[----:B------:R-:W-:Y:S01]  /*0a10*/  ELECT P0, URZ, PT ;  /* 0x0000000000ff782f */ /* 0x000fe20003800000 */
[----:B------:R-:W-:-:S04]  /*0a20*/  UIADD3 UR8, UPT, UPT, -UR8, 0x100000, URZ ;  /* 0x0010000008087890 */ /* 0x000fc8000fffe1ff */
[----:B------:R-:W-:Y:S02]  /*0a30*/  USHF.L.U32 UR9, UR8, 0xb, URZ ;  /* 0x0000000b08097899 */ /* 0x000fe400080006ff */
[----:B------:R-:W-:Y:S02]  /*0a40*/  USHF.L.U32 UR8, UR8, 0x1, URZ ;  /* 0x0000000108087899 */ /* 0x000fe400080006ff */
[----:B-1----:R-:W-:Y:S02]  /*0a50*/  ULEA UR6, UR6, UR5, 0x18 ;  /* 0x0000000506067291 */ /* 0x002fe4000f8ec0ff */
[----:B------:R-:W-:-:S04]  /*0a60*/  UIADD3 UR4, UPT, UPT, -UR4, 0x100000, URZ ;  /* 0x0010000004047890 */ /* 0x000fc8000fffe1ff */
[----:B------:R-:W-:Y:S02]  /*0a70*/  USHF.L.U32 UR5, UR4, 0xb, URZ ;  /* 0x0000000b04057899 */ /* 0x000fe400080006ff */
[----:B------:R-:W-:Y:S01]  /*0a80*/  USHF.L.U32 UR4, UR4, 0x1, URZ ;  /* 0x0000000104047899 */ /* 0x000fe200080006ff */
[----:B------:R-:W1:Y:S03]  /*0a90*/  FENCE.VIEW.ASYNC.S ;  /* 0x00000000000073c6 */ /* 0x000e660000000000 */
[----:B-1----:R2:W1:Y:S08]  /*0aa0*/  SYNCS.EXCH.64 URZ, [UR6+0xb0], UR8 ;  /* 0x0000b00806ff75b2 */ /* 0x0024700008000100 */
[----:B------:R2:W1:Y:S01]  /*0ab0*/  SYNCS.EXCH.64 URZ, [UR6+0xc0], UR4 ;  /* 0x0000c00406ff75b2 */ /* 0x0004620008000100 */
[----:B------:R2:W1:Y:S01]  /*0ac0*/  SYNCS.EXCH.64 URZ, [UR6+0xb8], UR8 ;  /* 0x0000b80806ff75b2 */ /* 0x0004620008000100 */
[----:B------:R2:W1:Y:S02]  /*0ad0*/  SYNCS.EXCH.64 URZ, [UR6+0xc8], UR4 ;  /* 0x0000c80406ff75b2 */ /* 0x0004640008000100 */
[----:B--2---:R-:W-:Y:S01]  /*0ae0*/  NOP ;  /* 0x0000000000007918 */ /* 0x004fe20000000000 */
.L_x_12:
        /* <DEDUP_REMOVED lines=20> */
[----:B------:R2:W1:Y:S02]  /*0c30*/  SYNCS.EXCH.64 URZ, [UR4+0xe8], UR6 ;  /* 0x0000e80604ff75b2 */ /* 0x0004640008000100 */
[----:B--2---:R-:W-:Y:S01]  /*0c40*/  NOP ;  /* 0x0000000000007918 */ /* 0x004fe20000000000 */
.L_x_13:
[----:B------:R-:W2:Y:S01]  /*0c50*/  SHFL.IDX PT, R2, R143, RZ, 0x1f ;  /* 0x00001fff8f027589 */ /* 0x000ea200000e0000 */
[----:B------:R-:W-:Y:S01]  /*0c60*/  NOP ;  /* 0x0000000000007918 */ /* 0x000fe20000000000 */
[----:B--2---:R-:W-:-:S13]  /*0c70*/  ISETP.NE.AND P0, PT, R2, 0x3, PT ;  /* 0x000000030200780c */ /* 0x004fda0003f05270 */
[----:B------:R-:W-:Y:S05]  /*0c80*/  @P0 BRA `(.L_x_14) ;  /* 0x0000000000380947 */ /* 0x000fea0003800000 */
[----:B------:R-:W2:Y:S01]  /*0c90*/  S2UR UR5, SR_CgaCtaId ;  /* 0x00000000000579c3 */ /* 0x000ea20000008800 */
[----:B-1----:R-:W-:Y:S01]  /*0ca0*/  UMOV UR4, 0x400 ;  /* 0x0000040000047882 */ /* 0x002fe20000000000 */
[----:B------:R-:W-:Y:S01]  /*0cb0*/  UMOV UR6, 0x20 ;  /* 0x0000002000067882 */ /* 0x000fe20000000000 */
[----:B------:R-:W-:Y:S01]  /*0cc0*/  ELECT P0, URZ, PT ;  /* 0x0000000000ff782f */ /* 0x000fe20003800000 */
[----:B------:R-:W-:-:S04]  /*0cd0*/  UIADD3 UR6, UPT, UPT, -UR6, 0x100000, URZ ;  /* 0x0010000006067890 */ /* 0x000fc8000fffe1ff */
[----:B------:R-:W-:Y:S02]  /*0ce0*/  USHF.L.U32 UR7, UR6, 0xb, URZ ;  /* 0x0000000b06077899 */ /* 0x000fe400080006ff */
[----:B------:R-:W-:Y:S02]  /*0cf0*/  USHF.L.U32 UR6, UR6, 0x1, URZ ;  /* 0x0000000106067899 */ /* 0x000fe400080006ff */
[----:B--2---:R-:W-:Y:S01]  /*0d00*/  ULEA UR4, UR5, UR4, 0x18 ;  /* 0x0000000405047291 */ /* 0x004fe2000f8ec0ff */
[----:B------:R-:W1:Y:S11]  /*0d10*/  FENCE.VIEW.ASYNC.S ;  /* 0x00000000000073c6 */ /* 0x000e760000000000 */
[----:B-1----:R2:W1:Y:S01]  /*0d20*/  SYNCS.EXCH.64 URZ, [UR4+0xf0], UR6 ;  /* 0x0000f00604ff75b2 */ /* 0x0024620008000100 */
[----:B------:R2:W1:Y:S01]  /*0d30*/  SYNCS.EXCH.64 URZ, [UR4+0x100], UR6 ;  /* 0x0001000604ff75b2 */ /* 0x0004620008000100 */
[----:B------:R2:W1:Y:S01]  /*0d40*/  SYNCS.EXCH.64 URZ, [UR4+0xf8], UR6 ;  /* 0x0000f80604ff75b2 */ /* 0x0004620008000100 */
[----:B------:R2:W1:Y:S02]  /*0d50*/  SYNCS.EXCH.64 URZ, [UR4+0x108], UR6 ;  /* 0x0001080604ff75b2 */ /* 0x0004640008000100 */
[----:B--2---:R-:W-:Y:S01]  /*0d60*/  NOP ;  /* 0x0000000000007918 */ /* 0x004fe20000000000 */
.L_x_14:
[----:B-1----:R-:W1:Y:S01]  /*0d70*/  LDCU UR4, c[0x0][0x36c] ;  /* 0x00006d80ff0477ac */ /* 0x002e620008000800 */
[----:B------:R-:W-:Y:S01]  /*0d80*/  ISETP.NE.OR P3, PT, R0, 0x2, !P3 ;  /* 0x000000020000780c */ /* 0x000fe20005f65670 */
[----:B------:R-:W-:Y:S01]  /*0d90*/  NOP ;  /* 0x0000000000007918 */ /* 0x000fe20000000000 */
[----:B------:R-:W-:Y:S01]  /*0da0*/  LOP3.LUT R0, R160, 0x1f, RZ, 0xc0, !PT ;  /* 0x0000001fa0007812 */ /* 0x000fe200078ec0ff */
[----:B------:R-:W-:Y:S02]  /*0db0*/  UISETP.NE.AND UP4, UPT, UR17, URZ, UPT ;  /* 0x000000ff1100728c */ /* 0x000fe4000bf85270 */
[----:B-1----:R-:W-:-:S09]  /*0dc0*/  UISETP.EQ.U32.AND UP5, UPT, UR4, 0x1, UPT ;  /* 0x000000010400788c */ /* 0x002fd2000bfa2070 */
[----:B------:R-:W-:Y:S05]  /*0dd0*/  BRA.U !UP5, `(.L_x_15) ;  /* 0x000000010d087547 */ /* 0x000fea000b800000 */
[----:B---34-:R-:W-:Y:S01]  /*0de0*/  UCGABAR_ARV ;  /* 0x00000000000079c7 */ /* 0x018fe20008000000 */
[----:B------:R-:W-:Y:S05]  /*0df0*/  BRA `(.L_x_16) ;  /* 0x0000000000047947 */ /* 0x000fea0003800000 */
.L_x_15:
[----:B---34-:R-:W-:Y:S01]  /*0e00*/  NOP ;  /* 0x0000000000007918 */ /* 0x018fe20000000000 */
.L_x_16:
[----:B------:R-:W1:Y:S01]  /*0e10*/  S2UR UR7, SR_CTAID.X ;  /* 0x00000000000779c3 */ /* 0x000e620000002500 */
[----:B------:R-:W-:-:S05]  /*0e20*/  CS2R.32 R145, SR_CgaSize ;  /* 0x0000000000917805 */ /* 0x000fca0000008a00 */
[----:B------:R-:W-:-:S05]  /*0e30*/  IMAD R145, R145, -0xa0, RZ ;  /* 0xffffff6091917824 */ /* 0x000fca00078e02ff */
[----:B------:R-:W-:-:S14]  /*0e40*/  R2UR UR5, R145 ;  /* 0x00000000910572ca */ /* 0x000fdc00000e0000 */
[----:B------:R-:W2:Y:S01]  /*0e50*/  LDCU UR5, c[0x0][UR5+0x2b0] ;  /* 0x00005600050577ac */ /* 0x000ea20008000800 */
[----:B------:R-:W-:-:S05]  /*0e60*/  CS2R.32 R145, SR_CgaSize ;  /* 0x0000000000917805 */ /* 0x000fca0000008a00 */
[----:B------:R-:W-:-:S05]  /*0e70*/  IMAD R145, R145, -0xa0, RZ ;  /* 0xffffff6091917824 */ /* 0x000fca00078e02ff */
[----:B------:R-:W-:-:S14]  /*0e80*/  R2UR UR4, R145 ;  /* 0x00000000910472ca */ /* 0x000fdc00000e0000 */
[----:B------:R-:W3:Y:S01]  /*0e90*/  LDCU UR4, c[0x0][UR4+0x2b4] ;  /* 0x00005680040477ac */ /* 0x000ee20008000800 */
[----:B------:R-:W4:Y:S01]  /*0ea0*/  S2UR UR8, SR_CTAID.Y ;  /* 0x00000000000879c3 */ /* 0x000f220000002600 */
[----:B------:R-:W-:-:S05]  /*0eb0*/  CS2R.32 R145, SR_CgaSize ;  /* 0x0000000000917805 */ /* 0x000fca0000008a00 */
[----:B------:R-:W-:-:S05]  /*0ec0*/  IMAD R145, R145, -0xa0, RZ ;  /* 0xffffff6091917824 */ /* 0x000fca00078e02ff */
[----:B------:R-:W-:-:S14]  /*0ed0*/  R2UR UR9, R145 ;  /* 0x00000000910972ca */ /* 0x000fdc00000e0000 */
[----:B------:R-:W3:Y:S01]  /*0ee0*/  LDCU UR9, c[0x0][UR9+0x2a0] ;  /* 0x00005400090977ac */ /* 0x000ee20008000800 */
[----:B------:R-:W-:-:S05]  /*0ef0*/  CS2R.32 R145, SR_CgaSize ;  /* 0x0000000000917805 */ /* 0x000fca0000008a00 */
[----:B------:R-:W-:-:S05]  /*0f00*/  IMAD R145, R145, -0xa0, RZ ;  /* 0xffffff6091917824 */ /* 0x000fca00078e02ff */
[----:B------:R-:W-:-:S14]  /*0f10*/  R2UR UR10, R145 ;  /* 0x00000000910a72ca */ /* 0x000fdc00000e0000 */
[----:B------:R-:W3:Y:S01]  /*0f20*/  LDCU UR10, c[0x0][UR10+0x2a4] ;  /* 0x000054800a0a77ac */ /* 0x000ee20008000800 */
[----:B------:R-:W3:Y:S01]  /*0f30*/  S2UR UR11, SR_CgaCtaId ;  /* 0x00000000000b79c3 */ /* 0x000ee20000008800 */
[----:B------:R-:W3:Y:S01]  /*0f40*/  LDCU UR21, c[0x0][0xb24] ;  /* 0x00016480ff1577ac */ /* 0x000ee20008000800 */
[----:B------:R-:W3:Y:S01]  /*0f50*/  LDCU UR42, c[0x0][0xb24] ;  /* 0x00016480ff2a77ac */ /* 0x000ee20008000800 */
[----:B-1----:R-:W-:-:S05]  /*0f60*/  I2FP.F32.U32 R3, UR7 ;  /* 0x0000000700037c45 */ /* 0x002fca0008201000 */
[----:B------:R-:W1:Y:S01]  /*0f70*/  S2UR UR36, SR_CTAID.Z ;  /* 0x00000000002479c3 */ /* 0x000e620000002700 */
[----:B------:R-:W1:Y:S01]  /*0f80*/  LDCU UR27, c[0x0][0xb30] ;  /* 0x00016600ff1b77ac */ /* 0x000e620008000800 */
[----:B--2---:R-:W-:Y:S01]  /*0f90*/  FMUL R3, R3, UR5 ;  /* 0x0000000503037c20 */ /* 0x004fe20008400000 */
[----:B------:R-:W-:Y:S01]  /*0fa0*/  UMOV UR16, UR7 ;  /* 0x0000000700107c82 */ /* 0x000fe20008000000 */
[----:B----4-:R-:W-:Y:S01]  /*0fb0*/  I2FP.F32.U32 R2, UR8 ;  /* 0x0000000800027c45 */ /* 0x010fe20008201000 */
[----:B------:R-:W-:-:S03]  /*0fc0*/  UMOV UR20, UR8 ;  /* 0x0000000800147c82 */ /* 0x000fc60008000000 */
[----:B------:R-:W2:Y:S01]  /*0fd0*/  F2I.U32.TRUNC.NTZ R3, R3 ;  /* 0x0000000300037305 */ /* 0x000ea2000020f000 */
[----:B---3--:R-:W-:Y:S01]  /*0fe0*/  UISETP.GE.AND UP2, UPT, UR21, 0x1, UPT ;  /* 0x000000011500788c */ /* 0x008fe2000bf46270 */
[----:B------:R-:W-:Y:S01]  /*0ff0*/  FMUL R2, R2, UR4 ;  /* 0x0000000402027c20 */ /* 0x000fe20008400000 */
[----:B------:R-:W-:-:S05]  /*1000*/  USHF.L.U32 UR28, UR11, 0xb, URZ ;  /* 0x0000000b0b1c7899 */ /* 0x000fca00080006ff */
[----:B------:R-:W3:Y:S01]  /*1010*/  F2I.U32.TRUNC.NTZ R2, R2 ;  /* 0x0000000200027305 */ /* 0x000ee2000020f000 */
[----:B--2---:R-:W-:Y:S02]  /*1020*/  R2UR UR4, R3 ;  /* 0x00000000030472ca */ /* 0x004fe400000e0000 */
[----:B---3--:R-:W-:Y:S02]  /*1030*/  R2UR UR6, R2 ;  /* 0x00000000020672ca */ /* 0x008fe400000e0000 */
[----:B------:R-:W-:-:S09]  /*1040*/  PRMT R2, RZ, 0x7610, R2 ;  /* 0x00007610ff027816 */ /* 0x000fd20000000002 */
[----:B------:R-:W-:-:S04]  /*1050*/  UIADD3 UR5, UPT, UPT, -UR4, URZ, URZ ;  /* 0x000000ff04057290 */ /* 0x000fc8000fffe1ff */
[----:B------:R-:W-:Y:S02]  /*1060*/  UIMAD UR5, UR9, UR5, UR7 ;  /* 0x00000005090572a4 */ /* 0x000fe4000f8e0207 */
[----:B------:R-:W-:-:S04]  /*1070*/  UIADD3 UR4, UPT, UPT, -UR6, URZ, URZ ;  /* 0x000000ff06047290 */ /* 0x000fc8000fffe1ff */
[----:B------:R-:W-:Y:S01]  /*1080*/  IMAD.U32 R145, RZ, RZ, UR5 ;  /* 0x00000005ff917e24 */ /* 0x000fe2000f8e00ff */
[----:B------:R-:W-:-:S06]  /*1090*/  UIMAD UR4, UR10, UR4, UR8 ;  /* 0x000000040a0472a4 */ /* 0x000fcc000f8e0208 */
[----:B------:R-:W-:Y:S01]  /*10a0*/  IMAD.U32 R144, RZ, RZ, UR4 ;  /* 0x00000004ff907e24 */ /* 0x000fe2000f8e00ff */
[----:B-1----:R-:W-:Y:S06]  /*10b0*/  BRA.U UP4, `(.L_x_17) ;  /* 0x00000001042c7547 */ /* 0x002fec000b800000 */
[----:B------:R-:W-:Y:S02]  /*10c0*/  R2UR UR5, R144 ;  /* 0x00000000900572ca */ /* 0x000fe400000e0000 */
[----:B------:R-:W-:-:S11]  /*10d0*/  R2UR UR4, R145 ;  /* 0x00000000910472ca */ /* 0x000fd600000e0000 */
[----:B------:R-:W-:Y:S02]  /*10e0*/  UISETP.NE.AND UP0, UPT, UR5, URZ, UPT ;  /* 0x000000ff0500728c */ /* 0x000fe4000bf05270 */
[----:B------:R-:W-:Y:S02]  /*10f0*/  UISETP.NE.AND UP1, UPT, UR5, 0x1, UPT ;  /* 0x000000010500788c */ /* 0x000fe4000bf25270 */
[----:B------:R-:W-:-:S04]  /*1100*/  UISETP.EQ.OR UP0, UPT, UR4, URZ, !UP0 ;  /* 0x000000ff0400728c */ /* 0x000fc8000c702670 */
[----:B------:R-:W-:Y:S02]  /*1110*/  USEL UR5, URZ, 0x1, !UP0 ;  /* 0x00000001ff057887 */ /* 0x000fe4000c000000 */
[----:B------:R-:W-:Y:S02]  /*1120*/  UISETP.NE.AND UP0, UPT, UR4, URZ, UPT ;  /* 0x000000ff0400728c */ /* 0x000fe4000bf05270 */
[----:B------:R-:W-:-:S04]  /*1130*/  USEL UR4, URZ, 0x2, UP1 ;  /* 0x00000002ff047887 */ /* 0x000fc80008800000 */
[----:B------:R-:W-:-:S04]  /*1140*/  USEL UR4, UR4, 0x2, UP0 ;  /* 0x0000000204047887 */ /* 0x000fc80008000000 */
[----:B------:R-:W-:-:S06]  /*1150*/  UIADD3 UR4, UPT, UPT, UR5, UR4, URZ ;  /* 0x0000000405047290 */ /* 0x000fcc000fffe0ff */
[----:B------:R-:W-:Y:S02]  /*1160*/  IMAD.U32 R2, RZ, RZ, UR4 ;  /* 0x00000004ff027e24 */ /* 0x000fe4000f8e00ff */
.L_x_17:
[----:B------:R-:W-:Y:S05]  /*1170*/  BRA.U !UP2, `(.L_x_18) ;  /* 0x000000010ad47547 */ /* 0x000fea000b800000 */
[----:B------:R-:W1:Y:S01]  /*1180*/  LDCU.128 UR12, c[0x0][0xb10] ;  /* 0x00016200ff0c77ac */ /* 0x000e620008000c00 */
[----:B------:R-:W2:Y:S01]  /*1190*/  LDCU UR6, c[0x0][0x370] ;  /* 0x00006e00ff0677ac */ /* 0x000ea20008000800 */
[----:B------:R-:W3:Y:S01]  /*11a0*/  LDCU UR5, c[0x0][0x374] ;  /* 0x00006e80ff0577ac */ /* 0x000ee20008000800 */
[----:B------:R-:W4:Y:S01]  /*11b0*/  LDCU UR26, c[0x0][0xb0c] ;  /* 0x00016180ff1a77ac */ /* 0x000f220008000800 */
[----:B------:R-:W4:Y:S01]  /*11c0*/  LDCU UR4, c[0x0][0xb20] ;  /* 0x00016400ff0477ac */ /* 0x000f220008000800 */
[----:B------:R-:W4:Y:S01]  /*11d0*/  LDCU.64 UR8, c[0x0][0xb28] ;  /* 0x00016500ff0877ac */ /* 0x000f220008000a00 */
[----:B-1----:R-:W-:Y:S02]  /*11e0*/  UISETP.NE.AND UP0, UPT, UR14, 0x1, UPT ;  /* 0x000000010e00788c */ /* 0x002fe4000bf05270 */
[----:B---3--:R-:W-:Y:S02]  /*11f0*/  UIMAD.WIDE.U32 UR10, UR5, UR15, URZ ;  /* 0x0000000f050a72a5 */ /* 0x008fe4000f8e00ff */
[----:B--2---:R-:W-:-:S02]  /*1200*/  UIMAD.WIDE.U32 UR22, UR6, UR12, URZ ;  /* 0x0000000c061672a5 */ /* 0x004fc4000f8e00ff */
[----:B----4-:R-:W-:Y:S02]  /*1210*/  UISETP.NE.AND UP1, UPT, UR26, 0x1, UPT ;  /* 0x000000011a00788c */ /* 0x010fe4000bf25270 */
[----:B------:R-:W-:Y:S01]  /*1220*/  UISETP.NE.AND UP2, UPT, UR21, 0x1, UPT ;  /* 0x000000011500788c */ /* 0x000fe2000bf45270 */
[----:B------:R-:W-:Y:S02]  /*1230*/  UMOV UR10, UR11 ;  /* 0x0000000b000a7c82 */ /* 0x000fe40008000000 */
[----:B------:R-:W-:Y:S01]  /*1240*/  UMOV UR22, UR23 ;  /* 0x0000001700167c82 */ /* 0x000fe20008000000 */
[----:B------:R-:W-:Y:S02]  /*1250*/  @UP0 USHF.R.U32.HI UR5, URZ, UR4, UR10 ;  /* 0x00000004ff050299 */ /* 0x000fe4000801160a */
[----:B------:R-:W-:Y:S02]  /*1260*/  UIMAD.WIDE.U32 UR24, UR20, UR15, URZ ;  /* 0x0000000f141872a5 */ /* 0x000fe4000f8e00ff */
[----:B------:R-:W-:-:S02]  /*1270*/  UIMAD.WIDE.U32 UR10, UR5, UR8, URZ ;  /* 0x00000008050a72a5 */ /* 0x000fc4000f8e00ff */
[----:B------:R-:W-:Y:S02]  /*1280*/  @UP1 USHF.R.U32.HI UR6, URZ, UR13, UR22 ;  /* 0x0000000dff061299 */ /* 0x000fe40008011616 */
[----:B------:R-:W-:Y:S02]  /*1290*/  UIMAD.WIDE.U32 UR18, UR16, UR12, URZ ;  /* 0x0000000c101272a5 */ /* 0x000fe4000f8e00ff */
[----:B------:R-:W-:Y:S01]  /*12a0*/  UIMAD.WIDE.U32 UR22, UR6, UR8, URZ ;  /* 0x00000008061672a5 */ /* 0x000fe2000f8e00ff */
[----:B------:R-:W-:Y:S01]  /*12b0*/  UMOV UR24, UR25 ;  /* 0x0000001900187c82 */ /* 0x000fe20008000000 */
[----:B------:R-:W-:Y:S01]  /*12c0*/  UMOV UR10, UR11 ;  /* 0x0000000b000a7c82 */ /* 0x000fe20008000000 */
[----:B------:R-:W-:Y:S02]  /*12d0*/  USHF.R.U32.HI UR24, URZ, UR4, UR24 ;  /* 0x00000004ff187299 */ /* 0x000fe40008011618 */
[----:B------:R-:W-:Y:S02]  /*12e0*/  @UP2 USHF.R.U32.HI UR5, URZ, UR9, UR10 ;  /* 0x00000009ff052299 */ /* 0x000fe4000801160a */
[----:B------:R-:W-:Y:S01]  /*12f0*/  UMOV UR7, UR23 ;  /* 0x0000001700077c82 */ /* 0x000fe20008000000 */
[----:B------:R-:W-:Y:S01]  /*1300*/  UMOV UR18, UR19 ;  /* 0x0000001300127c82 */ /* 0x000fe20008000000 */
[----:B------:R-:W-:-:S02]  /*1310*/  @UP2 USHF.R.U32.HI UR6, URZ, UR9, UR7 ;  /* 0x00000009ff062299 */ /* 0x000fc40008011607 */
[----:B------:R-:W-:Y:S02]  /*1320*/  USHF.R.U32.HI UR18, URZ, UR13, UR18 ;  /* 0x0000000dff127299 */ /* 0x000fe40008011612 */
[----:B------:R-:W-:Y:S02]  /*1330*/  USEL UR4, UR20, UR24, !UP0 ;  /* 0x0000001814047287 */ /* 0x000fe4000c000000 */
[----:B------:R-:W-:Y:S02]  /*1340*/  UIMAD UR7, UR5, UR21, URZ ;  /* 0x00000015050772a4 */ /* 0x000fe4000f8e02ff */
[----:B------:R-:W-:Y:S02]  /*1350*/  USEL UR5, UR16, UR18, !UP1 ;  /* 0x0000001210057287 */ /* 0x000fe4000c800000 */
[----:B------:R-:W-:Y:S02]  /*1360*/  UIMAD UR12, UR6, UR21, URZ ;  /* 0x00000015060c72a4 */ /* 0x000fe4000f8e02ff */
[----:B------:R-:W-:-:S02]  /*1370*/  UISETP.GE.AND UP0, UPT, UR4, UR7, UPT ;  /* 0x000000070400728c */ /* 0x000fc4000bf06270 */
[----:B------:R-:W-:Y:S02]  /*1380*/  UIMAD.WIDE.U32 UR10, UR4, UR8, URZ ;  /* 0x00000008040a72a5 */ /* 0x000fe4000f8e00ff */
[----:B------:R-:W-:Y:S02]  /*1390*/  UISETP.GE.OR UP0, UPT, UR5, UR12, UP0 ;  /* 0x0000000c0500728c */ /* 0x000fe40008706670 */
[----:B------:R-:W-:Y:S02]  /*13a0*/  UIMAD.WIDE.U32 UR12, UR5, UR8, URZ ;  /* 0x00000008050c72a5 */ /* 0x000fe4000f8e00ff */
[----:B------:R-:W-:Y:S01]  /*13b0*/  UIADD3 UR10, UPT, UPT, -UR4, URZ, URZ ;  /* 0x000000ff040a7290 */ /* 0x000fe2000fffe1ff */
[----:B------:R-:W-:Y:S01]  /*13c0*/  UMOV UR8, UR11 ;  /* 0x0000000b00087c82 */ /* 0x000fe20008000000 */
[----:B------:R-:W-:Y:S02]  /*13d0*/  UIADD3 UR11, UPT, UPT, -UR5, URZ, URZ ;  /* 0x000000ff050b7290 */ /* 0x000fe4000fffe1ff */
[----:B------:R-:W-:-:S03]  /*13e0*/  USHF.R.U32.HI UR8, URZ, UR9, UR8 ;  /* 0x00000009ff087299 */ /* 0x000fc60008011608 */
[----:B------:R-:W-:Y:S01]  /*13f0*/  @!UP0 UMOV UR7, UR13 ;  /* 0x0000000d00078c82 */ /* 0x000fe20008000000 */
[----:B------:R-:W-:Y:S02]  /*1400*/  UIMAD UR20, UR14, UR10, UR20 ;  /* 0x0000000a0e1472a4 */ /* 0x000fe4000f8e0214 */
[----:B------:R-:W-:Y:S02]  /*1410*/  USEL UR8, UR4, UR8, !UP2 ;  /* 0x0000000804087287 */ /* 0x000fe4000d000000 */
[----:B------:R-:W-:Y:S02]  /*1420*/  @!UP0 USHF.R.U32.HI UR7, URZ, UR9, UR7 ;  /* 0x00000009ff078299 */ /* 0x000fe40008011607 */
[----:B------:R-:W-:Y:S02]  /*1430*/  UIADD3 UR9, UPT, UPT, -UR8, URZ, URZ ;  /* 0x000000ff08097290 */ /* 0x000fe4000fffe1ff */
[----:B------:R-:W-:Y:S02]  /*1440*/  @!UP0 USEL UR7, UR5, UR7, !UP2 ;  /* 0x0000000705078287 */ /* 0x000fe4000d000000 */
[----:B------:R-:W-:-:S02]  /*1450*/  UIMAD UR9, UR21, UR9, UR4 ;  /* 0x00000009150972a4 */ /* 0x000fc4000f8e0204 */
[----:B------:R-:W-:Y:S02]  /*1460*/  @!UP0 UIADD3 UR8, UPT, UPT, UR8, -UR7, URZ ;  /* 0x8000000708088290 */ /* 0x000fe4000fffe0ff */
[----:B------:R-:W-:Y:S02]  /*1470*/  @!UP0 UIMAD UR6, UR9, UR6, UR7 ;  /* 0x00000006090682a4 */ /* 0x000fe4000f8e0207 */
[----:B------:R-:W-:Y:S02]  /*1480*/  @!UP0 UIMAD UR4, UR8, UR21, UR5 ;  /* 0x00000015080482a4 */ /* 0x000fe4000f8e0205 */
[----:B------:R-:W-:Y:S02]  /*1490*/  UIMAD UR16, UR26, UR11, UR16 ;  /* 0x0000000b1a1072a4 */ /* 0x000fe4000f8e0210 */
[----:B------:R-:W-:Y:S01]  /*14a0*/  UIMAD UR20, UR4, UR14, UR20 ;  /* 0x0000000e041472a4 */ /* 0x000fe2000f8e0214 */
[----:B------:R-:W-:Y:S02]  /*14b0*/  @!UP0 UMOV UR5, UR6 ;  /* 0x0000000600058c82 */ /* 0x000fe40008000000 */
[----:B------:R-:W-:-:S12]  /*14c0*/  UIMAD UR16, UR5, UR26, UR16 ;  /* 0x0000001a051072a4 */ /* 0x000fd8000f8e0210 */
.L_x_18:
[----:B------:R-:W-:Y:S02]  /*14d0*/  UISETP.NE.AND UP1, UPT, UR27, 0x1, UPT ;  /* 0x000000011b00788c */ /* 0x000fe4000bf25270 */
[----:B------:R-:W-:Y:S02]  /*14e0*/  UISETP.NE.AND UP0, UPT, UR17, 0x2, UPT ;  /* 0x000000021100788c */ /* 0x000fe4000bf05270 */
[----:B------:R-:W-:-:S05]  /*14f0*/  ULOP3.LUT UR28, UR28, 0x800, URZ, 0xc0, !UPT ;  /* 0x000008001c1c7892 */ /* 0x000fca000f8ec0ff */
[----:B------:R-:W-:Y:S07]  /*1500*/  BRA.U UP1, `(.L_x_19) ;  /* 0x0000000101447547 */ /* 0x000fee000b800000 */
[----:B------:R-:W1:Y:S01]  /*1510*/  LDCU.128 UR8, c[0x0][0xb10] ;  /* 0x00016200ff0877ac */ /* 0x000e620008000c00 */
[----:B------:R-:W2:Y:S01]  /*1520*/  LDCU UR12, c[0x0][0xb0c] ;  /* 0x00016180ff0c77ac */ /* 0x000ea20008000800 */
[----:B------:R-:W3:Y:S01]  /*1530*/  LDCU UR13, c[0x0][0xb20] ;  /* 0x00016400ff0d77ac */ /* 0x000ee20008000800 */
[----:B-1----:R-:W-:Y:S02]  /*1540*/  UIMAD.WIDE.U32 UR6, UR16, UR8, URZ ;  /* 0x00000008100672a5 */ /* 0x002fe4000f8e00ff */
[----:B------:R-:W-:Y:S02]  /*1550*/  UIMAD.WIDE.U32 UR4, UR20, UR11, URZ ;  /* 0x0000000b140472a5 */ /* 0x000fe4000f8e00ff */
[----:B--2---:R-:W-:Y:S02]  /*1560*/  UISETP.NE.AND UP2, UPT, UR12, 0x1, UPT ;  /* 0x000000010c00788c */ /* 0x004fe4000bf45270 */
[----:B------:R-:W-:Y:S01]  /*1570*/  UISETP.NE.AND UP1, UPT, UR10, 0x1, UPT ;  /* 0x000000010a00788c */ /* 0x000fe2000bf25270 */
[----:B------:R-:W-:-:S02]  /*1580*/  UMOV UR6, UR7 ;  /* 0x0000000700067c82 */ /* 0x000fc40008000000 */
[----:B------:R-:W-:Y:S01]  /*1590*/  UMOV UR4, UR5 ;  /* 0x0000000500047c82 */ /* 0x000fe20008000000 */
[----:B------:R-:W-:Y:S02]  /*15a0*/  USHF.R.U32.HI UR6, URZ, UR9, UR6 ;  /* 0x00000009ff067299 */ /* 0x000fe40008011606 */
[----:B---3--:R-:W-:Y:S02]  /*15b0*/  USHF.R.U32.HI UR4, URZ, UR13, UR4 ;  /* 0x0000000dff047299 */ /* 0x008fe40008011604 */
[----:B------:R-:W-:Y:S02]  /*15c0*/  USEL UR5, UR16, UR6, !UP2 ;  /* 0x0000000610057287 */ /* 0x000fe4000d000000 */
[----:B------:R-:W-:-:S04]  /*15d0*/  USEL UR4, UR20, UR4, !UP1 ;  /* 0x0000000414047287 */ /* 0x000fc8000c800000 */
[----:B------:R-:W-:Y:S02]  /*15e0*/  UIADD3 UR6, UPT, UPT, UR5, -UR4, URZ ;  /* 0x8000000405067290 */ /* 0x000fe4000fffe0ff */
[----:B------:R-:W-:Y:S02]  /*15f0*/  UIADD3 UR4, UPT, UPT, -UR5, UR4, URZ ;  /* 0x0000000405047290 */ /* 0x000fe4000fffe1ff */
[----:B------:R-:W-:Y:S02]  /*1600*/  UIMAD UR20, UR6, UR10, UR20 ;  /* 0x0000000a061472a4 */ /* 0x000fe4000f8e0214 */
[----:B------:R-:W-:-:S12]  /*1610*/  UIMAD UR16, UR4, UR12, UR16 ;  /* 0x0000000c041072a4 */ /* 0x000fd8000f8e0210 */
.L_x_19:
[----:B------:R-:W-:Y:S05]  /*1620*/  BRA.U !UP5, `(.L_x_20) ;  /* 0x000000010d0c7547 */ /* 0x000fea000b800000 */
[----:B------:R-:W-:Y:S01]  /*1630*/  UCGABAR_WAIT ;  /* 0x0000000000007dc7 */ /* 0x000fe20008000000 */
[----:B------:R-:W-:Y:S01]  /*1640*/  CCTL.IVALL ;  /* 0x00000000ff00798f */ /* 0x000fe20002000000 */
[----:B------:R-:W-:Y:S05]  /*1650*/  BRA `(.L_x_21) ;  /* 0x0000000000047947 */ /* 0x000fea0003800000 */
.L_x_20:
[----:B------:R-:W-:Y:S06]  /*1660*/  BAR.SYNC.DEFER_BLOCKING 0x0 ;  /* 0x0000000000007b1d */ /* 0x000fec0000010000 */
.L_x_21:
[----:B------:R-:W-:Y:S05]  /*1670*/  BRA.U UP0, `(.L_x_22) ;  /* 0x00000015000c7547 */ /* 0x000fea000b800000 */
[----:B------:R-:W1:Y:S01]  /*1680*/  LDCU UR6, c[0x0][0x38c] ;  /* 0x00007180ff0677ac */ /* 0x000e620008000800 */
[----:B------:R-:W2:Y:S01]  /*1690*/  S2UR UR8, SR_CgaCtaId ;  /* 0x00000000000879c3 */ /* 0x000ea20000008800 */
[----:B------:R-:W-:Y:S01]  /*16a0*/  PLOP3.LUT P1, PT, PT, PT, UP3, 0x80, 0x8 ;  /* 0x000000000008781c */ /* 0x000fe20003f2f038 */
[----:B------:R-:W-:Y:S01]  /*16b0*/  IMAD.MOV.U32 R12, RZ, RZ, 0x1 ;  /* 0x00000001ff0c7424 */ /* 0x000fe200078e00ff */
[----:B------:R-:W-:Y:S01]  /*16c0*/  UMOV UR7, 0x400 ;  /* 0x0000040000077882 */ /* 0x000fe20000000000 */
[----:B------:R-:W-:Y:S01]  /*16d0*/  UISETP.NE.AND UP1, UPT, UR17, URZ, UPT ;  /* 0x000000ff1100728c */ /* 0x000fe2000bf25270 */
[----:B------:R-:W-:Y:S02]  /*16e0*/  ISETP.EQ.OR P2, PT, R0, RZ, P3 ;  /* 0x000000ff0000720c */ /* 0x000fe40001f42670 */
[----:B------:R-:W-:Y:S02]  /*16f0*/  CS2R R10, SRZ ;  /* 0x00000000000a7805 */ /* 0x000fe4000001ff00 */
[----:B------:R-:W-:Y:S01]  /*1700*/  PLOP3.LUT P1, PT, P1, PT, PT, 0x8, 0x80 ;  /* 0x000000000080781c */ /* 0x000fe20000f2e170 */
[----:B------:R-:W-:Y:S01]  /*1710*/  IMAD.MOV.U32 R9, RZ, RZ, RZ ;  /* 0x000000ffff097224 */ /* 0x000fe200078e00ff */
[----:B------:R-:W3:Y:S01]  /*1720*/  LDCU UR40, c[0x0][0x370] ;  /* 0x00006e00ff2877ac */ /* 0x000ee20008000800 */
[----:B------:R-:W-:Y:S01]  /*1730*/  IMAD.MOV.U32 R8, RZ, RZ, 0x1 ;  /* 0x00000001ff087424 */ /* 0x000fe200078e00ff */
[----:B------:R-:W4:Y:S01]  /*1740*/  LDCU.64 UR26, c[0x0][0x348] ;  /* 0x00006900ff1a77ac */ /* 0x000f220008000a00 */
[----:B-1----:R-:W-:-:S02]  /*1750*/  UIADD3 UR5, UPT, UPT, UR6, 0x1f, URZ ;  /* 0x0000001f06057890 */ /* 0x002fc4000fffe0ff */
[----:B------:R-:W-:Y:S02]  /*1760*/  USHF.R.U32.HI UR45, URZ, 0x5, UR28 ;  /* 0x00000005ff2d7899 */ /* 0x000fe4000801161c */
[----:B------:R-:W-:Y:S02]  /*1770*/  USHF.R.S32.HI UR4, URZ, 0x1f, UR5 ;  /* 0x0000001fff047899 */ /* 0x000fe40008011405 */
[----:B------:R-:W-:Y:S02]  /*1780*/  UIADD3 UR46, UPT, UPT, UR6, 0x3e, URZ ;  /* 0x0000003e062e7890 */ /* 0x000fe4000fffe0ff */
[----:B------:R-:W-:Y:S02]  /*1790*/  ULEA.HI UR4, UR4, UR5, URZ, 0x5 ;  /* 0x0000000504047291 */ /* 0x000fe4000f8f28ff */
[----:B------:R-:W-:Y:S02]  /*17a0*/  UIADD3 UR5, UPT, UPT, UR6, -0x1, URZ ;  /* 0xffffffff06057890 */ /* 0x000fe4000fffe0ff */
[----:B------:R-:W-:-:S02]  /*17b0*/  USHF.R.S32.HI UR43, URZ, 0x5, UR4 ;  /* 0x00000005ff2b7899 */ /* 0x000fc40008011404 */
[----:B------:R-:W-:Y:S02]  /*17c0*/  UISETP.GE.U32.AND UP2, UPT, UR5, -0x3f, UPT ;  /* 0xffffffc10500788c */ /* 0x000fe4000bf46070 */
[----:B------:R-:W-:Y:S02]  /*17d0*/  UISETP.LT.U32.AND UP0, UPT, UR43, 0x6, UPT ;  /* 0x000000062b00788c */ /* 0x000fe4000bf01070 */
[----:B--2---:R-:W-:Y:S02]  /*17e0*/  ULEA UR7, UR8, UR7, 0x18 ;  /* 0x0000000708077291 */ /* 0x004fe4000f8ec0ff */
[----:B------:R-:W-:Y:S02]  /*17f0*/  USEL UR41, UR43, 0x6, UP0 ;  /* 0x000000062b297887 */ /* 0x000fe40008000000 */
[----:B------:R-:W-:Y:S02]  /*1800*/  ULEA UR29, UR28, UR7, 0x1 ;  /* 0x000000071c1d7291 */ /* 0x000fe4000f8e08ff */
[----:B------:R-:W-:-:S02]  /*1810*/  UIADD3 UR21, UPT, UPT, UR41, -0x1, URZ ;  /* 0xffffffff29157890 */ /* 0x000fc4000fffe0ff */
[----:B------:R-:W-:Y:S01]  /*1820*/  @UP2 UIADD3 UR21, UPT, UPT, UR41, URZ, URZ ;  /* 0x000000ff29152290 */ /* 0x000fe2000fffe0ff */
[----:B------:R-:W1:Y:S01]  /*1830*/  LDCU UR39, c[0x0][0x374] ;  /* 0x00006e80ff2777ac */ /* 0x000e620008000800 */
[----:B------:R-:W-:Y:S02]  /*1840*/  USEL UR24, UR48, 0x2, UP1 ;  /* 0x0000000230187887 */ /* 0x000fe40008800000 */
[----:B------:R-:W-:Y:S02]  /*1850*/  UIADD3 UR29, UPT, UPT, UR29, 0x10800, URZ ;  /* 0x000108001d1d7890 */ /* 0x000fe4000fffe0ff */
[----:B------:R-:W-:Y:S02]  /*1860*/  UIADD3 UR44, UPT, UPT, UR43, -UR41, URZ ;  /* 0x800000292b2c7290 */ /* 0x000fe4000fffe0ff */
[----:B------:R-:W-:Y:S01]  /*1870*/  UIADD3 UR21, UPT, UPT, UR21, 0x1, URZ ;  /* 0x0000000115157890 */ /* 0x000fe2000fffe0ff */
[----:B---34-:R-:W-:-:S11]  /*1880*/  UMOV UR5, URZ ;  /* 0x000000ff00057c82 */ /* 0x018fd60008000000 */
.L_x_42:
[----:B------:R-:W2:Y:S02]  /*1890*/  S2UR UR4, SR_CgaCtaId ;  /* 0x00000000000479c3 */ /* 0x000ea40000008800 */
[----:B--2---:R-:W-:-:S09]  /*18a0*/  UISETP.NE.AND UP0, UPT, UR4, URZ, UPT ;  /* 0x000000ff0400728c */ /* 0x004fd2000bf05270 */
[----:B------:R-:W-:Y:S05]  /*18b0*/  BRA.U UP0, `(.L_x_23) ;  /* 0x0000000100287547 */ /* 0x000fea000b800000 */
[----:B------:R-:W-:Y:S02]  /*18c0*/  LEA R0, R9, UR7, 0x3 ;  /* 0x0000000709007c11 */ /* 0x000fe4000f8e18ff */
[----:B------:R-:W-:-:S04]  /*18d0*/  SHF.L.U32 R2, R8, 0x1f, RZ ;  /* 0x0000001f08027819 */ /* 0x000fc800000006ff */
[----:B------:R-:W2:Y:S02]  /*18e0*/  SYNCS.PHASECHK.TRANS64.TRYWAIT P0, [R0+URZ+0x100], R2 ;  /* 0x00010002000075a7 */ /* 0x000ea400080011ff */
[----:B--2---:R-:W-:Y:S05]  /*18f0*/  @!P0 BRA `(.L_x_24) ;  /* 0x0000009800d48947 */ /* 0x004fea0003800000 */
.L_x_138:
[----:B------:R-:W-:Y:S01]  /*1900*/  VIADD R9, R9, 0x1 ;  /* 0x0000000109097836 */ /* 0x000fe20000000000 */
[----:B------:R2:W-:Y:S04]  /*1910*/  SYNCS.ARRIVE.TRANS64.A1T0 RZ, [R0+URZ+0xf0], RZ ;  /* 0x0000f0ff00ff79a7 */ /* 0x0005e800081000ff */
[----:B------:R-:W-:-:S04]  /*1920*/  ISETP.NE.AND P0, PT, R9, 0x2, PT ;  /* 0x000000020900780c */ /* 0x000fc80003f05270 */
[----:B------:R-:W-:Y:S02]  /*1930*/  SEL R9, R9, RZ, P0 ;  /* 0x000000ff09097207 */ /* 0x000fe40000000000 */
[----:B--2---:R-:W-:-:S04]  /*1940*/  SEL R0, RZ, 0x1, P0 ;  /* 0x00000001ff007807 */ /* 0x004fc80000000000 */
[----:B------:R-:W-:-:S07]  /*1950*/  LOP3.LUT R8, R8, R0, RZ, 0x3c, !PT ;  /* 0x0000000008087212 */ /* 0x000fce00078e3cff */
.L_x_23:
[----:B------:R-:W-:Y:S01]  /*1960*/  ULEA UR4, UR5, UR7, 0x3 ;  /* 0x0000000705047291 */ /* 0x000fe2000f8e18ff */
[----:B------:R-:W-:Y:S01]  /*1970*/  SHF.L.U32 R0, R12, 0x1f, RZ ;  /* 0x0000001f0c007819 */ /* 0x000fe200000006ff */
[----:B------:R-:W-:Y:S02]  /*1980*/  UISETP.GE.U32.AND UP0, UPT, UR46, 0x3f, UPT ;  /* 0x0000003f2e00788c */ /* 0x000fe4000bf06070 */
[----:B------:R-:W-:Y:S02]  /*1990*/  USHF.L.U32 UR11, UR20, 0x8, URZ ;  /* 0x00000008140b7899 */ /* 0x000fe400080006ff */
[----:B------:R-:W-:Y:S01]  /*19a0*/  ULEA UR35, UR16, UR45, 0x7 ;  /* 0x0000002d10237291 */ /* 0x000fe2000f8e38ff */
[----:B------:R-:W-:Y:S02]  /*19b0*/  UMOV UR13, URZ ;  /* 0x000000ff000d7c82 */ /* 0x000fe40008000000 */
[----:B------:R2:W3:Y:S02]  /*19c0*/  SYNCS.PHASECHK.TRANS64.TRYWAIT P0, [UR4+0x30], R0 ;  /* 0x00003000ff0075a7 */ /* 0x0004e40008001104 */
[----:B------:R-:W-:Y:S07]  /*19d0*/  BRA.U !UP0, `(.L_x_25) ;  /* 0x0000000108c07547 */ /* 0x000fee000b800000 */
[----:B------:R-:W-:Y:S01]  /*19e0*/  UMOV UR6, URZ ;  /* 0x000000ff00067c82 */ /* 0x000fe20008000000 */
[----:B------:R-:W-:-:S05]  /*19f0*/  UMOV UR4, UR5 ;  /* 0x0000000500047c82 */ /* 0x000fca0008000000 */
.L_x_31:
[----:B------:R-:W-:Y:S01]  /*1a00*/  ULEA UR33, UR4, UR7, 0x3 ;  /* 0x0000000704217291 */ /* 0x000fe2000f8e18ff */
[----:B---3--:R-:W-:Y:S01]  /*1a10*/  @!P3 MOV R2, 0x6000 ;  /* 0x000060000002b802 */ /* 0x008fe20000000f00 */
[----:B-1-3--:R-:W-:Y:S10]  /*1a20*/  @P0 BRA `(.L_x_26) ;  /* 0x00000000000c0947 */ /* 0x00aff40003800000 */
[----:B------:R-:W-:-:S04]  /*1a30*/  SHF.L.U32 R3, R12, 0x1f, RZ ;  /* 0x0000001f0c037819 */ /* 0x000fc800000006ff */
[----:B------:R-:W3:Y:S02]  /*1a40*/  SYNCS.PHASECHK.TRANS64.TRYWAIT P0, [UR33+0x30], R3 ;  /* 0x00003003ff0075a7 */ /* 0x000ee40008001121 */
[----:B---3--:R-:W-:Y:S05]  /*1a50*/  @!P0 BRA `(.L_x_27) ;  /* 0x0000009800908947 */ /* 0x008fea0003800000 */
.L_x_26:
[----:B------:R3:W-:Y:S01]  /*1a60*/  @!P3 SYNCS.ARRIVE.TRANS64 RZ, [UR33], R2 ;  /* 0x00000002ffffb9a7 */ /* 0x0007e20008000021 */
[----:B------:R-:W-:-:S04]  /*1a70*/  ULOP3.LUT UR5, UR24, 0x2, URZ, 0xfc, !UPT ;  /* 0x0000000218057892 */ /* 0x000fc8000f8efcff */
[----:B------:R-:W-:-:S09]  /*1a80*/  UISETP.NE.AND UP0, UPT, UR5, 0x2, UPT ;  /* 0x000000020500788c */ /* 0x000fd2000bf05270 */
[----:B------:R-:W-:Y:S05]  /*1a90*/  BRA.U UP0, `(.L_x_28) ;  /* 0x0000000100047547 */ /* 0x000fea000b800000 */
[----:B-1----:R-:W-:Y:S05]  /*1aa0*/  BPT.TRAP 0x1 ;  /* 0x000000040000795c */ /* 0x002fea0000300000 */
.L_x_28:
[----:B------:R-:W-:Y:S04]  /*1ab0*/  BSSY.RECONVERGENT B0, `(.L_x_29) ;  /* 0x0000003000007945 */ /* 0x000fe80003800200 */
[----:B------:R-:W-:Y:S05]  /*1ac0*/  @P2 BRA `(.L_x_30) ;  /* 0x0000000000042947 */ /* 0x000fea0003800000 */
[----:B-1----:R-:W-:Y:S05]  /*1ad0*/  BPT.TRAP 0x1 ;  /* 0x000000040000795c */ /* 0x002fea0000300000 */
.L_x_30:
[----:B-1----:R-:W-:Y:S05]  /*1ae0*/  BSYNC.RECONVERGENT B0 ;  /* 0x0000000000007941 */ /* 0x002fea0003800200 */
.L_x_29:
[----:B------:R-:W-:Y:S02]  /*1af0*/  UIADD3 UR5, UPT, UPT, UR4, 0x1, URZ ;  /* 0x0000000104057890 */ /* 0x000fe4000fffe0ff */
[----:B------:R-:W-:Y:S02]  /*1b00*/  UIADD3 UR16, UP1, UPT, UR26, 0x80, URZ ;  /* 0x000000801a107890 */ /* 0x000fe4000ff3e0ff */
[----:B------:R-:W-:Y:S02]  /*1b10*/  UISETP.NE.AND UP0, UPT, UR5, 0x6, UPT ;  /* 0x000000060500788c */ /* 0x000fe4000bf05270 */
[----:B------:R-:W-:Y:S02]  /*1b20*/  USHF.L.U32 UR34, UR6, 0x5, URZ ;  /* 0x0000000506227899 */ /* 0x000fe400080006ff */
[----:B------:R-:W-:Y:S02]  /*1b30*/  USEL UR9, URZ, 0x1, UP0 ;  /* 0x00000001ff097887 */ /* 0x000fe40008000000 */
[----:B------:R-:W-:-:S02]  /*1b40*/  USEL UR5, UR5, URZ, UP0 ;  /* 0x000000ff05057287 */ /* 0x000fc40008000000 */
[----:B------:R-:W-:Y:S02]  /*1b50*/  UIADD3 UR14, UP0, UPT, UR26, 0x180, URZ ;  /* 0x000001801a0e7890 */ /* 0x000fe4000ff1e0ff */
[----:B------:R-:W-:Y:S01]  /*1b60*/  ULEA UR8, UR5, UR7, 0x3 ;  /* 0x0000000705087291 */ /* 0x000fe2000f8e18ff */
[----:B------:R-:W-:Y:S01]  /*1b70*/  LOP3.LUT R12, R12, UR9, RZ, 0x3c, !PT ;  /* 0x000000090c0c7c12 */ /* 0x000fe2000f8e3cff */
[----:B------:R-:W-:Y:S02]  /*1b80*/  ULEA UR9, UR4, UR28, 0xc ;  /* 0x0000001c04097291 */ /* 0x000fe4000f8e60ff */
[----:B------:R-:W-:Y:S01]  /*1b90*/  UIADD3.X UR17, UPT, UPT, URZ, UR27, URZ, UP1, !UPT ;  /* 0x0000001bff117290 */ /* 0x000fe20008ffe4ff */
[----:B--2---:R-:W-:Y:S01]  /*1ba0*/  SHF.L.U32 R0, R12, 0x1f, RZ ;  /* 0x0000001f0c007819 */ /* 0x004fe200000006ff */
[----:B------:R-:W-:Y:S02]  /*1bb0*/  ULEA UR9, UR9, UR7, 0x1 ;  /* 0x0000000709097291 */ /* 0x000fe4000f8e08ff */
[----:B------:R-:W-:Y:S01]  /*1bc0*/  UIADD3.X UR15, UPT, UPT, URZ, UR27, URZ, UP0, !UPT ;  /* 0x0000001bff0f7290 */ /* 0x000fe200087fe4ff */
[----:B------:R4:W1:Y:S01]  /*1bd0*/  SYNCS.PHASECHK.TRANS64.TRYWAIT P0, [UR8+0x30], R0 ;  /* 0x00003000ff0075a7 */ /* 0x0008620008001108 */
[----:B------:R-:W-:-:S02]  /*1be0*/  ULEA UR8, UR4, UR7, 0xe ;  /* 0x0000000704087291 */ /* 0x000fc4000f8e70ff */
[----:B------:R-:W-:Y:S02]  /*1bf0*/  UIADD3 UR32, UPT, UPT, UR9, 0x10800, URZ ;  /* 0x0001080009207890 */ /* 0x000fe4000fffe0ff */
[----:B------:R-:W-:Y:S01]  /*1c00*/  UIADD3 UR8, UPT, UPT, UR8, 0x1c800, URZ ;  /* 0x0001c80008087890 */ /* 0x000fe2000fffe0ff */
[----:B------:R-:W-:Y:S01]  /*1c10*/  UMOV UR13, 0x30000 ;  /* 0x00030000000d7882 */ /* 0x000fe20000000000 */
[----:B------:R-:W-:Y:S01]  /*1c20*/  UMOV UR18, 0x0 ;  /* 0x0000000000127882 */ /* 0x000fe20000000000 */
[----:B------:R-:W-:Y:S01]  /*1c30*/  UMOV UR19, 0x10000000 ;  /* 0x1000000000137882 */ /* 0x000fe20000000000 */
[----:B------:R-:W-:Y:S01]  /*1c40*/  UMOV UR12, UR36 ;  /* 0x00000024000c7c82 */ /* 0x000fe20008000000 */
[----:B------:R-:W-:Y:S01]  /*1c50*/  UMOV UR9, UR33 ;  /* 0x0000002100097c82 */ /* 0x000fe20008000000 */
[----:B------:R-:W-:Y:S01]  /*1c60*/  UMOV UR10, UR34 ;  /* 0x00000022000a7c82 */ /* 0x000fe20008000000 */
[----:B------:R2:W-:Y:S01]  /*1c70*/  UTMALDG.3D.MULTICAST [UR32], [UR16], UR13, desc[UR18] ;  /* 0x00001220100073b4 */ /* 0x0005e2000801180d */
[----:B------:R-:W-:Y:S01]  /*1c80*/  UIADD3 UR6, UPT, UPT, UR6, 0x1, URZ ;  /* 0x0000000106067890 */ /* 0x000fe2000fffe0ff */
[----:B------:R-:W-:-:S03]  /*1c90*/  UMOV UR4, UR5 ;  /* 0x0000000500047c82 */ /* 0x000fc60008000000 */
[----:B------:R-:W-:Y:S01]  /*1ca0*/  UISETP.NE.AND UP0, UPT, UR6, UR21, UPT ;  /* 0x000000150600728c */ /* 0x000fe2000bf05270 */
[----:B------:R4:W-:Y:S01]  /*1cb0*/  UTMALDG.3D [UR8], [UR14], desc[UR18] ;  /* 0x000012080e0075b4 */ /* 0x0009e20008011000 */
[----:B--2---:R-:W-:-:S07]  /*1cc0*/  UMOV UR13, UR21 ;  /* 0x00000015000d7c82 */ /* 0x004fce0008000000 */
[----:B----4-:R-:W-:Y:S05]  /*1cd0*/  BRA.U UP0, `(.L_x_31) ;  /* 0xfffffffd00487547 */ /* 0x010fea000b83ffff */
.L_x_25:
[----:B------:R-:W-:Y:S01]  /*1ce0*/  ULEA UR4, UR5, UR7, 0x3 ;  /* 0x0000000705047291 */ /* 0x000fe2000f8e18ff */
[----:B--2---:R-:W-:Y:S01]  /*1cf0*/  SHF.L.U32 R0, R12, 0x1f, RZ ;  /* 0x0000001f0c007819 */ /* 0x004fe200000006ff */
[----:B------:R-:W-:Y:S01]  /*1d00*/  @!P1 SYNCS.ARRIVE.TRANS64.A1T0 RZ, [UR7+0xa8], RZ ;  /* 0x0000a8ffffff99a7 */ /* 0x000fe20008100007 */
[----:B------:R-:W-:-:S06]  /*1d10*/  UISETP.GT.AND UP0, UPT, UR43, UR41, UPT ;  /* 0x000000292b00728c */ /* 0x000fcc000bf04270 */
[----:B-1-3--:R1:W2:Y:S03]  /*1d20*/  SYNCS.PHASECHK.TRANS64.TRYWAIT P0, [UR4+0x30], R0 ;  /* 0x00003000ff0075a7 */ /* 0x00a2a60008001104 */
[----:B------:R-:W-:Y:S05]  /*1d30*/  BRA.U !UP0, `(.L_x_32) ;  /* 0x0000000108bc7547 */ /* 0x000fea000b800000 */
[----:B------:R-:W-:Y:S01]  /*1d40*/  UIADD3 UR25, UPT, UPT, UR44, UR13, URZ ;  /* 0x0000000d2c197290 */ /* 0x000fe2000fffe0ff */
[----:B------:R-:W-:-:S11]  /*1d50*/  UMOV UR4, UR5 ;  /* 0x0000000500047c82 */ /* 0x000fd60008000000 */
.L_x_38:
[----:B------:R-:W-:Y:S01]  /*1d60*/  ULEA UR17, UR4, UR7, 0x3 ;  /* 0x0000000704117291 */ /* 0x000fe2000f8e18ff */
[----:B--2---:R-:W-:Y:S01]  /*1d70*/  @!P3 MOV R2, 0x6000 ;  /* 0x000060000002b802 */ /* 0x004fe20000000f00 */
[----:B--2-4-:R-:W-:Y:S10]  /*1d80*/  @P0 BRA `(.L_x_33) ;  /* 0x00000000000c0947 */ /* 0x014ff40003800000 */
[----:B------:R-:W-:-:S04]  /*1d90*/  SHF.L.U32 R3, R12, 0x1f, RZ ;  /* 0x0000001f0c037819 */ /* 0x000fc800000006ff */
[----:B------:R-:W2:Y:S02]  /*1da0*/  SYNCS.PHASECHK.TRANS64.TRYWAIT P0, [UR17+0x30], R3 ;  /* 0x00003003ff0075a7 */ /* 0x000ea40008001111 */
[----:B--2---:R-:W-:Y:S05]  /*1db0*/  @!P0 BRA `(.L_x_34) ;  /* 0x0000009400d08947 */ /* 0x004fea0003800000 */
.L_x_33:
[----:B------:R2:W-:Y:S01]  /*1dc0*/  @!P3 SYNCS.ARRIVE.TRANS64 RZ, [UR17], R2 ;  /* 0x00000002ffffb9a7 */ /* 0x0005e20008000011 */
[----:B------:R-:W-:-:S04]  /*1dd0*/  ULOP3.LUT UR5, UR24, 0x2, URZ, 0xfc, !UPT ;  /* 0x0000000218057892 */ /* 0x000fc8000f8efcff */
[----:B------:R-:W-:-:S09]  /*1de0*/  UISETP.NE.AND UP0, UPT, UR5, 0x2, UPT ;  /* 0x000000020500788c */ /* 0x000fd2000bf05270 */
[----:B------:R-:W-:Y:S05]  /*1df0*/  BRA.U UP0, `(.L_x_35) ;  /* 0x0000000100047547 */ /* 0x000fea000b800000 */
[----:B------:R-:W-:Y:S05]  /*1e00*/  BPT.TRAP 0x1 ;  /* 0x000000040000795c */ /* 0x000fea0000300000 */
.L_x_35:
[----:B------:R-:W-:Y:S04]  /*1e10*/  BSSY.RECONVERGENT B0, `(.L_x_36) ;  /* 0x0000003000007945 */ /* 0x000fe80003800200 */
[----:B------:R-:W-:Y:S05]  /*1e20*/  @P2 BRA `(.L_x_37) ;  /* 0x0000000000042947 */ /* 0x000fea0003800000 */
[----:B------:R-:W-:Y:S05]  /*1e30*/  BPT.TRAP 0x1 ;  /* 0x000000040000795c */ /* 0x000fea0000300000 */
.L_x_37:
[----:B------:R-:W-:Y:S05]  /*1e40*/  BSYNC.RECONVERGENT B0 ;  /* 0x0000000000007941 */ /* 0x000fea0003800200 */
.L_x_36:
[----:B------:R-:W-:Y:S02]  /*1e50*/  UIADD3 UR5, UPT, UPT, UR4, 0x1, URZ ;  /* 0x0000000104057890 */ /* 0x000fe4000fffe0ff */
[----:B------:R-:W-:Y:S02]  /*1e60*/  UIADD3 UR14, UP1, UPT, UR26, 0x80, URZ ;  /* 0x000000801a0e7890 */ /* 0x000fe4000ff3e0ff */
[----:B------:R-:W-:Y:S02]  /*1e70*/  UISETP.NE.AND UP0, UPT, UR5, 0x6, UPT ;  /* 0x000000060500788c */ /* 0x000fe4000bf05270 */
[----:B------:R-:W-:Y:S02]  /*1e80*/  USHF.L.U32 UR18, UR13, 0x5, URZ ;  /* 0x000000050d127899 */ /* 0x000fe400080006ff */
[----:B------:R-:W-:Y:S02]  /*1e90*/  USEL UR8, URZ, 0x1, UP0 ;  /* 0x00000001ff087887 */ /* 0x000fe40008000000 */
[----:B------:R-:W-:-:S02]  /*1ea0*/  USEL UR5, UR5, URZ, UP0 ;  /* 0x000000ff05057287 */ /* 0x000fc40008000000 */
[----:B------:R-:W-:Y:S02]  /*1eb0*/  UIADD3 UR22, UP0, UPT, UR26, 0x180, URZ ;  /* 0x000001801a167890 */ /* 0x000fe4000ff1e0ff */
[----:B------:R-:W-:Y:S01]  /*1ec0*/  LOP3.LUT R12, R12, UR8, RZ, 0x3c, !PT ;  /* 0x000000080c0c7c12 */ /* 0x000fe2000f8e3cff */
[----:B------:R-:W-:Y:S02]  /*1ed0*/  ULEA UR6, UR5, UR7, 0x3 ;  /* 0x0000000705067291 */ /* 0x000fe4000f8e18ff */
[----:B------:R-:W-:Y:S01]  /*1ee0*/  ULEA UR8, UR4, UR7, 0xe ;  /* 0x0000000704087291 */ /* 0x000fe2000f8e70ff */
[----:B-1----:R-:W-:Y:S01]  /*1ef0*/  SHF.L.U32 R0, R12, 0x1f, RZ ;  /* 0x0000001f0c007819 */ /* 0x002fe200000006ff */
[----:B------:R-:W-:Y:S02]  /*1f00*/  ULEA UR16, UR4, UR29, 0xd ;  /* 0x0000001d04107291 */ /* 0x000fe4000f8e68ff */
[----:B------:R-:W-:Y:S02]  /*1f10*/  UIADD3.X UR15, UPT, UPT, URZ, UR27, URZ, UP1, !UPT ;  /* 0x0000001bff0f7290 */ /* 0x000fe40008ffe4ff */
[----:B------:R-:W-:Y:S01]  /*1f20*/  UIADD3 UR8, UPT, UPT, UR8, 0x1c800, URZ ;  /* 0x0001c80008087890 */ /* 0x000fe2000fffe0ff */
[----:B------:R3:W4:Y:S01]  /*1f30*/  SYNCS.PHASECHK.TRANS64.TRYWAIT P0, [UR6+0x30], R0 ;  /* 0x00003000ff0075a7 */ /* 0x0007220008001106 */
[----:B------:R-:W-:Y:S01]  /*1f40*/  UIADD3.X UR23, UPT, UPT, URZ, UR27, URZ, UP0, !UPT ;  /* 0x0000001bff177290 */ /* 0x000fe200087fe4ff */
[----:B------:R-:W-:Y:S01]  /*1f50*/  UMOV UR6, 0x30000 ;  /* 0x0003000000067882 */ /* 0x000fe20000000000 */
[----:B------:R-:W-:Y:S01]  /*1f60*/  UMOV UR30, 0x0 ;  /* 0x00000000001e7882 */ /* 0x000fe20000000000 */
[----:B------:R-:W-:Y:S01]  /*1f70*/  UMOV UR31, 0x10000000 ;  /* 0x10000000001f7882 */ /* 0x000fe20000000000 */
[----:B------:R-:W-:Y:S01]  /*1f80*/  UMOV UR19, UR35 ;  /* 0x0000002300137c82 */ /* 0x000fe20008000000 */
[----:B------:R-:W-:Y:S01]  /*1f90*/  UMOV UR20, UR36 ;  /* 0x0000002400147c82 */ /* 0x000fe20008000000 */
[----:B------:R-:W-:Y:S01]  /*1fa0*/  UMOV UR12, UR36 ;  /* 0x00000024000c7c82 */ /* 0x000fe20008000000 */
[----:B------:R-:W-:Y:S01]  /*1fb0*/  UMOV UR9, UR17 ;  /* 0x0000001100097c82 */ /* 0x000fe20008000000 */
[----:B------:R-:W-:Y:S01]  /*1fc0*/  UMOV UR10, UR18 ;  /* 0x00000012000a7c82 */ /* 0x000fe20008000000 */
[----:B------:R3:W-:Y:S01]  /*1fd0*/  UTMALDG.3D.MULTICAST [UR16], [UR14], UR6, desc[UR30] ;  /* 0x00001e100e0073b4 */ /* 0x0007e20008011806 */
[----:B------:R-:W-:Y:S01]  /*1fe0*/  UIADD3 UR13, UPT, UPT, UR13, 0x1, URZ ;  /* 0x000000010d0d7890 */ /* 0x000fe2000fffe0ff */
[----:B------:R-:W-:-:S03]  /*1ff0*/  UMOV UR4, UR5 ;  /* 0x0000000500047c82 */ /* 0x000fc60008000000 */
[----:B------:R-:W-:Y:S01]  /*2000*/  UISETP.NE.AND UP0, UPT, UR13, UR25, UPT ;  /* 0x000000190d00728c */ /* 0x000fe2000bf05270 */
[----:B------:R3:W-:Y:S08]  /*2010*/  UTMALDG.3D [UR8], [UR22], desc[UR30] ;  /* 0x00001e08160075b4 */ /* 0x0007f00008011000 */
[----:B---3--:R-:W-:Y:S05]  /*2020*/  BRA.U UP0, `(.L_x_38) ;  /* 0xfffffffd004c7547 */ /* 0x008fea000b83ffff */
.L_x_32:
[C---:B------:R-:W-:Y:S01]  /*2030*/  LEA R3, R11.reuse, UR7, 0x3 ;  /* 0x000000070b037c11 */ /* 0x040fe2000f8e18ff */
[----:B------:R-:W-:Y:S01]  /*2040*/  NOP ;  /* 0x0000000000007918 */ /* 0x000fe20000000000 */
[----:B-1----:R-:W-:Y:S02]  /*2050*/  SHF.L.U32 R0, R10, 0x1f, RZ ;  /* 0x0000001f0a007819 */ /* 0x002fe400000006ff */
[----:B------:R-:W-:Y:S02]  /*2060*/  LEA R4, R11, UR7, 0x4 ;  /* 0x000000070b047c11 */ /* 0x000fe4000f8e20ff */
[----:B--2-4-:R-:W1:Y:S02]  /*2070*/  SYNCS.PHASECHK.TRANS64.TRYWAIT P0, [R3+URZ+0xb0], R0 ;  /* 0x0000b000030075a7 */ /* 0x014e6400080011ff */
[----:B-1----:R-:W-:Y:S05]  /*2080*/  @!P0 BRA `(.L_x_39) ;  /* 0x0000009400348947 */ /* 0x002fea0003800000 */
.L_x_141:
[----:B------:R-:W2:Y:S01]  /*2090*/  LDS.128 R4, [R4+0x120] ;  /* 0x0001200004047984 */ /* 0x000ea20000000c00 */
[----:B------:R-:W-:Y:S01]  /*20a0*/  UISETP.GE.AND UP0, UPT, UR42, 0x1, UPT ;  /* 0x000000012a00788c */ /* 0x000fe2000bf06270 */
[----:B------:R-:W-:Y:S01]  /*20b0*/  @!PT LDS RZ, [RZ] ;  /* 0x00000000fffff984 */ /* 0x000fe20000000800 */
[----:B------:R-:W-:Y:S01]  /*20c0*/  @!PT LDS RZ, [RZ] ;  /* 0x00000000fffff984 */ /* 0x000fe20000000800 */
[----:B------:R-:W-:Y:S01]  /*20d0*/  @!PT LDS RZ, [RZ] ;  /* 0x00000000fffff984 */ /* 0x000fe20000000800 */
[----:B------:R-:W-:Y:S01]  /*20e0*/  @!PT LDS RZ, [RZ] ;  /* 0x00000000fffff984 */ /* 0x000fe20000000800 */
[----:B------:R3:W-:Y:S06]  /*20f0*/  MEMBAR.ALL.CTA ;  /* 0x0000000000007992 */ /* 0x0007ec0000008000 */
[----:B---3--:R-:W3:Y:S01]  /*2100*/  FENCE.VIEW.ASYNC.S ;  /* 0x00000000000073c6 */ /* 0x008ee20000000000 */
[----:B--2---:R-:W-:-:S13]  /*2110*/  LOP3.LUT P0, RZ, R6, 0x1, RZ, 0xc0, !PT ;  /* 0x0000000106ff7812 */ /* 0x004fda000780c0ff */
[----:B---3--:R-:W-:Y:S01]  /*2120*/  VOTEU.ANY UP1, P0 ;  /* 0x0000000000ff7886 */ /* 0x008fe20000020100 */
[----:B------:R-:W-:-:S13]  /*2130*/  PLOP3.LUT P0, PT, PT, PT, UP1, 0x80, 0x8 ;  /* 0x000000000008781c */ /* 0x000fda0003f0f018 */
[----:B-1----:R-:W-:Y:S02]  /*2140*/  @P0 LOP3.LUT R0, R5, 0xffff, RZ, 0xc0, !PT ;  /* 0x0000ffff05000812 */ /* 0x002fe400078ec0ff */
[----:B------:R-:W-:Y:S02]  /*2150*/  @P0 MOV R2, R4 ;  /* 0x0000000400020202 */ /* 0x000fe40000000f00 */
[----:B------:R-:W-:Y:S01]  /*2160*/  @P0 R2UR UR6, R0 ;  /* 0x00000000000602ca */ /* 0x000fe200000e0000 */
[----:B------:R-:W-:Y:S01]  /*2170*/  VIADD R0, R3, 0xc0 ;  /* 0x000000c003007836 */ /* 0x000fe20000000000 */
[----:B------:R-:W-:Y:S02]  /*2180*/  @P0 SHF.R.U32.HI R4, RZ, 0x10, R5 ;  /* 0x00000010ff040819 */ /* 0x000fe40000011605 */
[----:B------:R-:W-:Y:S02]  /*2190*/  @P0 R2UR UR8, R2 ;  /* 0x00000000020802ca */ /* 0x000fe400000e0000 */
[----:B------:R-:W-:-:S02]  /*21a0*/  PRMT R0, RZ, 0x654, R0 ;  /* 0x00000654ff007816 */ /* 0x000fc40000000000 */
[----:B------:R-:W-:Y:S02]  /*21b0*/  @P0 R2UR UR4, R4 ;  /* 0x00000000040402ca */ /* 0x000fe400000e0000 */
[----:B------:R1:W-:Y:S03]  /*21c0*/  SYNCS.ARRIVE.TRANS64.RED.A1T0 RZ, [R0+URZ], RZ ;  /* 0x000000ff00ff79a7 */ /* 0x0003e600081004ff */
[----:B------:R-:W-:-:S04]  /*21d0*/  @UP1 UMOV UR37, UR6 ;  /* 0x0000000600251c82 */ /* 0x000fc80008000000 */
[----:B------:R-:W-:-:S04]  /*21e0*/  @UP1 UMOV UR38, UR8 ;  /* 0x0000000800261c82 */ /* 0x000fc80008000000 */
[----:B------:R-:W-:Y:S01]  /*21f0*/  @UP1 UMOV UR36, UR4 ;  /* 0x0000000400241c82 */ /* 0x000fe20008000000 */
[----:B------:R-:W-:Y:S05]  /*2200*/  BRA.U !UP0, `(.L_x_40) ;  /* 0x0000000108d47547 */ /* 0x000fea000b800000 */
[----:B------:R-:W2:Y:S01]  /*2210*/  LDCU.128 UR12, c[0x0][0xb10] ;  /* 0x00016200ff0c77ac */ /* 0x000ea20008000c00 */
[----:B------:R-:W3:Y:S01]  /*2220*/  LDCU UR25, c[0x0][0xb20] ;  /* 0x00016400ff1977ac */ /* 0x000ee20008000800 */
[----:B------:R-:W4:Y:S01]  /*2230*/  LDCU UR20, c[0x0][0xb0c] ;  /* 0x00016180ff1477ac */ /* 0x000f220008000800 */
[----:B------:R-:W1:Y:S01]  /*2240*/  LDCU.64 UR10, c[0x0][0xb28] ;  /* 0x00016500ff0a77ac */ /* 0x000e620008000a00 */
[----:B------:R-:W-:Y:S02]  /*2250*/  UISETP.NE.AND UP3, UPT, UR42, 0x1, UPT ;  /* 0x000000012a00788c */ /* 0x000fe4000bf65270 */
[----:B--2---:R-:W-:Y:S02]  /*2260*/  UIMAD.WIDE.U32 UR16, UR39, UR15, URZ ;  /* 0x0000000f271072a5 */ /* 0x004fe4000f8e00ff */
[----:B------:R-:W-:Y:S02]  /*2270*/  UIMAD.WIDE.U32 UR8, UR40, UR12, URZ ;  /* 0x0000000c280872a5 */ /* 0x000fe4000f8e00ff */
[----:B------:R-:W-:-:S02]  /*2280*/  UISETP.NE.AND UP0, UPT, UR14, 0x1, UPT ;  /* 0x000000010e00788c */ /* 0x000fc4000bf05270 */
[----:B------:R-:W-:Y:S01]  /*2290*/  UIMAD.WIDE.U32 UR22, UR37, UR15, URZ ;  /* 0x0000000f251672a5 */ /* 0x000fe2000f8e00ff */
[----:B------:R-:W-:Y:S02]  /*22a0*/  UMOV UR16, UR17 ;  /* 0x0000001100107c82 */ /* 0x000fe40008000000 */
[----:B------:R-:W-:Y:S01]  /*22b0*/  UMOV UR8, UR9 ;  /* 0x0000000900087c82 */ /* 0x000fe20008000000 */
[----:B---3--:R-:W-:Y:S02]  /*22c0*/  USHF.R.U32.HI UR16, URZ, UR25, UR16 ;  /* 0x00000019ff107299 */ /* 0x008fe40008011610 */
[----:B----4-:R-:W-:Y:S02]  /*22d0*/  UISETP.NE.AND UP2, UPT, UR20, 0x1, UPT ;  /* 0x000000011400788c */ /* 0x010fe4000bf45270 */
[----:B------:R-:W-:Y:S02]  /*22e0*/  USHF.R.U32.HI UR8, URZ, UR13, UR8 ;  /* 0x0000000dff087299 */ /* 0x000fe40008011608 */
[----:B------:R-:W-:-:S02]  /*22f0*/  USEL UR6, UR39, UR16, !UP0 ;  /* 0x0000001027067287 */ /* 0x000fc4000c000000 */
[----:B------:R-:W-:Y:S02]  /*2300*/  USEL UR8, UR40, UR8, !UP2 ;  /* 0x0000000828087287 */ /* 0x000fe4000d000000 */
[----:B-1----:R-:W-:Y:S01]  /*2310*/  UIMAD.WIDE.U32 UR16, UR6, UR10, URZ ;  /* 0x0000000a061072a5 */ /* 0x002fe2000f8e00ff */
[----:B------:R-:W-:Y:S01]  /*2320*/  UMOV UR4, UR23 ;  /* 0x0000001700047c82 */ /* 0x000fe20008000000 */
[----:B------:R-:W-:Y:S02]  /*2330*/  UIMAD.WIDE.U32 UR18, UR38, UR12, URZ ;  /* 0x0000000c261272a5 */ /* 0x000fe4000f8e00ff */
[----:B------:R-:W-:-:S03]  /*2340*/  UIMAD.WIDE.U32 UR22, UR8, UR10, URZ ;  /* 0x0000000a081672a5 */ /* 0x000fc6000f8e00ff */
[----:B------:R-:W-:Y:S01]  /*2350*/  UMOV UR16, UR17 ;  /* 0x0000001100107c82 */ /* 0x000fe20008000000 */
[----:B------:R-:W-:Y:S02]  /*2360*/  USHF.R.U32.HI UR4, URZ, UR25, UR4 ;  /* 0x00000019ff047299 */ /* 0x000fe40008011604 */
[----:B------:R-:W-:Y:S01]  /*2370*/  @UP3 USHF.R.U32.HI UR6, URZ, UR11, UR16 ;  /* 0x0000000bff063299 */ /* 0x000fe20008011610 */
[----:B------:R-:W-:Y:S01]  /*2380*/  UMOV UR18, UR19 ;  /* 0x0000001300127c82 */ /* 0x000fe20008000000 */
[----:B------:R-:W-:Y:S01]  /*2390*/  UMOV UR22, UR23 ;  /* 0x0000001700167c82 */ /* 0x000fe20008000000 */
[----:B------:R-:W-:Y:S02]  /*23a0*/  USHF.R.U32.HI UR13, URZ, UR13, UR18 ;  /* 0x0000000dff0d7299 */ /* 0x000fe40008011612 */
[----:B------:R-:W-:Y:S02]  /*23b0*/  USEL UR4, UR37, UR4, !UP0 ;  /* 0x0000000425047287 */ /* 0x000fe4000c000000 */
[----:B------:R-:W-:-:S02]  /*23c0*/  @UP3 USHF.R.U32.HI UR8, URZ, UR11, UR22 ;  /* 0x0000000bff083299 */ /* 0x000fc40008011616 */
[----:B------:R-:W-:Y:S02]  /*23d0*/  UIMAD UR9, UR42, UR6, URZ ;  /* 0x000000062a0972a4 */ /* 0x000fe4000f8e02ff */
[----:B------:R-:W-:Y:S02]  /*23e0*/  USEL UR6, UR38, UR13, !UP2 ;  /* 0x0000000d26067287 */ /* 0x000fe4000d000000 */
[----:B------:R-:W-:Y:S02]  /*23f0*/  UIMAD UR12, UR42, UR8, URZ ;  /* 0x000000082a0c72a4 */ /* 0x000fe4000f8e02ff */
[----:B------:R-:W-:Y:S02]  /*2400*/  UISETP.GE.AND UP0, UPT, UR4, UR9, UPT ;  /* 0x000000090400728c */ /* 0x000fe4000bf06270 */
[----:B------:R-:W-:Y:S02]  /*2410*/  UIMAD.WIDE.U32 UR16, UR4, UR10, URZ ;  /* 0x0000000a041072a5 */ /* 0x000fe4000f8e00ff */
[----:B------:R-:W-:-:S02]  /*2420*/  UISETP.GE.OR UP0, UPT, UR6, UR12, UP0 ;  /* 0x0000000c0600728c */ /* 0x000fc40008706670 */
        /* <DEDUP_REMOVED lines=19> */
.L_x_40:
[----:B------:R-:W2:Y:S02]  /*2560*/  LDCU UR4, c[0x0][0xb30] ;  /* 0x00016600ff0477ac */ /* 0x000ea40008000800 */
[----:B--2---:R-:W-:-:S09]  /*2570*/  UISETP.NE.AND UP0, UPT, UR4, 0x1, UPT ;  /* 0x000000010400788c */ /* 0x004fd2000bf05270 */
[----:B------:R-:W-:Y:S05]  /*2580*/  BRA.U UP0, `(.L_x_41) ;  /* 0x0000000100447547 */ /* 0x000fea000b800000 */
[----:B------:R-:W2:Y:S01]  /*2590*/  LDCU.128 UR12, c[0x0][0xb10] ;  /* 0x00016200ff0c77ac */ /* 0x000ea20008000c00 */
[----:B------:R-:W3:Y:S01]  /*25a0*/  LDCU UR16, c[0x0][0xb0c] ;  /* 0x00016180ff1077ac */ /* 0x000ee20008000800 */
[----:B------:R-:W4:Y:S01]  /*25b0*/  LDCU UR17, c[0x0][0xb20] ;  /* 0x00016400ff1177ac */ /* 0x000f220008000800 */
[----:B--2---:R-:W-:Y:S02]  /*25c0*/  UIMAD.WIDE.U32 UR10, UR38, UR12, URZ ;  /* 0x0000000c260a72a5 */ /* 0x004fe4000f8e00ff */
[----:B------:R-:W-:Y:S02]  /*25d0*/  UIMAD.WIDE.U32 UR8, UR37, UR15, URZ ;  /* 0x0000000f250872a5 */ /* 0x000fe4000f8e00ff */
[----:B---3--:R-:W-:Y:S02]  /*25e0*/  UISETP.NE.AND UP2, UPT, UR16, 0x1, UPT ;  /* 0x000000011000788c */ /* 0x008fe4000bf45270 */
[----:B------:R-:W-:Y:S01]  /*25f0*/  UISETP.NE.AND UP0, UPT, UR14, 0x1, UPT ;  /* 0x000000010e00788c */ /* 0x000fe2000bf05270 */
[----:B------:R-:W-:-:S02]  /*2600*/  UMOV UR6, UR11 ;  /* 0x0000000b00067c82 */ /* 0x000fc40008000000 */
[----:B------:R-:W-:Y:S01]  /*2610*/  UMOV UR4, UR9 ;  /* 0x0000000900047c82 */ /* 0x000fe20008000000 */
[----:B------:R-:W-:Y:S02]  /*2620*/  USHF.R.U32.HI UR6, URZ, UR13, UR6 ;  /* 0x0000000dff067299 */ /* 0x000fe40008011606 */
[----:B----4-:R-:W-:Y:S02]  /*2630*/  USHF.R.U32.HI UR4, URZ, UR17, UR4 ;  /* 0x00000011ff047299 */ /* 0x010fe40008011604 */
[----:B------:R-:W-:Y:S02]  /*2640*/  USEL UR6, UR38, UR6, !UP2 ;  /* 0x0000000626067287 */ /* 0x000fe4000d000000 */
[----:B------:R-:W-:-:S04]  /*2650*/  USEL UR4, UR37, UR4, !UP0 ;  /* 0x0000000425047287 */ /* 0x000fc8000c000000 */
[----:B------:R-:W-:Y:S02]  /*2660*/  UIADD3 UR8, UPT, UPT, UR6, -UR4, URZ ;  /* 0x8000000406087290 */ /* 0x000fe4000fffe0ff */
[----:B------:R-:W-:Y:S02]  /*2670*/  UIADD3 UR4, UPT, UPT, -UR6, UR4, URZ ;  /* 0x0000000406047290 */ /* 0x000fe4000fffe1ff */
[----:B------:R-:W-:Y:S02]  /*2680*/  UIMAD UR37, UR8, UR14, UR37 ;  /* 0x0000000e082572a4 */ /* 0x000fe4000f8e0225 */
[----:B------:R-:W-:-:S12]  /*2690*/  UIMAD UR38, UR4, UR16, UR38 ;  /* 0x00000010042672a4 */ /* 0x000fd8000f8e0226 */
.L_x_41:
[----:B------:R-:W-:Y:S01]  /*26a0*/  VIADD R11, R11, 0x1 ;  /* 0x000000010b0b7836 */ /* 0x000fe20000000000 */
[----:B------:R-:W-:Y:S02]  /*26b0*/  R2UR UR6, R145 ;  /* 0x00000000910672ca */ /* 0x000fe400000e0000 */
[----:B------:R-:W-:Y:S02]  /*26c0*/  R2UR UR4, R144 ;  /* 0x00000000900472ca */ /* 0x000fe400000e0000 */
[C---:B------:R-:W-:Y:S02]  /*26d0*/  ISETP.NE.AND P0, PT, R11.reuse, 0x2, PT ;  /* 0x000000020b00780c */ /* 0x040fe40003f05270 */
[----:B------:R-:W-:Y:S02]  /*26e0*/  PLOP3.LUT P1, PT, PT, PT, PT, 0x80, 0x8 ;  /* 0x000000000008781c */ /* 0x000fe40003f2f070 */
[----:B-1----:R-:W-:Y:S02]  /*26f0*/  SEL R0, RZ, 0x1, P0 ;  /* 0x00000001ff007807 */ /* 0x002fe40000000000 */
[----:B------:R-:W-:-:S02]  /*2700*/  SEL R11, R11, RZ, P0 ;  /* 0x000000ff0b0b7207 */ /* 0x000fc40000000000 */
[----:B------:R-:W-:Y:S01]  /*2710*/  LOP3.LUT R10, R10, R0, RZ, 0x3c, !PT ;  /* 0x000000000a0a7212 */ /* 0x000fe200078e3cff */
[----:B------:R-:W-:Y:S02]  /*2720*/  UIADD3 UR16, UPT, UPT, UR38, UR6, URZ ;  /* 0x0000000626107290 */ /* 0x000fe4000fffe0ff */
[----:B------:R-:W-:Y:S01]  /*2730*/  UIADD3 UR20, UPT, UPT, UR37, UR4, URZ ;  /* 0x0000000425147290 */ /* 0x000fe2000fffe0ff */
[----:B------:R-:W-:Y:S11]  /*2740*/  BRA.U UP1, `(.L_x_42) ;  /* 0xfffffff101507547 */ /* 0x000ff6000b83ffff */
[----:B------:R-:W-:Y:S01]  /*2750*/  UIADD3 UR7, UPT, UPT, UR7, 0x30, URZ ;  /* 0x0000003007077890 */ /* 0x000fe2000fffe0ff */
[----:B------:R-:W-:-:S03]  /*2760*/  SHF.L.U32 R2, R12, 0x1f, RZ ;  /* 0x0000001f0c027819 */ /* 0x000fc600000006ff */
[----:B------:R-:W-:-:S09]  /*2770*/  ULEA UR4, UR5, UR7, 0x3 ;  /* 0x0000000705047291 */ /* 0x000fd2000f8e18ff */
[----:B------:R-:W1:Y:S02]  /*2780*/  SYNCS.PHASECHK.TRANS64.TRYWAIT P0, [UR4], R2 ;  /* 0x00000002ff0075a7 */ /* 0x000e640008001104 */
[----:B-1----:R-:W-:Y:S05]  /*2790*/  @!P0 BRA `(.L_x_43) ;  /* 0x0000008c00848947 */ /* 0x002fea0003800000 */
.L_x_143:
[----:B------:R-:W-:-:S04]  /*27a0*/  UIADD3 UR4, UPT, UPT, UR5, 0x1, URZ ;  /* 0x0000000105047890 */ /* 0x000fc8000fffe0ff */
[----:B------:R-:W-:-:S04]  /*27b0*/  UISETP.NE.AND UP0, UPT, UR4, 0x6, UPT ;  /* 0x000000060400788c */ /* 0x000fc8000bf05270 */
[----:B------:R-:W-:Y:S02]  /*27c0*/  USEL UR6, URZ, 0x1, UP0 ;  /* 0x00000001ff067887 */ /* 0x000fe40008000000 */
[----:B------:R-:W-:-:S04]  /*27d0*/  USEL UR4, UR4, URZ, UP0 ;  /* 0x000000ff04047287 */ /* 0x000fc80008000000 */
[----:B------:R-:W-:Y:S01]  /*27e0*/  ULEA UR5, UR4, UR7, 0x3 ;  /* 0x0000000704057291 */ /* 0x000fe2000f8e18ff */
[----:B-1----:R-:W-:-:S04]  /*27f0*/  LOP3.LUT R2, R12, UR6, RZ, 0x3c, !PT ;  /* 0x000000060c027c12 */ /* 0x002fc8000f8e3cff */
[----:B------:R-:W-:-:S04]  /*2800*/  SHF.L.U32 R3, R2, 0x1f, RZ ;  /* 0x0000001f02037819 */ /* 0x000fc800000006ff */
[----:B------:R-:W1:Y:S02]  /*2810*/  SYNCS.PHASECHK.TRANS64.TRYWAIT P0, [UR5], R3 ;  /* 0x00000003ff0075a7 */ /* 0x000e640008001105 */
[----:B-1----:R-:W-:Y:S05]  /*2820*/  @!P0 BRA `(.L_x_44) ;  /* 0x0000008c00788947 */ /* 0x002fea0003800000 */
.L_x_145:
[----:B------:R-:W-:-:S04]  /*2830*/  UIADD3 UR4, UPT, UPT, UR4, 0x1, URZ ;  /* 0x0000000104047890 */ /* 0x000fc8000fffe0ff */
[----:B------:R-:W-:-:S04]  /*2840*/  UISETP.NE.AND UP0, UPT, UR4, 0x6, UPT ;  /* 0x000000060400788c */ /* 0x000fc8000bf05270 */
[----:B------:R-:W-:Y:S02]  /*2850*/  USEL UR6, URZ, 0x1, UP0 ;  /* 0x00000001ff067887 */ /* 0x000fe40008000000 */
[----:B------:R-:W-:-:S04]  /*2860*/  USEL UR4, UR4, URZ, UP0 ;  /* 0x000000ff04047287 */ /* 0x000fc80008000000 */
[----:B------:R-:W-:Y:S01]  /*2870*/  ULEA UR5, UR4, UR7, 0x3 ;  /* 0x0000000704057291 */ /* 0x000fe2000f8e18ff */
[----:B------:R-:W-:-:S04]  /*2880*/  LOP3.LUT R2, R2, UR6, RZ, 0x3c, !PT ;  /* 0x0000000602027c12 */ /* 0x000fc8000f8e3cff */
[----:B-1----:R-:W-:-:S04]  /*2890*/  SHF.L.U32 R3, R2, 0x1f, RZ ;  /* 0x0000001f02037819 */ /* 0x002fc800000006ff */
[----:B------:R-:W1:Y:S02]  /*28a0*/  SYNCS.PHASECHK.TRANS64.TRYWAIT P0, [UR5], R3 ;  /* 0x00000003ff0075a7 */ /* 0x000e640008001105 */
[----:B-1----:R-:W-:Y:S05]  /*28b0*/  @!P0 BRA `(.L_x_45) ;  /* 0x0000008c006c8947 */ /* 0x002fea0003800000 */
.L_x_147:
        /* <DEDUP_REMOVED lines=9> */
.L_x_149:
        /* <DEDUP_REMOVED lines=9> */
.L_x_151:
[----:B------:R-:W-:-:S04]  /*29e0*/  UIADD3 UR4, UPT, UPT, UR4, 0x1, URZ ;  /* 0x0000000104047890 */ /* 0x000fc8000fffe0ff */
[----:B------:R-:W-:-:S04]  /*29f0*/  UISETP.NE.AND UP0, UPT, UR4, 0x6, UPT ;  /* 0x000000060400788c */ /* 0x000fc8000bf05270 */
[----:B------:R-:W-:Y:S02]  /*2a00*/  USEL UR5, URZ, 0x1, UP0 ;  /* 0x00000001ff057887 */ /* 0x000fe40008000000 */
[----:B------:R-:W-:-:S04]  /*2a10*/  USEL UR4, UR4, URZ, UP0 ;  /* 0x000000ff04047287 */ /* 0x000fc80008000000 */
[----:B------:R-:W-:Y:S01]  /*2a20*/  ULEA UR4, UR4, UR7, 0x3 ;  /* 0x0000000704047291 */ /* 0x000fe2000f8e18ff */
[----:B------:R-:W-:-:S04]  /*2a30*/  LOP3.LUT R2, R2, UR5, RZ, 0x3c, !PT ;  /* 0x0000000502027c12 */ /* 0x000fc8000f8e3cff */
[----:B------:R-:W-:Y:S01]  /*2a40*/  SHF.L.U32 R2, R2, 0x1f, RZ ;  /* 0x0000001f02027819 */ /* 0x000fe200000006ff */
[----:B-1----:R-:W-:-:S07]  /*2a50*/  IMAD.U32 R0, RZ, RZ, UR4 ;  /* 0x00000004ff007e24 */ /* 0x002fce000f8e00ff */
.L_x_48:
[----:B-1----:R1:W2:Y:S02]  /*2a60*/  SYNCS.PHASECHK.TRANS64.TRYWAIT P0, [R0+URZ], R2 ;  /* 0x00000002000075a7 */ /* 0x0022a400080011ff */
[----:B--2---:R-:W-:Y:S05]  /*2a70*/  @!P0 NANOSLEEP.SYNCS 0x989680 ;  /* 0x009896800000895d */ /* 0x004fea0003900000 */
[----:B------:R-:W2:Y:S02]  /*2a80*/  @!P0 SYNCS.PHASECHK.TRANS64 P0, [R0+URZ], R2 ;  /* 0x00000002000085a7 */ /* 0x000ea400080010ff */
[----:B--2---:R-:W-:Y:S05]  /*2a90*/  @P0 EXIT ;  /* 0x000000000000094d */ /* 0x004fea0003800000 */
[----:B------:R-:W-:Y:S05]  /*2aa0*/  BRA `(.L_x_48) ;  /* 0xfffffffc00ec7947 */ /* 0x000fea000383ffff */
.L_x_22:
[----:B------:R-:W1:Y:S02]  /*2ab0*/  S2UR UR4, SR_CgaCtaId ;  /* 0x00000000000479c3 */ /* 0x000e640000008800 */
[----:B-1----:R-:W-:-:S04]  /*2ac0*/  UISETP.NE.AND UP0, UPT, UR4, URZ, UPT ;  /* 0x000000ff0400728c */ /* 0x002fc8000bf05270 */
[----:B------:R-:W-:-:S09]  /*2ad0*/  UISETP.NE.OR UP0, UPT, UR17, 0x1, UP0 ;  /* 0x000000011100788c */ /* 0x000fd20008705670 */
[----:B------:R-:W-:Y:S05]  /*2ae0*/  BRA.U UP0, `(.L_x_49) ;  /* 0x00000005004c7547 */ /* 0x000fea000b800000 */
[----:B------:R-:W1:Y:S01]  /*2af0*/  S2UR UR5, SR_CgaCtaId ;  /* 0x00000000000579c3 */ /* 0x000e620000008800 */
[----:B------:R-:W-:Y:S01]  /*2b00*/  UMOV UR4, 0x400 ;  /* 0x0000040000047882 */ /* 0x000fe20000000000 */
[----:B------:R-:W-:Y:S01]  /*2b10*/  ISETP.GE.U32.AND P2, PT, R0, 0x2, PT ;  /* 0x000000020000780c */ /* 0x000fe20003f46070 */
[----:B------:R-:W-:Y:S01]  /*2b20*/  IMAD.MOV.U32 R12, RZ, RZ, 0x1 ;  /* 0x00000001ff0c7424 */ /* 0x000fe200078e00ff */
[----:B------:R-:W-:Y:S02]  /*2b30*/  CS2R R10, SRZ ;  /* 0x00000000000a7805 */ /* 0x000fe4000001ff00 */
[----:B------:R-:W-:Y:S01]  /*2b40*/  CS2R R8, SRZ ;  /* 0x0000000000087805 */ /* 0x000fe2000001ff00 */
[----:B-1----:R-:W-:-:S03]  /*2b50*/  ULEA UR6, UR5, UR4, 0x18 ;  /* 0x0000000405067291 */ /* 0x002fc6000f8ec0ff */
[----:B------:R-:W-:-:S09]  /*2b60*/  UMOV UR5, URZ ;  /* 0x000000ff00057c82 */ /* 0x000fd20008000000 */
.L_x_53:
[----:B------:R-:W-:Y:S02]  /*2b70*/  LEA R2, R8, UR6, 0x3 ;  /* 0x0000000608027c11 */ /* 0x000fe4000f8e18ff */
[----:B------:R-:W-:-:S03]  /*2b80*/  SHF.L.U32 R4, R9, 0x1f, RZ ;  /* 0x0000001f09047819 */ /* 0x000fc600000006ff */
[----:B------:R-:W-:Y:S01]  /*2b90*/  VIADD R5, R2, 0x100 ;  /* 0x0000010002057836 */ /* 0x000fe20000000000 */
[----:B------:R-:W1:Y:S02]  /*2ba0*/  SYNCS.PHASECHK.TRANS64.TRYWAIT P0, [R2+URZ+0xf0], R4 ;  /* 0x0000f004020075a7 */ /* 0x000e6400080011ff */
[----:B-1----:R-:W-:Y:S05]  /*2bb0*/  @!P0 BRA `(.L_x_50) ;  /* 0x0000008800f48947 */ /* 0x002fea0003800000 */
.L_x_152:
[----:B------:R-:W-:Y:S01]  /*2bc0*/  ULEA UR4, UR5, UR6, 0x3 ;  /* 0x0000000605047291 */ /* 0x000fe2000f8e18ff */
[----:B-1----:R-:W-:Y:S01]  /*2bd0*/  PRMT R2, RZ, 0x654, R5 ;  /* 0x00000654ff027816 */ /* 0x002fe20000000005 */
[----:B------:R-:W-:Y:S01]  /*2be0*/  @!P2 IMAD.MOV.U32 R4, RZ, RZ, 0x10 ;  /* 0x00000010ff04a424 */ /* 0x000fe200078e00ff */
[----:B------:R-:W-:Y:S01]  /*2bf0*/  SHF.L.U32 R5, R12, 0x1f, RZ ;  /* 0x0000001f0c057819 */ /* 0x000fe200000006ff */
[----:B------:R-:W-:Y:S01]  /*2c00*/  UIADD3 UR7, UPT, UPT, UR4, 0xb0, URZ ;  /* 0x000000b004077890 */ /* 0x000fe2000fffe0ff */
[----:B------:R1:W-:Y:S05]  /*2c10*/  SYNCS.ARRIVE.TRANS64.RED.A1T0 RZ, [R2+URZ], RZ ;  /* 0x000000ff02ff79a7 */ /* 0x0003ea00081004ff */
[----:B------:R-:W-:Y:S01]  /*2c20*/  IMAD.U32 R6, RZ, RZ, UR7 ;  /* 0x00000007ff067e24 */ /* 0x000fe2000f8e00ff */
[----:B------:R-:W2:Y:S04]  /*2c30*/  SYNCS.PHASECHK.TRANS64.TRYWAIT P0, [UR4+0xc0], R5 ;  /* 0x0000c005ff0075a7 */ /* 0x000ea80008001104 */
[----:B------:R-:W-:Y:S01]  /*2c40*/  PRMT R6, R0, 0x654, R6 ;  /* 0x0000065400067816 */ /* 0x000fe20000000006 */
[----:B-12---:R-:W-:Y:S06]  /*2c50*/  @!P0 BRA `(.L_x_51) ;  /* 0x0000008800e08947 */ /* 0x006fec0003800000 */
.L_x_154:
[----:B------:R-:W-:Y:S01]  /*2c60*/  ULEA UR8, UR5, UR6, 0x4 ;  /* 0x0000000605087291 */ /* 0x000fe2000f8e20ff */
[----:B------:R-:W-:Y:S01]  /*2c70*/  SEL R3, R6, R3, !P2 ;  /* 0x0000000306037207 */ /* 0x000fe20005000000 */
[----:B------:R-:W-:Y:S01]  /*2c80*/  UIADD3 UR9, UPT, UPT, UR4, 0xb0, URZ ;  /* 0x000000b004097890 */ /* 0x000fe2000fffe0ff */
[----:B-1----:R-:W-:Y:S01]  /*2c90*/  LEA R2, R11, UR6, 0x3 ;  /* 0x000000060b027c11 */ /* 0x002fe2000f8e18ff */
[----:B------:R-:W-:Y:S01]  /*2ca0*/  UIADD3 UR8, UPT, UPT, UR8, 0x120, URZ ;  /* 0x0000012008087890 */ /* 0x000fe2000fffe0ff */
[----:B------:R1:W-:Y:S01]  /*2cb0*/  @!P2 SYNCS.ARRIVE.TRANS64.RED RZ, [R3+URZ], R4 ;  /* 0x0000000403ffa9a7 */ /* 0x0003e200080004ff */
[----:B------:R-:W-:Y:S01]  /*2cc0*/  UIADD3 UR4, UPT, UPT, UR5, 0x1, URZ ;  /* 0x0000000105047890 */ /* 0x000fe2000fffe0ff */
[----:B------:R-:W-:-:S03]  /*2cd0*/  VIADD R8, R8, 0x1 ;  /* 0x0000000108087836 */ /* 0x000fc60000000000 */
[----:B------:R-:W-:Y:S02]  /*2ce0*/  UISETP.NE.AND UP0, UPT, UR4, 0x2, UPT ;  /* 0x000000020400788c */ /* 0x000fe4000bf05270 */
[----:B------:R-:W-:Y:S01]  /*2cf0*/  ISETP.NE.AND P0, PT, R8, 0x2, PT ;  /* 0x000000020800780c */ /* 0x000fe20003f05270 */
[----:B------:R-:W-:Y:S06]  /*2d00*/  UGETNEXTWORKID.BROADCAST [UR8], [UR9] ;  /* 0x00000000080073ca */ /* 0x000fec0008000100 */
[----:B------:R-:W-:Y:S02]  /*2d10*/  USEL UR7, URZ, 0x1, UP0 ;  /* 0x00000001ff077887 */ /* 0x000fe40008000000 */
[----:B------:R-:W-:-:S04]  /*2d20*/  USEL UR5, UR4, URZ, UP0 ;  /* 0x000000ff04057287 */ /* 0x000fc80008000000 */
[----:B------:R-:W-:Y:S02]  /*2d30*/  LOP3.LUT R12, R12, UR7, RZ, 0x3c, !PT ;  /* 0x000000070c0c7c12 */ /* 0x000fe4000f8e3cff */
[----:B-1----:R-:W-:-:S04]  /*2d40*/  SHF.L.U32 R4, R10, 0x1f, RZ ;  /* 0x0000001f0a047819 */ /* 0x002fc800000006ff */
[----:B------:R-:W1:Y:S02]  /*2d50*/  SYNCS.PHASECHK.TRANS64.TRYWAIT P1, [R2+URZ+0xb0], R4 ;  /* 0x0000b004020075a7 */ /* 0x000e6400080211ff */
[----:B-1----:R-:W-:Y:S05]  /*2d60*/  @!P1 BRA `(.L_x_52) ;  /* 0x0000008800b49947 */ /* 0x002fea0003800000 */
.L_x_155:
[C---:B-1----:R-:W-:Y:S01]  /*2d70*/  LEA R4, R11.reuse, UR6, 0x4 ;  /* 0x000000060b047c11 */ /* 0x042fe2000f8e20ff */
[----:B------:R-:W-:Y:S01]  /*2d80*/  VIADD R2, R2, 0xc0 ;  /* 0x000000c002027836 */ /* 0x000fe20000000000 */
[----:B------:R-:W-:Y:S01]  /*2d90*/  SEL R8, R8, RZ, P0 ;  /* 0x000000ff08087207 */ /* 0x000fe20000000000 */
[----:B------:R-:W-:-:S03]  /*2da0*/  VIADD R11, R11, 0x1 ;  /* 0x000000010b0b7836 */ /* 0x000fc60000000000 */
[----:B------:R-:W1:Y:S01]  /*2db0*/  LDS.128 R4, [R4+0x120] ;  /* 0x0001200004047984 */ /* 0x000e620000000c00 */
[----:B------:R-:W-:Y:S02]  /*2dc0*/  PRMT R2, RZ, 0x654, R2 ;  /* 0x00000654ff027816 */ /* 0x000fe40000000002 */
[C---:B------:R-:W-:Y:S01]  /*2dd0*/  ISETP.NE.AND P1, PT, R11.reuse, 0x2, PT ;  /* 0x000000020b00780c */ /* 0x040fe20003f25270 */
[----:B------:R-:W-:Y:S01]  /*2de0*/  @!PT LDS RZ, [RZ] ;  /* 0x00000000fffff984 */ /* 0x000fe20000000800 */
[----:B------:R-:W-:Y:S01]  /*2df0*/  @!PT LDS RZ, [RZ] ;  /* 0x00000000fffff984 */ /* 0x000fe20000000800 */
[----:B------:R-:W-:Y:S01]  /*2e00*/  @!PT LDS RZ, [RZ] ;  /* 0x00000000fffff984 */ /* 0x000fe20000000800 */
[----:B------:R-:W-:Y:S01]  /*2e10*/  @!PT LDS RZ, [RZ] ;  /* 0x00000000fffff984 */ /* 0x000fe20000000800 */
[----:B------:R2:W-:Y:S06]  /*2e20*/  MEMBAR.ALL.CTA ;  /* 0x0000000000007992 */ /* 0x0005ec0000008000 */
[----:B--2---:R-:W2:Y:S01]  /*2e30*/  FENCE.VIEW.ASYNC.S ;  /* 0x00000000000073c6 */ /* 0x004ea20000000000 */
[----:B------:R-:W-:Y:S01]  /*2e40*/  SEL R11, R11, RZ, P1 ;  /* 0x000000ff0b0b7207 */ /* 0x000fe20000800000 */
[----:B--2---:R2:W-:Y:S01]  /*2e50*/  SYNCS.ARRIVE.TRANS64.RED.A1T0 RZ, [R2+URZ], RZ ;  /* 0x000000ff02ff79a7 */ /* 0x0045e200081004ff */
[----:B-1----:R-:W-:-:S02]  /*2e60*/  LOP3.LUT P3, RZ, R6, 0x1, RZ, 0xc0, !PT ;  /* 0x0000000106ff7812 */ /* 0x002fc4000786c0ff */
[----:B------:R-:W-:-:S04]  /*2e70*/  SEL R4, RZ, 0x1, P1 ;  /* 0x00000001ff047807 */ /* 0x000fc80000800000 */
[----:B------:R-:W-:Y:S02]  /*2e80*/  LOP3.LUT R10, R10, R4, RZ, 0x3c, !PT ;  /* 0x000000040a0a7212 */ /* 0x000fe400078e3cff */
[----:B--2---:R-:W-:-:S04]  /*2e90*/  SEL R2, RZ, 0x1, P0 ;  /* 0x00000001ff027807 */ /* 0x004fc80000000000 */
[----:B------:R-:W-:Y:S01]  /*2ea0*/  LOP3.LUT R9, R9, R2, RZ, 0x3c, !PT ;  /* 0x0000000209097212 */ /* 0x000fe200078e3cff */
[----:B------:R-:W-:Y:S06]  /*2eb0*/  @P3 BRA `(.L_x_53) ;  /* 0xfffffffc002c3947 */ /* 0x000fec000383ffff */
[----:B------:R-:W-:Y:S01]  /*2ec0*/  ULEA UR4, UR5, UR6, 0x3 ;  /* 0x0000000605047291 */ /* 0x000fe2000f8e18ff */
[----:B------:R-:W-:-:S08]  /*2ed0*/  SHF.L.U32 R2, R12, 0x1f, RZ ;  /* 0x0000001f0c027819 */ /* 0x000fd000000006ff */
[----:B------:R-:W1:Y:S02]  /*2ee0*/  SYNCS.PHASECHK.TRANS64 P0, [UR4+0xc0], R2 ;  /* 0x0000c002ff0075a7 */ /* 0x000e640008001004 */
[----:B-1----:R-:W-:Y:S05]  /*2ef0*/  @P0 BRA `(.L_x_54) ;  /* 0x0000000000080947 */ /* 0x002fea0003800000 */
[----:B------:R-:W1:Y:S02]  /*2f00*/  SYNCS.PHASECHK.TRANS64.TRYWAIT P0, [UR4+0xc0], R2 ;  /* 0x0000c002ff0075a7 */ /* 0x000e640008001104 */
[----:B-1----:R-:W-:Y:S05]  /*2f10*/  @!P0 BRA `(.L_x_55) ;  /* 0x00000088005c8947 */ /* 0x002fea0003800000 */
.L_x_54:
[----:B------:R-:W-:-:S04]  /*2f20*/  UIADD3 UR7, UPT, UPT, UR5, 0x1, URZ ;  /* 0x0000000105077890 */ /* 0x000fc8000fffe0ff */
[----:B------:R-:W-:-:S04]  /*2f30*/  UISETP.NE.AND UP0, UPT, UR7, 0x2, UPT ;  /* 0x000000020700788c */ /* 0x000fc8000bf05270 */
[----:B------:R-:W-:Y:S02]  /*2f40*/  USEL UR8, URZ, 0x1, UP0 ;  /* 0x00000001ff087887 */ /* 0x000fe40008000000 */
[----:B------:R-:W-:-:S04]  /*2f50*/  USEL UR7, UR7, URZ, UP0 ;  /* 0x000000ff07077287 */ /* 0x000fc80008000000 */
[----:B------:R-:W-:Y:S01]  /*2f60*/  ULEA UR7, UR7, UR6, 0x3 ;  /* 0x0000000607077291 */ /* 0x000fe2000f8e18ff */
[----:B-1----:R-:W-:-:S04]  /*2f70*/  LOP3.LUT R2, R12, UR8, RZ, 0x3c, !PT ;  /* 0x000000080c027c12 */ /* 0x002fc8000f8e3cff */
[----:B------:R-:W-:-:S04]  /*2f80*/  SHF.L.U32 R0, R2, 0x1f, RZ ;  /* 0x0000001f02007819 */ /* 0x000fc800000006ff */
[----:B------:R-:W1:Y:S02]  /*2f90*/  SYNCS.PHASECHK.TRANS64 P0, [UR7+0xc0], R0 ;  /* 0x0000c000ff0075a7 */ /* 0x000e640008001007 */
[----:B-1----:R-:W-:Y:S05]  /*2fa0*/  @P0 EXIT ;  /* 0x000000000000094d */ /* 0x002fea0003800000 */
[----:B------:R-:W-:Y:S02]  /*2fb0*/  SHF.L.U32 R2, R2, 0x1f, RZ ;  /* 0x0000001f02027819 */ /* 0x000fe400000006ff */
[----:B------:R-:W-:-:S07]  /*2fc0*/  MOV R0, UR7 ;  /* 0x0000000700007c02 */ /* 0x000fce0008000f00 */
.L_x_56:
[----:B-1----:R1:W2:Y:S02]  /*2fd0*/  SYNCS.PHASECHK.TRANS64.TRYWAIT P0, [R0+URZ+0xc0], R2 ;  /* 0x0000c002000075a7 */ /* 0x0022a400080011ff */
[----:B--2---:R-:W-:Y:S05]  /*2fe0*/  @!P0 NANOSLEEP.SYNCS 0x989680 ;  /* 0x009896800000895d */ /* 0x004fea0003900000 */
[----:B------:R-:W2:Y:S02]  /*2ff0*/  @!P0 SYNCS.PHASECHK.TRANS64 P0, [R0+URZ+0xc0], R2 ;  /* 0x0000c002000085a7 */ /* 0x000ea400080010ff */
[----:B--2---:R-:W-:Y:S05]  /*3000*/  @P0 EXIT ;  /* 0x000000000000094d */ /* 0x004fea0003800000 */
[----:B------:R-:W-:Y:S05]  /*3010*/  BRA `(.L_x_56) ;  /* 0xfffffffc00ec7947 */ /* 0x000fea000383ffff */
.L_x_49:
[----:B------:R-:W-:Y:S05]  /*3020*/  BRA.U UP4, `(.L_x_57) ;  /* 0x0000000d04407547 */ /* 0x000fea000b800000 */
[----:B------:R-:W1:Y:S01]  /*3030*/  S2UR UR7, SR_CgaCtaId ;  /* 0x00000000000779c3 */ /* 0x000e620000008800 */
[----:B------:R-:W-:Y:S01]  /*3040*/  UMOV UR4, 0x40 ;  /* 0x0000004000047882 */ /* 0x000fe20000000000 */
[----:B------:R-:W-:Y:S01]  /*3050*/  NOP ;  /* 0x0000000000007918 */ /* 0x000fe20000000000 */
[----:B------:R-:W-:Y:S01]  /*3060*/  UMOV UR6, 0x400 ;  /* 0x0000040000067882 */ /* 0x000fe20000000000 */
[----:B-1----:R-:W-:Y:S02]  /*3070*/  ULEA UR5, UR7, UR4, 0x18 ;  /* 0x0000000407057291 */ /* 0x002fe4000f8ec0ff */
[----:B------:R-:W-:-:S07]  /*3080*/  ULEA UR6, UR7, UR6, 0x18 ;  /* 0x0000000607067291 */ /* 0x000fce000f8ec0ff */
[----:B------:R-:W1:Y:S02]  /*3090*/  LDS.U8 R0, [UR5+0x1c] ;  /* 0x00001c05ff007984 */ /* 0x000e640008000000 */
[----:B-1----:R-:W-:-:S13]  /*30a0*/  ISETP.NE.AND P0, PT, R0, RZ, PT ;  /* 0x000000ff0000720c */ /* 0x002fda0003f05270 */
[----:B------:R-:W-:Y:S05]  /*30b0*/  @P0 BRA `(.L_x_58) ;  /* 0x0000000000580947 */ /* 0x000fea0003800000 */
[----:B------:R-:W-:-:S13]  /*30c0*/  ELECT P0, URZ, PT ;  /* 0x0000000000ff782f */ /* 0x000fda0003800000 */
[----:B------:R-:W-:Y:S05]  /*30d0*/  @!P0 BRA `(.L_x_59) ;  /* 0x0000000000608947 */ /* 0x000fea0003800000 */
[----:B------:R-:W-:Y:S01]  /*30e0*/  UMOV UR4, 0x10 ;  /* 0x0000001000047882 */ /* 0x000fe20000000000 */
[----:B------:R-:W-:Y:S01]  /*30f0*/  HFMA2 R0, -RZ, RZ, 0, 5.9604644775390625e-08 ;  /* 0x00000001ff007431 */ /* 0x000fe200000001ff */
[----:B------:R-:W-:-:S03]  /*3100*/  MOV R3, 0xffff ;  /* 0x0000ffff00037802 */ /* 0x000fc60000000f00 */
[----:B------:R-:W-:Y:S04]  /*3110*/  DEPBAR.LE SB1, 0x36 ;  /* 0x00009d800000791a */ /* 0x000fe80000000000 */
[----:B------:R-:W1:Y:S02]  /*3120*/  UTCATOMSWS.FIND_AND_SET.ALIGN UP0, UR4, UR4 ;  /* 0x00000004000475e3 */ /* 0x000e640008000800 */
[----:B-1----:R-:W-:Y:S01]  /*3130*/  MOV R4, UR4 ;  /* 0x0000000400047c02 */ /* 0x002fe20008000f00 */
[----:B------:R-:W-:Y:S06]  /*3140*/  BRA.U UP0, `(.L_x_60) ;  /* 0x0000000100187547 */ /* 0x000fec000b800000 */
.L_x_61:
[----:B------:R-:W-:Y:S05]  /*3150*/  NANOSLEEP 0x64 ;  /* 0x000000640000795d */ /* 0x000fea0003800000 */
[----:B------:R-:W-:-:S05]  /*3160*/  UMOV UR4, 0x10 ;  /* 0x0000001000047882 */ /* 0x000fca0000000000 */
[----:B------:R-:W-:Y:S04]  /*3170*/  DEPBAR.LE SB1, 0x36 ;  /* 0x00009d800000791a */ /* 0x000fe80000000000 */
[----:B------:R-:W1:Y:S02]  /*3180*/  UTCATOMSWS.FIND_AND_SET.ALIGN UP0, UR4, UR4 ;  /* 0x00000004000475e3 */ /* 0x000e640008000800 */
[----:B-1----:R-:W-:Y:S01]  /*3190*/  MOV R4, UR4 ;  /* 0x0000000400047c02 */ /* 0x002fe20008000f00 */
[----:B------:R-:W-:Y:S05]  /*31a0*/  BRA.U !UP0, `(.L_x_61) ;  /* 0xfffffffd08e87547 */ /* 0x000fea000b83ffff */
.L_x_60:
[-C--:B------:R-:W-:Y:S02]  /*31b0*/  SHF.L.U32 R3, R3, R4.reuse, RZ ;  /* 0x0000000403037219 */ /* 0x080fe400000006ff */
[----:B------:R-:W-:Y:S01]  /*31c0*/  SHF.L.U32 R0, R0, R4, RZ ;  /* 0x0000000400007219 */ /* 0x000fe200000006ff */
[----:B------:R-:W-:Y:S02]  /*31d0*/  IMAD.SHL.U32 R4, R4, 0x20, RZ ;  /* 0x0000002004047824 */ /* 0x000fe400078e00ff */
[----:B------:R1:W-:Y:S04]  /*31e0*/  ATOMS.OR RZ, [UR5+0x14], R3 ;  /* 0x00001403ffff798c */ /* 0x0003e8000b000005 */
[----:B------:R1:W-:Y:S04]  /*31f0*/  ATOMS.OR RZ, [UR5+0x18], R0 ;  /* 0x00001800ffff798c */ /* 0x0003e8000b000005 */
[----:B------:R1:W-:Y:S01]  /*3200*/  STS [UR6+0x140], R4 ;  /* 0x00014004ff007988 */ /* 0x0003e20008000806 */
[----:B------:R-:W-:Y:S05]  /*3210*/  BRA `(.L_x_59) ;  /* 0x0000000000107947 */ /* 0x000fea0003800000 */
.L_x_58:
[----:B------:R-:W-:Y:S02]  /*3220*/  MOV R0, 0xffffffff ;  /* 0xffffffff00007802 */ /* 0x000fe40000000f00 */
[----:B------:R-:W-:-:S03]  /*3230*/  MOV R4, 0x3260 ;  /* 0x0000326000047802 */ /* 0x000fc60000000f00 */
[----:B------:R1:W-:Y:S04]  /*3240*/  STS [UR6+0x140], R0 ;  /* 0x00014000ff007988 */ /* 0x0003e80008000806 */
[----:B-1---5:R-:W-:Y:S05]  /*3250*/  CALL.REL.NOINC `($__internal_1_$__cuda_sm10x_tcgen05_guardrail_trap_phase_invalid_during_alloc) ;  /* 0x0000008c00747944 */ /* 0x022fea0003c00000 */
.L_x_59:
[----:B------:R-:W-:Y:S05]  /*3260*/  WARPSYNC.ALL ;  /* 0x0000000000007948 */ /* 0x000fea0003800000 */
[----:B------:R-:W2:Y:S01]  /*3270*/  S2UR UR4, SR_CgaCtaId ;  /* 0x00000000000479c3 */ /* 0x000ea20000008800 */
[----:B------:R-:W-:Y:S01]  /*3280*/  UMOV UR17, 0x400 ;  /* 0x0000040000117882 */ /* 0x000fe20000000000 */
[----:B------:R-:W-:-:S06]  /*3290*/  NOP ;  /* 0x0000000000007918 */ /* 0x000fcc0000000000 */
[----:B------:R-:W-:Y:S06]  /*32a0*/  BAR.ARV 0x6, 0xa0 ;  /* 0x0182800000007b1d */ /* 0x000fec0000002000 */
[----:B------:R-:W3:Y:S01]  /*32b0*/  LDCU UR5, c[0x0][0x38c] ;  /* 0x00007180ff0577ac */ /* 0x000ee20008000800 */
[----:B------:R-:W-:Y:S01]  /*32c0*/  LOP3.LUT R2, R2, 0xffff, RZ, 0xc0, !PT ;  /* 0x0000ffff02027812 */ /* 0x000fe200078ec0ff */
[----:B------:R-:W-:Y:S01]  /*32d0*/  IMAD.MOV.U32 R11, RZ, RZ, 0x1 ;  /* 0x00000001ff0b7424 */ /* 0x000fe200078e00ff */
[----:B------:R-:W-:Y:S01]  /*32e0*/  CS2R R8, SRZ ;  /* 0x0000000000087805 */ /* 0x000fe2000001ff00 */
[----:B------:R-:W4:Y:S01]  /*32f0*/  LDCU UR8, c[0x0][0x38c] ;  /* 0x00007180ff0877ac */ /* 0x000f220008000800 */
[----:B------:R-:W-:Y:S01]  /*3300*/  R2UR UR19, R2 ;  /* 0x00000000021372ca */ /* 0x000fe200000e0000 */
[----:B------:R-:W-:Y:S01]  /*3310*/  IMAD.MOV.U32 R10, RZ, RZ, RZ ;  /* 0x000000ffff0a7224 */ /* 0x000fe200078e00ff */
[----:B------:R-:W-:Y:S01]  /*3320*/  UMOV UR23, URZ ;  /* 0x000000ff00177c82 */ /* 0x000fe20008000000 */
[----:B------:R-:W-:Y:S01]  /*3330*/  UMOV UR14, URZ ;  /* 0x000000ff000e7c82 */ /* 0x000fe20008000000 */
[----:B--2---:R-:W-:Y:S01]  /*3340*/  ULEA UR17, UR4, UR17, 0x18 ;  /* 0x0000001104117291 */ /* 0x004fe2000f8ec0ff */
[----:B------:R-:W-:Y:S01]  /*3350*/  UMOV UR26, 0x0 ;  /* 0x00000000001a7882 */ /* 0x000fe20000000000 */
[----:B------:R-:W-:-:S02]  /*3360*/  UMOV UR27, 0x8400490 ;  /* 0x08400490001b7882 */ /* 0x000fc40000000000 */
[----:B------:R-:W-:Y:S02]  /*3370*/  UIADD3 UR6, UPT, UPT, UR17, 0x10800, URZ ;  /* 0x0001080011067890 */ /* 0x000fe4000fffe0ff */
[----:B------:R-:W-:Y:S02]  /*3380*/  UIADD3 UR7, UPT, UPT, UR17, 0x1c800, URZ ;  /* 0x0001c80011077890 */ /* 0x000fe4000fffe0ff */
[----:B---3--:R-:W-:Y:S01]  /*3390*/  UIADD3 UR5, UPT, UPT, UR5, 0x1f, URZ ;  /* 0x0000001f05057890 */ /* 0x008fe2000fffe0ff */
[----:B-1----:R-:W1:Y:S01]  /*33a0*/  LDS R0, [UR17+0x140] ;  /* 0x00014011ff007984 */ /* 0x002e620008000800 */
[----:B------:R-:W-:Y:S02]  /*33b0*/  USHF.R.U32.HI UR6, URZ, 0x4, UR6 ;  /* 0x00000004ff067899 */ /* 0x000fe40008011606 */
[----:B------:R-:W-:Y:S02]  /*33c0*/  USHF.R.S32.HI UR4, URZ, 0x1f, UR5 ;  /* 0x0000001fff047899 */ /* 0x000fe40008011405 */
[----:B------:R-:W-:-:S02]  /*33d0*/  ULOP3.LUT UR6, UR6, 0x3fff, URZ, 0xc0, !UPT ;  /* 0x00003fff06067892 */ /* 0x000fc4000f8ec0ff */
[----:B------:R-:W-:Y:S02]  /*33e0*/  ULEA.HI UR4, UR4, UR5, URZ, 0x5 ;  /* 0x0000000504047291 */ /* 0x000fe4000f8f28ff */
[----:B------:R-:W-:Y:S02]  /*33f0*/  USHF.R.U32.HI UR5, URZ, 0x4, UR7 ;  /* 0x00000004ff057899 */ /* 0x000fe40008011607 */
[----:B------:R-:W-:Y:S02]  /*3400*/  USHF.R.S32.HI UR28, URZ, 0x5, UR4 ;  /* 0x00000005ff1c7899 */ /* 0x000fe40008011404 */
[----:B------:R-:W-:Y:S02]  /*3410*/  ULOP3.LUT UR5, UR5, 0x3fff, URZ, 0xc0, !UPT ;  /* 0x00003fff05057892 */ /* 0x000fe4000f8ec0ff */
[----:B------:R-:W-:Y:S02]  /*3420*/  UISETP.LT.AND UP0, UPT, UR28, 0x1, UPT ;  /* 0x000000011c00788c */ /* 0x000fe4000bf01270 */
[----:B------:R-:W-:-:S02]  /*3430*/  ULOP3.LUT UR20, UR6, 0x10000, URZ, 0xfc, !UPT ;  /* 0x0001000006147892 */ /* 0x000fc4000f8efcff */
[----:B------:R-:W-:Y:S02]  /*3440*/  USEL UR29, UR28, 0x1, !UP0 ;  /* 0x000000011c1d7887 */ /* 0x000fe4000c000000 */
[----:B------:R-:W-:Y:S02]  /*3450*/  ULOP3.LUT UR21, UR5, 0x10000, URZ, 0xfc, !UPT ;  /* 0x0001000005157892 */ /* 0x000fe4000f8efcff */
[----:B------:R-:W-:Y:S02]  /*3460*/  UIADD3 UR29, UPT, UPT, -UR29, URZ, URZ ;  /* 0x000000ff1d1d7290 */ /* 0x000fe4000fffe1ff */
[----:B----4-:R-:W-:Y:S01]  /*3470*/  UISETP.GE.AND UP4, UPT, UR8, 0x1, UPT ;  /* 0x000000010800788c */ /* 0x010fe2000bf86270 */
[----:B------:R-:W-:Y:S01]  /*3480*/  UMOV UR24, 0x0 ;  /* 0x0000000000187882 */ /* 0x000fe20000000000 */
[----:B------:R-:W-:Y:S01]  /*3490*/  UMOV UR25, 0x8400490 ;  /* 0x0840049000197882 */ /* 0x000fe20000000000 */
[----:B-1----:R-:W-:-:S15]  /*34a0*/  R2UR UR30, R0 ;  /* 0x00000000001e72ca */ /* 0x002fde00000e0000 */
.L_x_68:
[----:B------:R-:W-:Y:S02]  /*34b0*/  LEA R0, R10, UR17, 0x3 ;  /* 0x000000110a007c11 */ /* 0x000fe4000f8e18ff */
[----:B------:R-:W-:Y:S02]  /*34c0*/  SHF.L.U32 R2, R9, 0x1f, RZ ;  /* 0x0000001f09027819 */ /* 0x000fe400000006ff */
[----:B------:R-:W-:Y:S01]  /*34d0*/  PLOP3.LUT P0, PT, PT, PT, UP4, 0x80, 0x8 ;  /* 0x000000000008781c */ /* 0x000fe20003f0f048 */
[----:B------:R-:W-:Y:S01]  /*34e0*/  VIADD R3, R0, 0xc0 ;  /* 0x000000c000037836 */ /* 0x000fe20000000000 */
[----:B-1----:R-:W1:Y:S02]  /*34f0*/  SYNCS.PHASECHK.TRANS64.TRYWAIT P1, [R0+URZ+0xb0], R2 ;  /* 0x0000b002000075a7 */ /* 0x002e6400080211ff */
[----:B-1-3--:R-:W-:Y:S09]  /*3500*/  @!P1 BRA `(.L_x_62) ;  /* 0x0000008000f89947 */ /* 0x00aff20003800000 */
.L_x_157:
[----:B------:R-:W-:Y:S01]  /*3510*/  LEA R4, R10, UR17, 0x4 ;  /* 0x000000110a047c11 */ /* 0x000fe2000f8e20ff */
[----:B------:R-:W-:Y:S01]  /*3520*/  @UP4 ULEA UR4, UR14, UR17, 0x3 ;  /* 0x000000110e044291 */ /* 0x000fe2000f8e18ff */
[----:B------:R-:W-:Y:S01]  /*3530*/  PLOP3.LUT P2, PT, PT, PT, PT, 0x80, 0x8 ;  /* 0x000000000008781c */ /* 0x000fe20003f4f070 */
[----:B------:R-:W-:Y:S01]  /*3540*/  ULEA UR22, UR23, UR17, 0x3 ;  /* 0x0000001117167291 */ /* 0x000fe2000f8e18ff */
[----:B------:R-:W-:Y:S01]  /*3550*/  PRMT R3, RZ, 0x654, R3 ;  /* 0x00000654ff037816 */ /* 0x000fe20000000003 */
[----:B------:R-:W-:Y:S01]  /*3560*/  ULEA UR18, UR23, UR30, 0x8 ;  /* 0x0000001e17127291 */ /* 0x000fe2000f8e40ff */
[----:B------:R-:W2:Y:S01]  /*3570*/  LDS.128 R4, [R4+0x120] ;  /* 0x0001200004047984 */ /* 0x000ea20000000c00 */
[----:B-1----:R-:W-:Y:S02]  /*3580*/  @P0 SHF.L.U32 R2, R8, 0x1f, RZ ;  /* 0x0000001f08020819 */ /* 0x002fe400000006ff */
[----:B------:R-:W-:Y:S01]  /*3590*/  SHF.L.U32 R0, R11, 0x1f, RZ ;  /* 0x0000001f0b007819 */ /* 0x000fe200000006ff */
[----:B------:R-:W-:Y:S01]  /*35a0*/  @!PT LDS RZ, [RZ] ;  /* 0x00000000fffff984 */ /* 0x000fe20000000800 */
[----:B------:R-:W-:Y:S01]  /*35b0*/  @!PT LDS RZ, [RZ] ;  /* 0x00000000fffff984 */ /* 0x000fe20000000800 */
[----:B------:R-:W-:Y:S01]  /*35c0*/  @!PT LDS RZ, [RZ] ;  /* 0x00000000fffff984 */ /* 0x000fe20000000800 */
[----:B------:R-:W-:Y:S01]  /*35d0*/  @!PT LDS RZ, [RZ] ;  /* 0x00000000fffff984 */ /* 0x000fe20000000800 */
[----:B------:R1:W-:Y:S06]  /*35e0*/  MEMBAR.ALL.CTA ;  /* 0x0000000000007992 */ /* 0x0003ec0000008000 */
[----:B-1----:R-:W1:Y:S02]  /*35f0*/  FENCE.VIEW.ASYNC.S ;  /* 0x00000000000073c6 */ /* 0x002e640000000000 */
[----:B-1----:R1:W-:Y:S01]  /*3600*/  SYNCS.ARRIVE.TRANS64.RED.A1T0 RZ, [R3+URZ], RZ ;  /* 0x000000ff03ff79a7 */ /* 0x0023e200081004ff */
[----:B------:R1:W3:Y:S01]  /*3610*/  @P0 SYNCS.PHASECHK.TRANS64.TRYWAIT P2, [UR4], R2 ;  /* 0x00000002ff0005a7 */ /* 0x0002e20008041104 */
[----:B--2---:R-:W-:Y:S01]  /*3620*/  LOP3.LUT P1, RZ, R6, 0x1, RZ, 0xc0, !PT ;  /* 0x0000000106ff7812 */ /* 0x004fe2000782c0ff */
[----:B------:R-:W2:Y:S02]  /*3630*/  SYNCS.PHASECHK.TRANS64.TRYWAIT P0, [UR22+0xe0], R0 ;  /* 0x0000e000ff0075a7 */ /* 0x000ea40008001116 */
[----:B-123--:R-:W-:Y:S10]  /*3640*/  @!P0 BRA `(.L_x_63) ;  /* 0x0000008000bc8947 */ /* 0x00eff40003800000 */
.L_x_159:
[----:B------:R-:W-:Y:S01]  /*3650*/  IADD3 R10, PT, PT, R10, 0x1, RZ ;  /* 0x000000010a0a7810 */ /* 0x000fe20007ffe0ff */
[----:B------:R-:W-:Y:S06]  /*3660*/  BRA.U !UP4, `(.L_x_64) ;  /* 0x000000010c987547 */ /* 0x000fec000b800000 */
[----:B------:R-:W-:Y:S01]  /*3670*/  UPLOP3.LUT UP2, UPT, UPT, UPT, UPT, 0x40, 0x4 ;  /* 0x000000000004789c */ /* 0x000fe20003f4e870 */
[----:B------:R-:W-:Y:S01]  /*3680*/  UMOV UR16, UR29 ;  /* 0x0000001d00107c82 */ /* 0x000fe20008000000 */
[----:B------:R-:W-:Y:S01]  /*3690*/  UMOV UR15, UR28 ;  /* 0x0000001c000f7c82 */ /* 0x000fe20008000000 */
[----:B------:R-:W-:-:S08]  /*36a0*/  UMOV UR6, UR14 ;  /* 0x0000000e00067c82 */ /* 0x000fd00008000000 */
.L_x_67:
[----:B------:R-:W-:Y:S02]  /*36b0*/  UIADD3 UR16, UPT, UPT, UR16, 0x1, URZ ;  /* 0x0000000110107890 */ /* 0x000fe4000fffe0ff */
[----:B--2---:R-:W-:Y:S02]  /*36c0*/  ULEA UR5, UR6, UR17, 0x3 ;  /* 0x0000001106057291 */ /* 0x004fe4000f8e18ff */
[----:B------:R-:W-:Y:S01]  /*36d0*/  UISETP.NE.AND UP3, UPT, UR16, URZ, UPT ;  /* 0x000000ff1000728c */ /* 0x000fe2000bf65270 */
[----:B---3--:R-:W-:Y:S10]  /*36e0*/  @P2 BRA `(.L_x_65) ;  /* 0x00000000000c2947 */ /* 0x008ff40003800000 */
[----:B-1----:R-:W-:Y:S04]  /*36f0*/  SHF.L.U32 R2, R8, 0x1f, RZ ;  /* 0x0000001f08027819 */ /* 0x002fe800000006ff */
[----:B------:R-:W1:Y:S02]  /*3700*/  SYNCS.PHASECHK.TRANS64.TRYWAIT P0, [UR5], R2 ;  /* 0x00000002ff0075a7 */ /* 0x000e640008001105 */
[----:B-1----:R-:W-:Y:S05]  /*3710*/  @!P0 BRA `(.L_x_66) ;  /* 0x0000008000a08947 */ /* 0x002fea0003800000 */
.L_x_65:
[----:B------:R-:W-:Y:S01]  /*3720*/  UISETP.NE.AND UP0, UPT, UR15, 0x1, UPT ;  /* 0x000000010f00788c */ /* 0x000fe2000bf05270 */
[----:B------:R-:W-:Y:S01]  /*3730*/  PLOP3.LUT P2, PT, PT, PT, PT, 0x80, 0x8 ;  /* 0x000000000008781c */ /* 0x000fe20003f4f070 */
[----:B------:R-:W-:Y:S02]  /*3740*/  UIADD3 UR4, UPT, UPT, UR6, 0x1, URZ ;  /* 0x0000000106047890 */ /* 0x000fe4000fffe0ff */
[----:B------:R-:W-:Y:S02]  /*3750*/  ULEA UR12, UR6, UR21, 0xa ;  /* 0x00000015060c7291 */ /* 0x000fe4000f8e50ff */
[----:B------:R-:W-:Y:S01]  /*3760*/  UISETP.NE.AND UP1, UPT, UR4, 0x6, UPT ;  /* 0x000000060400788c */ /* 0x000fe2000bf25270 */
[----:B------:R-:W-:Y:S01]  /*3770*/  PLOP3.LUT P0, PT, PT, PT, UP0, 0x80, 0x8 ;  /* 0x000000000008781c */ /* 0x000fe20003f0f008 */
[----:B------:R-:W-:Y:S02]  /*3780*/  UIADD3 UR10, UPT, UPT, UR12, 0x2, URZ ;  /* 0x000000020c0a7890 */ /* 0x000fe4000fffe0ff */
[----:B------:R-:W-:Y:S02]  /*3790*/  USEL UR7, URZ, 0x1, UP1 ;  /* 0x00000001ff077887 */ /* 0x000fe40008800000 */
[----:B------:R-:W-:Y:S02]  /*37a0*/  USEL UR14, UR4, URZ, UP1 ;  /* 0x000000ff040e7287 */ /* 0x000fe40008800000 */
[----:B------:R-:W-:Y:S02]  /*37b0*/  UIADD3 UR15, UPT, UPT, UR15, -0x1, URZ ;  /* 0xffffffff0f0f7890 */ /* 0x000fe4000fffe0ff */
[----:B------:R-:W-:Y:S01]  /*37c0*/  @UP0 ULEA UR4, UR14, UR17, 0x3 ;  /* 0x000000110e040291 */ /* 0x000fe2000f8e18ff */
[----:B------:R-:W-:Y:S01]  /*37d0*/  LOP3.LUT R8, R8, UR7, RZ, 0x3c, !PT ;  /* 0x0000000708087c12 */ /* 0x000fe2000f8e3cff */
[----:B------:R-:W-:Y:S01]  /*37e0*/  UIADD3 UR7, UPT, UPT, UR5, 0x30, URZ ;  /* 0x0000003005077890 */ /* 0x000fe2000fffe0ff */
[----:B------:R-:W-:Y:S02]  /*37f0*/  UMOV UR13, 0x80004020 ;  /* 0x80004020000d7882 */ /* 0x000fe40000000000 */
[----:B-1----:R-:W-:Y:S01]  /*3800*/  @P0 SHF.L.U32 R0, R8, 0x1f, RZ ;  /* 0x0000001f08000819 */ /* 0x002fe200000006ff */
[----:B------:R-:W-:Y:S01]  /*3810*/  UMOV UR5, 0x80004020 ;  /* 0x8000402000057882 */ /* 0x000fe20000000000 */
[----:B------:R-:W-:Y:S01]  /*3820*/  UMOV UR11, 0x80004020 ;  /* 0x80004020000b7882 */ /* 0x000fe20000000000 */
[----:B------:R-:W-:Y:S01]  /*3830*/  UMOV UR9, 0x80004020 ;  /* 0x8000402000097882 */ /* 0x000fe20000000000 */
[----:B------:R2:W3:Y:S01]  /*3840*/  @P0 SYNCS.PHASECHK.TRANS64.TRYWAIT P2, [UR4], R0 ;  /* 0x00000000ff0005a7 */ /* 0x0004e20008041104 */
[----:B------:R-:W-:Y:S03]  /*3850*/  ULEA UR4, UR6, UR20, 0x9 ;  /* 0x0000001406047291 */ /* 0x000fe6000f8e48ff */
[----:B------:R-:W-:Y:S01]  /*3860*/  UMOV UR6, UR14 ;  /* 0x0000000e00067c82 */ /* 0x000fe20008000000 */
[----:B------:R-:W-:Y:S05]  /*3870*/  UIADD3 UR8, UPT, UPT, UR4, 0x2, URZ ;  /* 0x0000000204087890 */ /* 0x000fea000fffe0ff */
[----:B------:R2:W-:Y:S01]  /*3880*/  UTCHMMA gdesc[UR4], gdesc[UR12], tmem[UR18], tmem[UR26], idesc[UR27], UP2 ;  /* 0x00ff1a0c040075ea */ /* 0x0005e20009000012 */
[----:B------:R-:W-:Y:S03]  /*3890*/  UPLOP3.LUT UP2, UPT, UPT, UPT, UPT, 0x80, 0x8 ;  /* 0x000000000008789c */ /* 0x000fe60003f4f070 */
[----:B------:R2:W-:Y:S01]  /*38a0*/  UTCHMMA gdesc[UR8], gdesc[UR10], tmem[UR18], tmem[UR24], idesc[UR25], UPT ;  /* 0x00ff180a080075ea */ /* 0x0005e2000b800012 */
[----:B------:R2:W-:Y:S01]  /*38b0*/  UTCBAR.MULTICAST [UR7], URZ, UR19 ;  /* 0x000000ff070073e9 */ /* 0x0005e20008000813 */
[----:B------:R-:W-:Y:S06]  /*38c0*/  BRA.U UP3, `(.L_x_67) ;  /* 0xfffffffd03787547 */ /* 0x000fec000b83ffff */
.L_x_64:
[----:B--2---:R-:W-:Y:S01]  /*38d0*/  UIADD3 UR4, UPT, UPT, UR23, 0x1, URZ ;  /* 0x0000000117047890 */ /* 0x004fe2000fffe0ff */
[C---:B------:R-:W-:Y:S01]  /*38e0*/  ISETP.NE.AND P0, PT, R10.reuse, 0x2, PT ;  /* 0x000000020a00780c */ /* 0x040fe20003f05270 */
[----:B------:R-:W-:Y:S02]  /*38f0*/  UIADD3 UR5, UPT, UPT, UR22, 0xd0, URZ ;  /* 0x000000d016057890 */ /* 0x000fe4000fffe0ff */
[----:B------:R-:W-:Y:S01]  /*3900*/  UISETP.NE.AND UP0, UPT, UR4, 0x2, UPT ;  /* 0x000000020400788c */ /* 0x000fe2000bf05270 */
[----:B-1----:R-:W-:Y:S02]  /*3910*/  SEL R0, RZ, 0x1, P0 ;  /* 0x00000001ff007807 */ /* 0x002fe40000000000 */
[----:B------:R-:W-:Y:S01]  /*3920*/  SEL R10, R10, RZ, P0 ;  /* 0x000000ff0a0a7207 */ /* 0x000fe20000000000 */
[----:B------:R-:W-:Y:S01]  /*3930*/  USEL UR6, URZ, 0x1, UP0 ;  /* 0x00000001ff067887 */ /* 0x000fe20008000000 */
[----:B------:R-:W-:Y:S01]  /*3940*/  LOP3.LUT R9, R9, R0, RZ, 0x3c, !PT ;  /* 0x0000000009097212 */ /* 0x000fe200078e3cff */
[----:B------:R-:W-:Y:S01]  /*3950*/  USEL UR23, UR4, URZ, UP0 ;  /* 0x000000ff04177287 */ /* 0x000fe20008000000 */
[----:B------:R1:W-:Y:S03]  /*3960*/  UTCBAR [UR5], URZ ;  /* 0x000000ff050073e9 */ /* 0x0003e600080000ff */
[----:B------:R-:W-:Y:S01]  /*3970*/  LOP3.LUT R11, R11, UR6, RZ, 0x3c, !PT ;  /* 0x000000060b0b7c12 */ /* 0x000fe2000f8e3cff */
[----:B------:R-:W-:Y:S07]  /*3980*/  @P1 BRA `(.L_x_68) ;  /* 0xfffffff800c81947 */ /* 0x000fee000383ffff */
[----:B------:R-:W2:Y:S01]  /*3990*/  S2UR UR7, SR_CgaCtaId ;  /* 0x00000000000779c3 */ /* 0x000ea20000008800 */
[----:B------:R-:W-:Y:S01]  /*39a0*/  ELECT P0, URZ, PT ;  /* 0x0000000000ff782f */ /* 0x000fe20003800000 */
[----:B------:R-:W-:Y:S01]  /*39b0*/  IMAD.MOV.U32 R0, RZ, RZ, 0x1 ;  /* 0x00000001ff007424 */ /* 0x000fe200078e00ff */
[----:B------:R-:W-:Y:S01]  /*39c0*/  UIADD3 UR17, UPT, UPT, UR17, 0xe0, URZ ;  /* 0x000000e011117890 */ /* 0x000fe2000fffe0ff */
[----:B------:R-:W-:Y:S01]  /*39d0*/  SHF.L.U32 R2, R11, 0x1f, RZ ;  /* 0x0000001f0b027819 */ /* 0x000fe200000006ff */
[----:B------:R-:W-:-:S03]  /*39e0*/  UMOV UR4, 0x40 ;  /* 0x0000004000047882 */ /* 0x000fc60000000000 */
[----:B------:R-:W-:Y:S01]  /*39f0*/  UVIRTCOUNT.DEALLOC.SMPOOL 0x80 ;  /* 0x000000800000784c */ /* 0x000fe20000000000 */
[----:B--2---:R-:W-:Y:S02]  /*3a00*/  ULEA UR7, UR7, UR4, 0x18 ;  /* 0x0000000407077291 */ /* 0x004fe4000f8ec0ff */
[----:B------:R-:W-:-:S07]  /*3a10*/  ULEA UR4, UR23, UR17, 0x3 ;  /* 0x0000001117047291 */ /* 0x000fce000f8e18ff */
[----:B------:R2:W-:Y:S02]  /*3a20*/  @P0 STS.U8 [UR7+0x1c], R0 ;  /* 0x00001c00ff000988 */ /* 0x0005e40008000007 */
[----:B------:R-:W4:Y:S02]  /*3a30*/  SYNCS.PHASECHK.TRANS64.TRYWAIT P0, [UR4], R2 ;  /* 0x00000002ff0075a7 */ /* 0x000f240008001104 */
[----:B--2-4-:R-:W-:Y:S05]  /*3a40*/  @!P0 BRA `(.L_x_69) ;  /* 0x0000007c00ec8947 */ /* 0x014fea0003800000 */
.L_x_162:
[----:B------:R-:W-:-:S04]  /*3a50*/  UIADD3 UR4, UPT, UPT, UR23, 0x1, URZ ;  /* 0x0000000117047890 */ /* 0x000fc8000fffe0ff */
[----:B------:R-:W-:-:S04]  /*3a60*/  UISETP.NE.AND UP0, UPT, UR4, 0x2, UPT ;  /* 0x000000020400788c */ /* 0x000fc8000bf05270 */
[----:B-1----:R-:W-:Y:S02]  /*3a70*/  USEL UR5, URZ, 0x1, UP0 ;  /* 0x00000001ff057887 */ /* 0x002fe40008000000 */
[----:B------:R-:W-:-:S04]  /*3a80*/  USEL UR4, UR4, URZ, UP0 ;  /* 0x000000ff04047287 */ /* 0x000fc80008000000 */
[----:B------:R-:W-:Y:S01]  /*3a90*/  ULEA UR4, UR4, UR17, 0x3 ;  /* 0x0000001104047291 */ /* 0x000fe2000f8e18ff */
[----:B--2---:R-:W-:-:S04]  /*3aa0*/  LOP3.LUT R2, R11, UR5, RZ, 0x3c, !PT ;  /* 0x000000050b027c12 */ /* 0x004fc8000f8e3cff */
[----:B------:R-:W-:-:S04]  /*3ab0*/  SHF.L.U32 R2, R2, 0x1f, RZ ;  /* 0x0000001f02027819 */ /* 0x000fc800000006ff */
[----:B------:R-:W1:Y:S02]  /*3ac0*/  SYNCS.PHASECHK.TRANS64.TRYWAIT P0, [UR4], R2 ;  /* 0x00000002ff0075a7 */ /* 0x000e640008001104 */
[----:B-1----:R-:W-:Y:S05]  /*3ad0*/  @!P0 BRA `(.L_x_70) ;  /* 0x0000007c00e08947 */ /* 0x002fea0003800000 */
.L_x_164:
[----:B------:R-:W-:Y:S01]  /*3ae0*/  NOP ;  /* 0x0000000000007918 */ /* 0x000fe20000000000 */
[----:B-1----:R-:W1:Y:S01]  /*3af0*/  LDS R0, [UR7+0x14] ;  /* 0x00001407ff007984 */ /* 0x002e620008000800 */
[----:B------:R-:W-:Y:S01]  /*3b00*/  ULOP3.LUT UR4, UR30, 0xffff, URZ, 0xc0, !UPT ;  /* 0x0000ffff1e047892 */ /* 0x000fe2000f8ec0ff */
[----:B------:R-:W-:Y:S01]  /*3b10*/  UMOV UR5, 0xffff ;  /* 0x0000ffff00057882 */ /* 0x000fe20000000000 */
[----:B------:R-:W-:Y:S02]  /*3b20*/  UMOV UR6, 0x1 ;  /* 0x0000000100067882 */ /* 0x000fe40000000000 */
[----:B------:R-:W-:-:S04]  /*3b30*/  USHF.R.U32.HI UR4, URZ, 0x5, UR4 ;  /* 0x00000005ff047899 */ /* 0x000fc80008011604 */
[----:B------:R-:W-:Y:S02]  /*3b40*/  USHF.L.U32 UR5, UR5, UR4, URZ ;  /* 0x0000000405057299 */ /* 0x000fe400080006ff */
[----:B------:R-:W-:-:S04]  /*3b50*/  USHF.L.U32 UR4, UR6, UR4, URZ ;  /* 0x0000000406047299 */ /* 0x000fc800080006ff */
[----:B-1----:R-:W-:-:S04]  /*3b60*/  LOP3.LUT R0, R0, UR5, RZ, 0xc0, !PT ;  /* 0x0000000500007c12 */ /* 0x002fc8000f8ec0ff */
[----:B------:R-:W-:-:S13]  /*3b70*/  ISETP.NE.AND P0, PT, R0, UR5, PT ;  /* 0x0000000500007c0c */ /* 0x000fda000bf05270 */
[----:B------:R-:W-:Y:S05]  /*3b80*/  @P0 BRA `(.L_x_71) ;  /* 0x0000000000580947 */ /* 0x000fea0003800000 */
[----:B------:R-:W1:Y:S02]  /*3b90*/  LDS R0, [UR7+0x18] ;  /* 0x00001807ff007984 */ /* 0x000e640008000800 */
[----:B-1----:R-:W-:-:S04]  /*3ba0*/  LOP3.LUT R0, R0, UR4, RZ, 0xc0, !PT ;  /* 0x0000000400007c12 */ /* 0x002fc8000f8ec0ff */
[----:B------:R-:W-:-:S13]  /*3bb0*/  ISETP.NE.AND P0, PT, R0, UR4, PT ;  /* 0x0000000400007c0c */ /* 0x000fda000bf05270 */
[----:B------:R-:W-:Y:S05]  /*3bc0*/  @P0 BRA `(.L_x_72) ;  /* 0x00000000003c0947 */ /* 0x000fea0003800000 */
[----:B------:R-:W1:Y:S01]  /*3bd0*/  S2R R2, SR_LANEID ;  /* 0x0000000000027919 */ /* 0x000e620000000000 */
[----:B------:R-:W-:-:S06]  /*3be0*/  ULOP3.LUT UR5, URZ, UR5, URZ, 0x33, !UPT ;  /* 0x00000005ff057292 */ /* 0x000fcc000f8e33ff */
[----:B------:R-:W-:-:S04]  /*3bf0*/  IMAD.U32 R0, RZ, RZ, UR5 ;  /* 0x00000005ff007e24 */ /* 0x000fc8000f8e00ff */
[----:B------:R2:W4:Y:S02]  /*3c00*/  REDUX UR8, R0 ;  /* 0x00000000000873c4 */ /* 0x0005240000000000 */
[----:B------:R1:W-:Y:S01]  /*3c10*/  UTCATOMSWS.AND URZ, UR5 ;  /* 0x0000000500ff79e3 */ /* 0x0003e20008000000 */
[----:B--2---:R-:W-:Y:S01]  /*3c20*/  LOP3.LUT R0, RZ, UR4, RZ, 0x33, !PT ;  /* 0x00000004ff007c12 */ /* 0x004fe2000f8e33ff */
[----:B------:R-:W-:Y:S02]  /*3c30*/  VOTEU.ANY UR4, UPT, PT ;  /* 0x0000000000047886 */ /* 0x000fe400038e0100 */
[----:B------:R-:W-:Y:S02]  /*3c40*/  UFLO.U32 UR4, UR4 ;  /* 0x00000004000472bd */ /* 0x000fe400080e0000 */
[----:B------:R-:W2:Y:S04]  /*3c50*/  REDUX UR6, R0 ;  /* 0x00000000000673c4 */ /* 0x000ea80000000000 */
[----:B-1----:R-:W-:-:S02]  /*3c60*/  ISETP.EQ.U32.AND P0, PT, R2, UR4, PT ;  /* 0x0000000402007c0c */ /* 0x002fc4000bf02070 */
[----:B----4-:R-:W-:-:S11]  /*3c70*/  MOV R2, UR8 ;  /* 0x0000000800027c02 */ /* 0x010fd60008000f00 */
[----:B------:R1:W-:Y:S01]  /*3c80*/  @P0 ATOMS.AND RZ, [UR7+0x14], R2 ;  /* 0x00001402ffff098c */ /* 0x0003e2000a800007 */
[----:B--2---:R-:W-:-:S05]  /*3c90*/  IMAD.U32 R0, RZ, RZ, UR6 ;  /* 0x00000006ff007e24 */ /* 0x004fca000f8e00ff */
[----:B------:R1:W-:Y:S01]  /*3ca0*/  @P0 ATOMS.AND RZ, [UR7+0x18], R0 ;  /* 0x00001800ffff098c */ /* 0x0003e2000a800007 */
[----:B------:R-:W-:Y:S05]  /*3cb0*/  BRA `(.L_x_73) ;  /* 0x0000000000147947 */ /* 0x000fea0003800000 */
.L_x_72:
[----:B------:R-:W-:Y:S02]  /*3cc0*/  MOV R2, 0x3ce0 ;  /* 0x00003ce000027802 */ /* 0x000fe40000000f00 */
[----:B---3-5:R-:W-:Y:S05]  /*3cd0*/  CALL.REL.NOINC `($__internal_0_$__cuda_sm10x_tcgen05_guardrail_trap_col_being_dealloced_not_returned_by_alloc) ;  /* 0x0000008000c87944 */ /* 0x028fea0003c00000 */
[----:B------:R-:W-:Y:S05]  /*3ce0*/  BRA `(.L_x_73) ;  /* 0x0000000000087947 */ /* 0x000fea0003800000 */
.L_x_71:
[----:B------:R-:W-:Y:S02]  /*3cf0*/  MOV R2, 0x3d10 ;  /* 0x00003d1000027802 */ /* 0x000fe40000000f00 */
[----:B---3-5:R-:W-:Y:S05]  /*3d00*/  CALL.REL.NOINC `($__internal_2_$__cuda_sm10x_tcgen05_guardrail_trap_unallocated_columns_being_dealloced) ;  /* 0x0000008000d47944 */ /* 0x028fea0003c00000 */
.L_x_73:
[----:B------:R-:W-:Y:S01]  /*3d10*/  NOP ;  /* 0x0000000000007918 */ /* 0x000fe20000000000 */
[----:B------:R-:W-:Y:S05]  /*3d20*/  EXIT ;  /* 0x000000000000794d */ /* 0x000fea0003800000 */
.L_x_57:
[----:B------:R-:W-:-:S09]  /*3d30*/  UISETP.NE.OR UP0, UPT, UR17, 0x3, !UP3 ;  /* 0x000000031100788c */ /* 0x000fd2000df05670 */
[----:B------:R-:W-:Y:S05]  /*3d40*/  BRA.U UP0, `(.L_x_74) ;  /* 0x00000011005c7547 */ /* 0x000fea000b800000 */
[----:B------:R-:W1:Y:S01]  /*3d50*/  S2UR UR10, SR_CgaCtaId ;  /* 0x00000000000a79c3 */ /* 0x000e620000008800 */
[----:B------:R-:W2:Y:S01]  /*3d60*/  LDCU UR31, c[0x0][0x370] ;  /* 0x00006e00ff1f77ac */ /* 0x000ea20008000800 */
[----:B------:R-:W-:Y:S02]  /*3d70*/  HFMA2 R13, -RZ, RZ, 0, 0 ;  /* 0x00000000ff0d7431 */ /* 0x000fe400000001ff */
[----:B------:R-:W-:Y:S01]  /*3d80*/  IMAD.MOV.U32 R15, RZ, RZ, 0x1 ;  /* 0x00000001ff0f7424 */ /* 0x000fe200078e00ff */
[----:B------:R-:W-:Y:S01]  /*3d90*/  MOV R7, 0x4000 ;  /* 0x0000400000077802 */ /* 0x000fe20000000f00 */
[----:B------:R-:W2:Y:S01]  /*3da0*/  LDCU.128 UR44, c[0x0][0xb10] ;  /* 0x00016200ff2c77ac */ /* 0x000ea20008000c00 */
[----:B------:R-:W-:Y:S01]  /*3db0*/  IMAD.MOV.U32 R14, RZ, RZ, RZ ;  /* 0x000000ffff0e7224 */ /* 0x000fe200078e00ff */
[----:B------:R-:W3:Y:S01]  /*3dc0*/  LDC.64 R16, c[0x0][0x348] ;  /* 0x0000d200ff107b82 */ /* 0x000ee20000000a00 */
[----:B------:R-:W4:Y:S01]  /*3dd0*/  LDCU UR30, c[0x0][0x374] ;  /* 0x00006e80ff1e77ac */ /* 0x000f220008000800 */
[----:B------:R-:W1:Y:S06]  /*3de0*/  LDCU UR15, c[0x0][0xb0c] ;  /* 0x00016180ff0f77ac */ /* 0x000e6c0008000800 */
[----:B------:R-:W3:Y:S01]  /*3df0*/  LDC.64 R2, c[0x0][0x888] ;  /* 0x00022200ff027b82 */ /* 0x000ee20000000a00 */
[----:B------:R-:W3:Y:S01]  /*3e00*/  LDCU UR49, c[0x0][0xb20] ;  /* 0x00016400ff3177ac */ /* 0x000ee20008000800 */
[----:B------:R-:W3:Y:S06]  /*3e10*/  LDCU UR4, c[0x0][0xb30] ;  /* 0x00016600ff0477ac */ /* 0x000eec0008000800 */
[----:B------:R-:W3:Y:S01]  /*3e20*/  LDC.64 R4, c[0x0][0x890] ;  /* 0x00022400ff047b82 */ /* 0x000ee20000000a00 */
[----:B------:R-:W-:Y:S01]  /*3e30*/  UMOV UR21, 0x400 ;  /* 0x0000040000157882 */ /* 0x000fe20000000000 */
[----:B--2---:R-:W-:-:S02]  /*3e40*/  UIMAD.WIDE.U32 UR6, UR31, UR44, URZ ;  /* 0x0000002c1f0672a5 */ /* 0x004fc4000f8e00ff */
[----:B----4-:R-:W-:Y:S02]  /*3e50*/  UIMAD.WIDE.U32 UR8, UR30, UR47, URZ ;  /* 0x0000002f1e0872a5 */ /* 0x010fe4000f8e00ff */
[----:B-1----:R-:W-:Y:S02]  /*3e60*/  ULEA UR21, UR10, UR21, 0x18 ;  /* 0x000000150a157291 */ /* 0x002fe4000f8ec0ff */
[----:B------:R-:W-:Y:S02]  /*3e70*/  UPLOP3.LUT UP3, UPT, UPT, UPT, UPT, 0x40, 0x4 ;  /* 0x000000000004789c */ /* 0x000fe40003f6e870 */
[----:B------:R-:W-:Y:S02]  /*3e80*/  UIADD3 UR37, UPT, UPT, UR21, 0x78, URZ ;  /* 0x0000007815257890 */ /* 0x000fe4000fffe0ff */
[----:B------:R-:W-:Y:S02]  /*3e90*/  UIADD3 UR33, UPT, UPT, UR21, 0x60, URZ ;  /* 0x0000006015217890 */ /* 0x000fe4000fffe0ff */
[----:B------:R-:W-:-:S02]  /*3ea0*/  UIADD3 UR25, UPT, UPT, UR21, 0x68, URZ ;  /* 0x0000006815197890 */ /* 0x000fc4000fffe0ff */
[----:B------:R-:W-:Y:S01]  /*3eb0*/  UIADD3 UR17, UPT, UPT, UR21, 0x70, URZ ;  /* 0x0000007015117890 */ /* 0x000fe2000fffe0ff */
[----:B------:R-:W-:Y:S01]  /*3ec0*/  UMOV UR6, UR7 ;  /* 0x0000000700067c82 */ /* 0x000fe20008000000 */
[----:B------:R-:W-:Y:S01]  /*3ed0*/  UMOV UR41, UR9 ;  /* 0x0000000900297c82 */ /* 0x000fe20008000000 */
[----:B------:R-:W-:Y:S02]  /*3ee0*/  UISETP.GE.AND UP0, UPT, UR42, 0x1, UPT ;  /* 0x000000012a00788c */ /* 0x000fe4000bf06270 */
[----:B------:R-:W-:Y:S01]  /*3ef0*/  UISETP.NE.AND UP4, UPT, UR42, 0x1, UPT ;  /* 0x000000012a00788c */ /* 0x000fe2000bf85270 */
[----:B------:R-:W1:Y:S01]  /*3f00*/  LDCU.64 UR22, c[0x0][0xb28] ;  /* 0x00016500ff1677ac */ /* 0x000e620008000a00 */
[----:B------:R-:W-:Y:S02]  /*3f10*/  UISETP.NE.AND UP6, UPT, UR15, 0x1, UPT ;  /* 0x000000010f00788c */ /* 0x000fe4000bfc5270 */
[----:B------:R-:W-:Y:S02]  /*3f20*/  UISETP.NE.AND UP5, UPT, UR46, 0x1, UPT ;  /* 0x000000012e00788c */ /* 0x000fe4000bfa5270 */
[----:B------:R-:W-:-:S02]  /*3f30*/  UPRMT UR37, UR10, 0x654, UR37 ;  /* 0x000006540a257896 */ /* 0x000fc40008000025 */
[----:B------:R-:W-:Y:S02]  /*3f40*/  USHF.R.U32.HI UR43, URZ, UR45, UR6 ;  /* 0x0000002dff2b7299 */ /* 0x000fe40008011606 */
[----:B------:R-:W-:Y:S02]  /*3f50*/  UPRMT UR40, UR10, 0x654, UR33 ;  /* 0x000006540a287896 */ /* 0x000fe40008000021 */
[----:B------:R-:W-:Y:S02]  /*3f60*/  UPRMT UR39, UR10, 0x654, UR25 ;  /* 0x000006540a277896 */ /* 0x000fe40008000019 */
[----:B------:R-:W-:Y:S02]  /*3f70*/  UPRMT UR38, UR10, 0x654, UR17 ;  /* 0x000006540a267896 */ /* 0x000fe40008000011 */
[----:B---3--:R-:W-:Y:S02]  /*3f80*/  USHF.R.U32.HI UR41, URZ, UR49, UR41 ;  /* 0x00000031ff297299 */ /* 0x008fe40008011629 */
[----:B------:R-:W-:-:S11]  /*3f90*/  UISETP.NE.AND UP2, UPT, UR4, 0x1, UPT ;  /* 0x000000010400788c */ /* 0x000fd6000bf45270 */
.L_x_85:
[C---:B------:R-:W-:Y:S02]  /*3fa0*/  LEA R12, R14.reuse, UR21, 0x3 ;  /* 0x000000150e0c7c11 */ /* 0x040fe4000f8e18ff */
[----:B------:R-:W-:Y:S02]  /*3fb0*/  SHF.L.U32 R0, R13, 0x1f, RZ ;  /* 0x0000001f0d007819 */ /* 0x000fe400000006ff */
[----:B------:R-:W-:Y:S02]  /*3fc0*/  LEA R8, R14, UR21, 0x4 ;  /* 0x000000150e087c11 */ /* 0x000fe4000f8e20ff */
[----:B--2---:R-:W2:Y:S02]  /*3fd0*/  SYNCS.PHASECHK.TRANS64.TRYWAIT P0, [R12+URZ+0xb0], R0 ;  /* 0x0000b0000c0075a7 */ /* 0x004ea400080011ff */
[----:B--2---:R-:W-:Y:S05]  /*3fe0*/  @!P0 BRA `(.L_x_75) ;  /* 0x0000007800b48947 */ /* 0x004fea0003800000 */
.L_x_165:
[----:B------:R-:W3:Y:S01]  /*3ff0*/  LDS.128 R8, [R8+0x120] ;  /* 0x0001200008087984 */ /* 0x000ee20000000c00 */
[----:B------:R-:W-:Y:S01]  /*4000*/  UISETP.GE.AND UP0, UPT, UR42, 0x1, UPT ;  /* 0x000000012a00788c */ /* 0x000fe2000bf06270 */
[----:B------:R-:W-:Y:S01]  /*4010*/  @!PT LDS RZ, [RZ] ;  /* 0x00000000fffff984 */ /* 0x000fe20000000800 */
[----:B------:R-:W-:Y:S01]  /*4020*/  @!PT LDS RZ, [RZ] ;  /* 0x00000000fffff984 */ /* 0x000fe20000000800 */
[----:B------:R-:W-:Y:S01]  /*4030*/  @!PT LDS RZ, [RZ] ;  /* 0x00000000fffff984 */ /* 0x000fe20000000800 */
[----:B------:R-:W-:Y:S01]  /*4040*/  @!PT LDS RZ, [RZ] ;  /* 0x00000000fffff984 */ /* 0x000fe20000000800 */
[----:B------:R4:W-:Y:S06]  /*4050*/  MEMBAR.ALL.CTA ;  /* 0x0000000000007992 */ /* 0x0009ec0000008000 */
[----:B----4-:R-:W4:Y:S01]  /*4060*/  FENCE.VIEW.ASYNC.S ;  /* 0x00000000000073c6 */ /* 0x010f220000000000 */
[----:B---3--:R-:W-:Y:S11]  /*4070*/  LOP3.LUT P0, RZ, R10, 0x1, RZ, 0xc0, !PT ;  /* 0x000000010aff7812 */ /* 0x008ff6000780c0ff */
[----:B------:R-:W-:Y:S02]  /*4080*/  @!UPT UIADD3 URZ, UPT, UPT, URZ, URZ, URZ ;  /* 0x000000fffffff290 */ /* 0x000fe4000fffe0ff */
[----:B----4-:R-:W-:Y:S01]  /*4090*/  VOTEU.ANY UP1, P0 ;  /* 0x0000000000ff7886 */ /* 0x010fe20000020100 */
[----:B------:R-:W-:Y:S11]  /*40a0*/  PLOP3.LUT P0, PT, PT, PT, UP1, 0x80, 0x8 ;  /* 0x000000000008781c */ /* 0x000ff60003f0f018 */
[----:B------:R-:W-:Y:S02]  /*40b0*/  @!UPT UIADD3 URZ, UPT, UPT, URZ, URZ, URZ ;  /* 0x000000fffffff290 */ /* 0x000fe4000fffe0ff */
[----:B--2---:R-:W-:Y:S02]  /*40c0*/  @P0 SHF.R.U32.HI R0, RZ, 0x10, R9 ;  /* 0x00000010ff000819 */ /* 0x004fe40000011609 */
[----:B------:R-:W-:Y:S02]  /*40d0*/  @P0 MOV R6, R8 ;  /* 0x0000000800060202 */ /* 0x000fe40000000f00 */
[----:B------:R-:W-:Y:S01]  /*40e0*/  @P0 R2UR UR4, R0 ;  /* 0x00000000000402ca */ /* 0x000fe200000e0000 */
[----:B------:R-:W-:Y:S01]  /*40f0*/  VIADD R0, R12, 0xc0 ;  /* 0x000000c00c007836 */ /* 0x000fe20000000000 */
[----:B------:R-:W-:Y:S02]  /*4100*/  @P0 LOP3.LUT R8, R9, 0xffff, RZ, 0xc0, !PT ;  /* 0x0000ffff09080812 */ /* 0x000fe400078ec0ff */
[----:B------:R-:W-:Y:S02]  /*4110*/  @P0 R2UR UR6, R6 ;  /* 0x00000000060602ca */ /* 0x000fe400000e0000 */
[----:B------:R-:W-:Y:S02]  /*4120*/  PRMT R0, RZ, 0x654, R0 ;  /* 0x00000654ff007816 */ /* 0x000fe40000000000 */
[----:B------:R-:W-:Y:S02]  /*4130*/  @P0 R2UR UR5, R8 ;  /* 0x00000000080502ca */ /* 0x000fe400000e0000 */
[----:B------:R2:W-:Y:S03]  /*4140*/  SYNCS.ARRIVE.TRANS64.RED.A1T0 RZ, [R0+URZ], RZ ;  /* 0x000000ff00ff79a7 */ /* 0x0005e600081004ff */
[----:B------:R-:W-:Y:S04]  /*4150*/  @UP1 UMOV UR29, UR4 ;  /* 0x00000004001d1c82 */ /* 0x000fe80008000000 */
[----:B------:R-:W-:Y:S04]  /*4160*/  @UP1 UMOV UR14, UR6 ;  /* 0x00000006000e1c82 */ /* 0x000fe80008000000 */
[----:B------:R-:W-:Y:S01]  /*4170*/  @UP1 UMOV UR13, UR5 ;  /* 0x00000005000d1c82 */ /* 0x000fe20008000000 */
[----:B------:R-:W-:Y:S05]  /*4180*/  BRA.U !UP0, `(.L_x_76) ;  /* 0x0000000108a47547 */ /* 0x000fea000b800000 */
[----:B------:R-:W-:Y:S02]  /*4190*/  UIMAD.WIDE.U32 UR18, UR13, UR47, URZ ;  /* 0x0000002f0d1272a5 */ /* 0x000fe4000f8e00ff */
[----:B------:R-:W-:Y:S02]  /*41a0*/  UIMAD.WIDE.U32 UR26, UR14, UR44, URZ ;  /* 0x0000002c0e1a72a5 */ /* 0x000fe4000f8e00ff */
[----:B------:R-:W-:Y:S02]  /*41b0*/  USEL UR4, UR30, UR41, !UP5 ;  /* 0x000000291e047287 */ /* 0x000fe4000e800000 */
[----:B------:R-:W-:Y:S02]  /*41c0*/  USEL UR7, UR31, UR43, !UP6 ;  /* 0x0000002b1f077287 */ /* 0x000fe4000f000000 */
[----:B-1----:R-:W-:Y:S02]  /*41d0*/  UIMAD.WIDE.U32 UR8, UR4, UR22, URZ ;  /* 0x00000016040872a5 */ /* 0x002fe4000f8e00ff */
[----:B------:R-:W-:Y:S01]  /*41e0*/  UIMAD.WIDE.U32 UR10, UR7, UR22, URZ ;  /* 0x00000016070a72a5 */ /* 0x000fe2000f8e00ff */
[----:B------:R-:W-:Y:S02]  /*41f0*/  UMOV UR5, UR19 ;  /* 0x0000001300057c82 */ /* 0x000fe40008000000 */
[----:B------:R-:W-:Y:S03]  /*4200*/  USHF.R.U32.HI UR6, URZ, UR49, UR5 ;  /* 0x00000031ff067299 */ /* 0x000fe60008011605 */
[----:B------:R-:W-:Y:S01]  /*4210*/  UMOV UR5, UR27 ;  /* 0x0000001b00057c82 */ /* 0x000fe20008000000 */
[----:B------:R-:W-:Y:S02]  /*4220*/  USEL UR6, UR13, UR6, !UP5 ;  /* 0x000000060d067287 */ /* 0x000fe4000e800000 */
[----:B------:R-:W-:Y:S03]  /*4230*/  USHF.R.U32.HI UR12, URZ, UR45, UR5 ;  /* 0x0000002dff0c7299 */ /* 0x000fe60008011605 */
[----:B------:R-:W-:Y:S02]  /*4240*/  UMOV UR5, UR9 ;  /* 0x0000000900057c82 */ /* 0x000fe40008000000 */
[----:B------:R-:W-:Y:S03]  /*4250*/  @UP4 USHF.R.U32.HI UR4, URZ, UR23, UR5 ;  /* 0x00000017ff044299 */ /* 0x000fe60008011605 */
[----:B------:R-:W-:Y:S01]  /*4260*/  UMOV UR5, UR11 ;  /* 0x0000000b00057c82 */ /* 0x000fe20008000000 */
[----:B------:R-:W-:Y:S02]  /*4270*/  UIMAD UR4, UR42, UR4, URZ ;  /* 0x000000042a0472a4 */ /* 0x000fe4000f8e02ff */
[----:B------:R-:W-:Y:S02]  /*4280*/  @UP4 USHF.R.U32.HI UR7, URZ, UR23, UR5 ;  /* 0x00000017ff074299 */ /* 0x000fe40008011605 */
[----:B------:R-:W-:Y:S02]  /*4290*/  UIMAD.WIDE.U32 UR10, UR6, UR22, URZ ;  /* 0x00000016060a72a5 */ /* 0x000fe4000f8e00ff */
[----:B------:R-:W-:Y:S02]  /*42a0*/  USEL UR5, UR14, UR12, !UP6 ;  /* 0x0000000c0e057287 */ /* 0x000fe4000f000000 */
[----:B------:R-:W-:Y:S02]  /*42b0*/  UIMAD UR8, UR42, UR7, URZ ;  /* 0x000000072a0872a4 */ /* 0x000fe4000f8e02ff */
[----:B------:R-:W-:Y:S03]  /*42c0*/  UISETP.GE.AND UP0, UPT, UR6, UR4, UPT ;  /* 0x000000040600728c */ /* 0x000fe6000bf06270 */
[----:B------:R-:W-:Y:S01]  /*42d0*/  UMOV UR4, UR11 ;  /* 0x0000000b00047c82 */ /* 0x000fe20008000000 */
[----:B------:R-:W-:Y:S02]  /*42e0*/  UISETP.GE.OR UP0, UPT, UR5, UR8, UP0 ;  /* 0x000000080500728c */ /* 0x000fe40008706670 */
[----:B------:R-:W-:Y:S02]  /*42f0*/  USHF.R.U32.HI UR4, URZ, UR23, UR4 ;  /* 0x00000017ff047299 */ /* 0x000fe40008011604 */
[----:B------:R-:W-:Y:S02]  /*4300*/  UIMAD.WIDE.U32 UR8, UR5, UR22, URZ ;  /* 0x00000016050872a5 */ /* 0x000fe4000f8e00ff */
[----:B------:R-:W-:Y:S04]  /*4310*/  USEL UR10, UR6, UR4, !UP4 ;  /* 0x00000004060a7287 */ /* 0x000fe8000e000000 */
[----:B------:R-:W-:Y:S01]  /*4320*/  UIADD3 UR11, UPT, UPT, -UR10, URZ, URZ ;  /* 0x000000ff0a0b7290 */ /* 0x000fe2000fffe1ff */
[----:B------:R-:W-:Y:S02]  /*4330*/  @!UP0 UMOV UR4, UR9 ;  /* 0x0000000900048c82 */ /* 0x000fe40008000000 */
[----:B------:R-:W-:Y:S02]  /*4340*/  @!UP0 USHF.R.U32.HI UR4, URZ, UR23, UR4 ;  /* 0x00000017ff048299 */ /* 0x000fe40008011604 */
[----:B------:R-:W-:Y:S02]  /*4350*/  UIMAD UR8, UR42, UR11, UR6 ;  /* 0x0000000b2a0872a4 */ /* 0x000fe4000f8e0206 */
[----:B------:R-:W-:Y:S04]  /*4360*/  @!UP0 USEL UR4, UR5, UR4, !UP4 ;  /* 0x0000000405048287 */ /* 0x000fe8000e000000 */
[----:B------:R-:W-:Y:S02]  /*4370*/  @!UP0 UIMAD UR8, UR7, UR8, UR4 ;  /* 0x00000008070882a4 */ /* 0x000fe4000f8e0204 */
[----:B------:R-:W-:Y:S02]  /*4380*/  @!UP0 UIADD3 UR9, UPT, UPT, UR10, -UR4, URZ ;  /* 0x800000040a098290 */ /* 0x000fe4000fffe0ff */
[----:B------:R-:W-:Y:S02]  /*4390*/  UIADD3 UR4, UPT, UPT, -UR5, URZ, URZ ;  /* 0x000000ff05047290 */ /* 0x000fe4000fffe1ff */
[----:B------:R-:W-:Y:S02]  /*43a0*/  UIADD3 UR7, UPT, UPT, -UR6, URZ, URZ ;  /* 0x000000ff06077290 */ /* 0x000fe4000fffe1ff */
[----:B------:R-:W-:Y:S02]  /*43b0*/  @!UP0 UIMAD UR6, UR9, UR42, UR5 ;  /* 0x0000002a090682a4 */ /* 0x000fe4000f8e0205 */
[----:B------:R-:W-:Y:S02]  /*43c0*/  UIMAD UR14, UR15, UR4, UR14 ;  /* 0x000000040f0e72a4 */ /* 0x000fe4000f8e020e */
[----:B------:R-:W-:Y:S01]  /*43d0*/  UIMAD UR13, UR46, UR7, UR13 ;  /* 0x000000072e0d72a4 */ /* 0x000fe2000f8e020d */
[----:B------:R-:W-:Y:S02]  /*43e0*/  @!UP0 UMOV UR5, UR8 ;  /* 0x0000000800058c82 */ /* 0x000fe40008000000 */
[----:B------:R-:W-:Y:S02]  /*43f0*/  UIMAD UR14, UR5, UR15, UR14 ;  /* 0x0000000f050e72a4 */ /* 0x000fe4000f8e020e */
[----:B------:R-:W-:Y:S11]  /*4400*/  UIMAD UR13, UR6, UR46, UR13 ;  /* 0x0000002e060d72a4 */ /* 0x000ff6000f8e020d */
[----:B------:R-:W-:Y:S01]  /*4410*/  @!UPT UIADD3 URZ, UPT, UPT, URZ, URZ, URZ ;  /* 0x000000fffffff290 */ /* 0x000fe2000fffe0ff */
.L_x_76:
[----:B------:R-:W3:Y:S01]  /*4420*/  @!UP2 LDCU.128 UR8, c[0x0][0xb10] ;  /* 0x00016200ff08a7ac */ /* 0x000ee20008000c00 */
[C---:B------:R-:W-:Y:S02]  /*4430*/  ISETP.NE.U32.AND P1, PT, R4.reuse, RZ, PT ;  /* 0x000000ff0400720c */ /* 0x040fe40003f25070 */
[----:B------:R-:W-:Y:S02]  /*4440*/  ISETP.NE.U32.AND P0, PT, R4, RZ, PT ;  /* 0x000000ff0400720c */ /* 0x000fe40003f05070 */
[C---:B------:R-:W-:Y:S02]  /*4450*/  ISETP.NE.AND.EX P1, PT, R5.reuse, RZ, PT, P1 ;  /* 0x000000ff0500720c */ /* 0x040fe40003f25310 */
[----:B------:R-:W-:Y:S01]  /*4460*/  ISETP.NE.AND.EX P0, PT, R5, RZ, PT, P0 ;  /* 0x000000ff0500720c */ /* 0x000fe20003f05300 */
[----:B------:R-:W4:Y:S01]  /*4470*/  @!UP2 LDCU UR5, c[0x0][0xb0c] ;  /* 0x00016180ff05a7ac */ /* 0x000f220008000800 */
[----:B------:R-:W-:Y:S01]  /*4480*/  SHF.L.U32 R9, R15, 0x1f, RZ ;  /* 0x0000001f0f097819 */ /* 0x000fe200000006ff */
[----:B------:R-:W-:Y:S02]  /*4490*/  USHF.L.U32 UR35, UR16, 0x7, URZ ;  /* 0x0000000710237899 */ /* 0x000fe400080006ff */
[----:B------:R-:W-:Y:S02]  /*44a0*/  USHF.L.U32 UR34, UR20, 0x8, URZ ;  /* 0x0000000814227899 */ /* 0x000fe400080006ff */
[----:B---3--:R-:W-:Y:S07]  /*44b0*/  UIMAD.WIDE.U32 UR6, UR14, UR8, URZ ;  /* 0x000000080e0672a5 */ /* 0x008fee000f8e00ff */
[----:B------:R-:W-:Y:S01]  /*44c0*/  @!UP2 UMOV UR4, UR7 ;  /* 0x000000070004ac82 */ /* 0x000fe20008000000 */
[----:B----4-:R-:W-:Y:S02]  /*44d0*/  @!UP2 UISETP.NE.AND UP0, UPT, UR5, 0x1, UPT ;  /* 0x000000010500a88c */ /* 0x010fe4000bf05270 */
[----:B------:R-:W-:Y:S02]  /*44e0*/  @!UP2 USHF.R.U32.HI UR4, URZ, UR9, UR4 ;  /* 0x00000009ff04a299 */ /* 0x000fe40008011604 */
[----:B------:R-:W-:Y:S02]  /*44f0*/  UIMAD.WIDE.U32 UR6, UR13, UR11, URZ ;  /* 0x0000000b0d0672a5 */ /* 0x000fe4000f8e00ff */
[----:B------:R-:W-:Y:S02]  /*4500*/  @!UP2 USEL UR8, UR14, UR4, !UP0 ;  /* 0x000000040e08a287 */ /* 0x000fe4000c000000 */
[----:B------:R-:W-:Y:S03]  /*4510*/  @!UP2 UISETP.NE.AND UP0, UPT, UR10, 0x1, UPT ;  /* 0x000000010a00a88c */ /* 0x000fe6000bf05270 */
[----:B------:R-:W-:Y:S02]  /*4520*/  @!UP2 UMOV UR6, UR7 ;  /* 0x000000070006ac82 */ /* 0x000fe40008000000 */
[----:B------:R-:W3:Y:S02]  /*4530*/  @!UP2 LDCU UR4, c[0x0][0xb20] ;  /* 0x00016400ff04a7ac */ /* 0x000ee40008000800 */
[----:B---3--:R-:W-:Y:S04]  /*4540*/  @!UP2 USHF.R.U32.HI UR6, URZ, UR4, UR6 ;  /* 0x00000004ff06a299 */ /* 0x008fe80008011606 */
[----:B------:R-:W-:Y:S04]  /*4550*/  @!UP2 USEL UR6, UR13, UR6, !UP0 ;  /* 0x000000060d06a287 */ /* 0x000fe8000c000000 */
[----:B------:R-:W-:Y:S02]  /*4560*/  @!UP2 UIADD3 UR4, UPT, UPT, -UR8, UR6, URZ ;  /* 0x000000060804a290 */ /* 0x000fe4000fffe1ff */
[----:B------:R-:W-:Y:S02]  /*4570*/  @!UP2 UIADD3 UR6, UPT, UPT, UR8, -UR6, URZ ;  /* 0x800000060806a290 */ /* 0x000fe4000fffe0ff */
[----:B------:R-:W-:Y:S02]  /*4580*/  @!UP2 UIMAD UR14, UR4, UR5, UR14 ;  /* 0x00000005040ea2a4 */ /* 0x000fe4000f8e020e */
[----:B------:R-:W-:Y:S01]  /*4590*/  @!UP2 UIMAD UR13, UR6, UR10, UR13 ;  /* 0x0000000a060da2a4 */ /* 0x000fe2000f8e020d */
[----:B------:R-:W-:Y:S11]  /*45a0*/  BRA.U UP3, `(.L_x_77) ;  /* 0x0000000103107547 */ /* 0x000ff6000b800000 */
[----:B------:R-:W-:Y:S04]  /*45b0*/  MOV R6, UR48 ;  /* 0x0000003000067c02 */ /* 0x000fe80008000f00 */
[----:B------:R-:W-:Y:S04]  /*45c0*/  SHF.L.U32 R6, R6, 0x1f, RZ ;  /* 0x0000001f06067819 */ /* 0x000fe800000006ff */
[----:B------:R-:W3:Y:S02]  /*45d0*/  SYNCS.PHASECHK.TRANS64.TRYWAIT P2, [UR21+0xa8], R6 ;  /* 0x0000a806ff0075a7 */ /* 0x000ee40008041115 */
[----:B---3--:R-:W-:Y:S05]  /*45e0*/  @!P2 BRA `(.L_x_78) ;  /* 0x000000740048a947 */ /* 0x008fea0003800000 */
.L_x_77:
[----:B------:R-:W-:Y:S05]  /*45f0*/  @!P1 BRA `(.L_x_79) ;  /* 0x0000000000309947 */ /* 0x000fea0003800000 */
[----:B------:R-:W-:Y:S01]  /*4600*/  ISETP.NE.U32.AND P1, PT, R2, RZ, PT ;  /* 0x000000ff0200720c */ /* 0x000fe20003f25070 */
[----:B------:R-:W3:Y:S01]  /*4610*/  LDCU.64 UR4, c[0x0][0x358] ;  /* 0x00006b00ff0477ac */ /* 0x000ee20008000a00 */
[----:B------:R-:W-:Y:S02]  /*4620*/  IMAD.MOV.U32 R142, RZ, RZ, 0x1 ;  /* 0x00000001ff8e7424 */ /* 0x000fe400078e00ff */
[----:B------:R-:W-:Y:S11]  /*4630*/  ISETP.NE.AND.EX P1, PT, R3, RZ, PT, P1 ;  /* 0x000000ff0300720c */ /* 0x000ff60003f25310 */
[----:B------:R-:W-:Y:S02]  /*4640*/  @!UPT UIADD3 URZ, UPT, UPT, URZ, URZ, URZ ;  /* 0x000000fffffff290 */ /* 0x000fe4000fffe0ff */
[----:B------:R-:W4:Y:S01]  /*4650*/  @P1 LDC.64 R10, c[0x0][0x888] ;  /* 0x00022200ff0a1b82 */ /* 0x000f220000000a00 */
[----:B--2---:R-:W-:Y:S04]  /*4660*/  @P1 IMAD R0, R4, UR36, RZ ;  /* 0x0000002404001c24 */ /* 0x004fe8000f8e02ff */
[----:B----4-:R-:W-:Y:S04]  /*4670*/  @P1 IMAD.WIDE R10, R0, 0x4, R10 ;  /* 0x00000004000a1825 */ /* 0x010fe800078e020a */
[----:B------:R-:W-:Y:S01]  /*4680*/  HFMA2 R0, -RZ, RZ, 0, 5.9604644775390625e-08 ;  /* 0x00000001ff007431 */ /* 0x000fe200000001ff */
[----:B---3-5:R3:W5:Y:S04]  /*4690*/  @P1 LDG.E R73, desc[UR4][R10.64] ;  /* 0x000000040a491981 */ /* 0x028768000c1e1900 */
[----:B------:R-:W-:Y:S01]  /*46a0*/  @!P1 PRMT R142, R0, 0x7610, R142 ;  /* 0x00007610008e9816 */ /* 0x000fe2000000008e */
[----:B---3--:R-:W4:Y:S06]  /*46b0*/  @!P1 LDC R73, c[0x0][0x880] ;  /* 0x00022000ff499b82 */ /* 0x008f2c0000000800 */
.L_x_79:
[----:B----45:R-:W-:Y:S01]  /*46c0*/  @!P0 FSETP.EQ.AND P1, PT, R73, RZ, PT ;  /* 0x000000ff4900820b */ /* 0x030fe20003f22000 */
[----:B------:R-:W-:Y:S01]  /*46d0*/  @!UPT UIADD3 URZ, UPT, UPT, URZ, URZ, URZ ;  /* 0x000000fffffff290 */ /* 0x000fe2000fffe0ff */
[----:B------:R-:W-:Y:S11]  /*46e0*/  @!P0 BRA `(.L_x_80) ;  /* 0x0000000000188947 */ /* 0x000ff60003800000 */
[----:B------:R-:W-:Y:S02]  /*46f0*/  LOP3.LUT P0, RZ, R142, 0xff, RZ, 0xc0, !PT ;  /* 0x000000ff8eff7812 */ /* 0x000fe4000780c0ff */
[----:B------:R-:W-:Y:S04]  /*4700*/  ISETP.NE.U32.AND P1, PT, R2, RZ, PT ;  /* 0x000000ff0200720c */ /* 0x000fe80003f25070 */
[----:B------:R-:W-:Y:S04]  /*4710*/  ISETP.NE.AND.EX P1, PT, R3, RZ, PT, P1 ;  /* 0x000000ff0300720c */ /* 0x000fe80003f25310 */
[----:B------:R-:W-:Y:S03]  /*4720*/  PLOP3.LUT P1, PT, P1, PT, PT, 0x8, 0x80 ;  /* 0x000000000080781c */ /* 0x000fe60000f2e170 */
[----:B------:R-:W-:Y:S11]  /*4730*/  @P0 FSETP.EQ.AND P1, PT, R73, RZ, PT ;  /* 0x000000ff4900020b */ /* 0x000ff60003f22000 */
[----:B------:R-:W-:Y:S02]  /*4740*/  @!UPT UIADD3 URZ, UPT, UPT, URZ, URZ, URZ ;  /* 0x000000fffffff290 */ /* 0x000fe4000fffe0ff */
.L_x_80:
[----:B------:R-:W3:Y:S01]  /*4750*/  SYNCS.PHASECHK.TRANS64.TRYWAIT P2, [UR21+0x80], R9 ;  /* 0x00008009ff0075a7 */ /* 0x000ee20008041115 */
[----:B------:R-:W-:Y:S04]  /*4760*/  ELECT P0, URZ, PT ;  /* 0x0000000000ff782f */ /* 0x000fe80003800000 */
[----:B------:R-:W-:Y:S11]  /*4770*/  PLOP3.LUT P1, PT, P1, P0, PT, 0xf2, 0x2f ;  /* 0x00000000002f781c */ /* 0x000ff60000f21e72 */
[----:B------:R-:W-:Y:S02]  /*4780*/  @!UPT UIADD3 URZ, UPT, UPT, URZ, URZ, URZ ;  /* 0x000000fffffff290 */ /* 0x000fe4000fffe0ff */
[----:B------:R-:W-:Y:S05]  /*4790*/  @!P1 IADD3 R8, P0, PT, R16, 0x580, RZ ;  /* 0x0000058010089810 */ /* 0x000fea0007f1e0ff */
[----:B--2---:R-:W-:Y:S01]  /*47a0*/  @!P1 IMAD.X R6, RZ, RZ, R17, P0 ;  /* 0x000000ffff069224 */ /* 0x004fe200000e0611 */
[----:B---3--:R-:W-:Y:S07]  /*47b0*/  @!P2 BRA `(.L_x_81) ;  /* 0x0000007000eca947 */ /* 0x008fee0003800000 */
.L_x_168:
[----:B------:R-:W-:Y:S01]  /*47c0*/  @!P1 R2UR UR5, R8 ;  /* 0x00000000080592ca */ /* 0x000fe200000e0000 */
[----:B------:R-:W-:Y:S01]  /*47d0*/  VOTEU.ALL UP0, P1 ;  /* 0x0000000000ff7886 */ /* 0x000fe20000800000 */
[----:B------:R-:W-:Y:S01]  /*47e0*/  @!P1 R2UR UR4, R6 ;  /* 0x00000000060492ca */ /* 0x000fe200000e0000 */
[----:B--2---:R-:W-:Y:S01]  /*47f0*/  @!P1 IMAD.MOV.U32 R0, RZ, RZ, 0x4000 ;  /* 0x00004000ff009424 */ /* 0x004fe200078e00ff */
[----:B------:R-:W-:Y:S01]  /*4800*/  UMOV UR6, 0x0 ;  /* 0x0000000000067882 */ /* 0x000fe20000000000 */
[----:B------:R-:W-:Y:S01]  /*4810*/  UMOV UR7, 0x10000000 ;  /* 0x1000000000077882 */ /* 0x000fe20000000000 */
[----:B------:R-:W-:Y:S01]  /*4820*/  @!UP0 UIADD3 UR32, UPT, UPT, UR21, 0x400, URZ ;  /* 0x0000040015208890 */ /* 0x000fe2000fffe0ff */
[----:B------:R-:W-:Y:S01]  /*4830*/  @!P1 IADD3 R8, P0, PT, R16, 0x580, RZ ;  /* 0x0000058010089810 */ /* 0x000fe20007f1e0ff */
[----:B------:R-:W-:Y:S04]  /*4840*/  VOTEU.ALL UP0, P1 ;  /* 0x0000000000ff7886 */ /* 0x000fe80000800000 */
[----:B------:R-:W-:Y:S02]  /*4850*/  @!P1 IMAD.X R6, RZ, RZ, R17, P0 ;  /* 0x000000ffff069224 */ /* 0x000fe400000e0611 */
[----:B------:R-:W-:Y:S02]  /*4860*/  IMAD.U32 R10, RZ, RZ, UR5 ;  /* 0x00000005ff0a7e24 */ /* 0x000fe4000f8e00ff */
[----:B------:R-:W-:Y:S03]  /*4870*/  IMAD.U32 R11, RZ, RZ, UR4 ;  /* 0x00000004ff0b7e24 */ /* 0x000fe6000f8e00ff */
[----:B------:R-:W-:Y:S02]  /*4880*/  @!P1 R2UR UR4, R10 ;  /* 0x000000000a0492ca */ /* 0x000fe400000e0000 */
[----:B------:R-:W-:Y:S11]  /*4890*/  @!P1 R2UR UR5, R11 ;  /* 0x000000000b0592ca */ /* 0x000ff600000e0000 */
[----:B------:R-:W-:Y:S02]  /*48a0*/  @!UPT UIADD3 URZ, UPT, UPT, URZ, URZ, URZ ;  /* 0x000000fffffff290 */ /* 0x000fe4000fffe0ff */
[----:B------:R2:W-:Y:S01]  /*48b0*/  @!UP0 UTMALDG.3D [UR32], [UR4], desc[UR6] ;  /* 0x00000620040085b4 */ /* 0x0005e20008011000 */
[----:B------:R2:W-:Y:S01]  /*48c0*/  @!P1 SYNCS.ARRIVE.TRANS64.RED.A0TR RZ, [UR21+0x60], R0 ;  /* 0x00006000ffff99a7 */ /* 0x0005e20008300415 */
[----:B------:R-:W-:Y:S01]  /*48d0*/  SYNCS.ARRIVE.TRANS64.RED.A1T0 RZ, [UR40], RZ ;  /* 0x000000ffffff79a7 */ /* 0x000fe20008100428 */
[----:B------:R-:W3:Y:S02]  /*48e0*/  SYNCS.PHASECHK.TRANS64.TRYWAIT P2, [UR21+0x88], R9 ;  /* 0x00008809ff0075a7 */ /* 0x000ee40008041115 */
[----:B--23--:R-:W-:Y:S05]  /*48f0*/  @!P2 BRA `(.L_x_82) ;  /* 0x0000007000b4a947 */ /* 0x00cfea0003800000 */
.L_x_170:
        /* <DEDUP_REMOVED lines=8> */
[----:B------:R-:W-:Y:S01]  /*4980*/  @!UP0 UIADD3 UR24, UPT, UPT, UR21, 0x4400, URZ ;  /* 0x0000440015188890 */ /* 0x000fe2000fffe0ff */
[----:B------:R-:W-:Y:S01]  /*4990*/  VOTEU.ALL UP0, P1 ;  /* 0x0000000000ff7886 */ /* 0x000fe20000800000 */
[----:B------:R-:W-:Y:S01]  /*49a0*/  UMOV UR27, UR35 ;  /* 0x00000023001b7c82 */ /* 0x000fe20008000000 */
[----:B------:R-:W-:Y:S02]  /*49b0*/  UMOV UR28, UR36 ;  /* 0x00000024001c7c82 */ /* 0x000fe40008000000 */
[----:B------:R-:W-:Y:S02]  /*49c0*/  IMAD.U32 R10, RZ, RZ, UR5 ;  /* 0x00000005ff0a7e24 */ /* 0x000fe4000f8e00ff */
[----:B------:R-:W-:Y:S02]  /*49d0*/  IMAD.U32 R11, RZ, RZ, UR4 ;  /* 0x00000004ff0b7e24 */ /* 0x000fe4000f8e00ff */
[----:B------:R-:W-:Y:S01]  /*49e0*/  @!P1 IMAD.X R6, RZ, RZ, R17, P0 ;  /* 0x000000ffff069224 */ /* 0x000fe200000e0611 */
        /* <DEDUP_REMOVED lines=8> */
.L_x_172:
[----:B------:R-:W-:Y:S01]  /*4a70*/  @!P1 R2UR UR5, R8 ;  /* 0x00000000080592ca */ /* 0x000fe200000e0000 */
[----:B------:R-:W-:Y:S01]  /*4a80*/  VOTEU.ALL UP0, P1 ;  /* 0x0000000000ff7886 */ /* 0x000fe20000800000 */
[----:B------:R-:W-:Y:S01]  /*4a90*/  @!P1 R2UR UR4, R6 ;  /* 0x00000000060492ca */ /* 0x000fe200000e0000 */
[----:B--2---:R-:W-:Y:S01]  /*4aa0*/  @!P1 IMAD.MOV.U32 R0, RZ, RZ, 0x4000 ;  /* 0x00004000ff009424 */ /* 0x004fe200078e00ff */
[----:B------:R-:W-:Y:S01]  /*4ab0*/  UMOV UR6, 0x0 ;  /* 0x0000000000067882 */ /* 0x000fe20000000000 */
[----:B------:R-:W-:Y:S01]  /*4ac0*/  UMOV UR7, 0x10000000 ;  /* 0x1000000000077882 */ /* 0x000fe20000000000 */
[----:B------:R-:W-:Y:S01]  /*4ad0*/  @!UP0 UIADD3 UR18, UPT, UPT, UR34, 0x80, URZ ;  /* 0x0000008022128890 */ /* 0x000fe2000fffe0ff */
[----:B------:R-:W-:Y:S01]  /*4ae0*/  VIADD R14, R14, 0x1 ;  /* 0x000000010e0e7836 */ /* 0x000fe20000000000 */
[----:B------:R-:W-:Y:S01]  /*4af0*/  @!UP0 UIADD3 UR16, UPT, UPT, UR21, 0x8400, URZ ;  /* 0x0000840015108890 */ /* 0x000fe2000fffe0ff */
[----:B------:R-:W-:Y:S01]  /*4b00*/  VOTEU.ALL UP0, P1 ;  /* 0x0000000000ff7886 */ /* 0x000fe20000800000 */
[----:B------:R-:W-:Y:S01]  /*4b10*/  UMOV UR19, UR35 ;  /* 0x0000002300137c82 */ /* 0x000fe20008000000 */
[----:B------:R-:W-:Y:S02]  /*4b20*/  UMOV UR20, UR36 ;  /* 0x0000002400147c82 */ /* 0x000fe40008000000 */
        /* <DEDUP_REMOVED lines=10> */
.L_x_174:
[----:B------:R-:W-:Y:S01]  /*4bd0*/  @!P1 IADD3 R6, P0, PT, R16, 0x580, RZ ;  /* 0x0000058010069810 */ /* 0x000fe20007f1e0ff */
[----:B------:R-:W-:Y:S01]  /*4be0*/  VOTEU.ALL UP0, P1 ;  /* 0x0000000000ff7886 */ /* 0x000fe20000800000 */
[----:B------:R-:W-:Y:S01]  /*4bf0*/  UMOV UR6, 0x0 ;  /* 0x0000000000067882 */ /* 0x000fe20000000000 */
[----:B------:R-:W-:Y:S01]  /*4c00*/  UMOV UR7, 0x10000000 ;  /* 0x1000000000077882 */ /* 0x000fe20000000000 */
[----:B------:R-:W-:Y:S01]  /*4c10*/  @!P1 R2UR UR5, R6 ;  /* 0x00000000060592ca */ /* 0x000fe200000e0000 */
[----:B--2---:R-:W-:Y:S01]  /*4c20*/  @!P1 IMAD.X R0, RZ, RZ, R17, P0 ;  /* 0x000000ffff009224 */ /* 0x004fe200000e0611 */
[----:B------:R-:W-:Y:S01]  /*4c30*/  @!UP0 UIADD3 UR10, UPT, UPT, UR34, 0xc0, URZ ;  /* 0x000000c0220a8890 */ /* 0x000fe2000fffe0ff */
[----:B------:R-:W-:Y:S01]  /*4c40*/  R2UR UR18, R144 ;  /* 0x00000000901272ca */ /* 0x000fe200000e0000 */
[----:B------:R-:W-:Y:S01]  /*4c50*/  @!UP0 UIADD3 UR8, UPT, UPT, UR21, 0xc400, URZ ;  /* 0x0000c40015088890 */ /* 0x000fe2000fffe0ff */
[----:B------:R-:W-:Y:S01]  /*4c60*/  R2UR UR16, R145 ;  /* 0x00000000911072ca */ /* 0x000fe200000e0000 */
[----:B------:R-:W-:Y:S01]  /*4c70*/  @!UP0 UIADD3 UR9, UPT, UPT, UR21, 0x78, URZ ;  /* 0x0000007815098890 */ /* 0x000fe2000fffe0ff */
[----:B------:R-:W-:Y:S01]  /*4c80*/  @!P1 R2UR UR4, R0 ;  /* 0x00000000000492ca */ /* 0x000fe200000e0000 */
[----:B------:R-:W-:Y:S01]  /*4c90*/  VOTEU.ALL UP0, P1 ;  /* 0x0000000000ff7886 */ /* 0x000fe20000800000 */
[----:B------:R-:W-:Y:S01]  /*4ca0*/  UMOV UR11, UR35 ;  /* 0x00000023000b7c82 */ /* 0x000fe20008000000 */
[----:B------:R-:W-:Y:S01]  /*4cb0*/  UMOV UR12, UR36 ;  /* 0x00000024000c7c82 */ /* 0x000fe20008000000 */
[C---:B------:R-:W-:Y:S01]  /*4cc0*/  ISETP.NE.AND P0, PT, R14.reuse, 0x2, PT ;  /* 0x000000020e00780c */ /* 0x040fe20003f05270 */
[----:B------:R-:W-:Y:S01]  /*4cd0*/  UPLOP3.LUT UP3, UPT, UPT, UPT, UPT, 0x80, 0x8 ;  /* 0x000000000008789c */ /* 0x000fe20003f6f070 */
[----:B------:R-:W-:Y:S01]  /*4ce0*/  IMAD.U32 R8, RZ, RZ, UR5 ;  /* 0x00000005ff087e24 */ /* 0x000fe2000f8e00ff */
[----:B------:R-:W-:Y:S01]  /*4cf0*/  LOP3.LUT R15, R15, 0x1, RZ, 0x3c, !PT ;  /* 0x000000010f0f7812 */ /* 0x000fe200078e3cff */
[----:B------:R-:W-:Y:S01]  /*4d00*/  UMOV UR36, UR29 ;  /* 0x0000001d00247c82 */ /* 0x000fe20008000000 */
[----:B------:R-:W-:Y:S01]  /*4d10*/  SEL R0, RZ, 0x1, P0 ;  /* 0x00000001ff007807 */ /* 0x000fe20000000000 */
[----:B------:R-:W-:Y:S01]  /*4d20*/  UIADD3 UR20, UPT, UPT, UR13, UR18, URZ ;  /* 0x000000120d147290 */ /* 0x000fe2000fffe0ff */
[----:B------:R-:W-:Y:S01]  /*4d30*/  SEL R14, R14, RZ, P0 ;  /* 0x000000ff0e0e7207 */ /* 0x000fe20000000000 */
[----:B------:R-:W-:Y:S01]  /*4d40*/  UIADD3 UR16, UPT, UPT, UR14, UR16, URZ ;  /* 0x000000100e107290 */ /* 0x000fe2000fffe0ff */
[----:B------:R-:W-:Y:S01]  /*4d50*/  IMAD.U32 R9, RZ, RZ, UR4 ;  /* 0x00000004ff097e24 */ /* 0x000fe2000f8e00ff */
[----:B------:R-:W-:Y:S02]  /*4d60*/  @!P1 R2UR UR4, R8 ;  /* 0x00000000080492ca */ /* 0x000fe400000e0000 */
[----:B------:R-:W-:Y:S02]  /*4d70*/  LOP3.LUT R13, R13, R0, RZ, 0x3c, !PT ;  /* 0x000000000d0d7212 */ /* 0x000fe400078e3cff */
[----:B------:R-:W-:Y:S11]  /*4d80*/  @!P1 R2UR UR5, R9 ;  /* 0x00000000090592ca */ /* 0x000ff600000e0000 */
[----:B------:R-:W-:Y:S02]  /*4d90*/  @!UPT UIADD3 URZ, UPT, UPT, URZ, URZ, URZ ;  /* 0x000000fffffff290 */ /* 0x000fe4000fffe0ff */
[----:B------:R2:W-:Y:S01]  /*4da0*/  @!UP0 UTMALDG.3D [UR8], [UR4], desc[UR6] ;  /* 0x00000608040085b4 */ /* 0x0005e20008011000 */
[----:B------:R2:W-:Y:S01]  /*4db0*/  @!P1 SYNCS.ARRIVE.TRANS64.RED.A0TR RZ, [UR21+0x78], R7 ;  /* 0x00007807ffff99a7 */ /* 0x0005e20008300415 */
[----:B------:R-:W-:Y:S01]  /*4dc0*/  SYNCS.ARRIVE.TRANS64.RED.A1T0 RZ, [UR37], RZ ;  /* 0x000000ffffff79a7 */ /* 0x000fe20008100425 */
[----:B------:R-:W-:Y:S05]  /*4dd0*/  BRA.U UP1, `(.L_x_85) ;  /* 0xfffffff101707547 */ /* 0x000fea000b83ffff */
[----:B------:R-:W-:-:S04]  /*4de0*/  SHF.L.U32 R2, R15, 0x1f, RZ ;  /* 0x0000001f0f027819 */ /* 0x000fc800000006ff */
[----:B------:R-:W3:Y:S02]  /*4df0*/  SYNCS.PHASECHK.TRANS64.TRYWAIT P0, [UR21+0x80], R2 ;  /* 0x00008002ff0075a7 */ /* 0x000ee40008001115 */
[----:B---3--:R-:W-:Y:S05]  /*4e00*/  @!P0 BRA `(.L_x_86) ;  /* 0x0000006c00b88947 */ /* 0x008fea0003800000 */
.L_x_176:
[----:B------:R-:W4:Y:S02]  /*4e10*/  SYNCS.PHASECHK.TRANS64.TRYWAIT P0, [UR21+0x88], R2 ;  /* 0x00008802ff0075a7 */ /* 0x000f240008001115 */
[----:B----4-:R-:W-:Y:S05]  /*4e20*/  @!P0 BRA `(.L_x_87) ;  /* 0x0000006c00c88947 */ /* 0x010fea0003800000 */
.L_x_178:
[----:B------:R-:W4:Y:S02]  /*4e30*/  SYNCS.PHASECHK.TRANS64.TRYWAIT P0, [UR21+0x90], R2 ;  /* 0x00009002ff0075a7 */ /* 0x000f240008001115 */
[----:B----4-:R-:W-:Y:S05]  /*4e40*/  @!P0 BRA `(.L_x_88) ;  /* 0x0000006c00d88947 */ /* 0x010fea0003800000 */
.L_x_180:
[----:B---3--:R-:W-:-:S07]  /*4e50*/  MOV R0, UR21 ;  /* 0x0000001500007c02 */ /* 0x008fce0008000f00 */
.L_x_89:
[----:B---3--:R-:W-:-:S04]  /*4e60*/  SHF.L.U32 R2, R15, 0x1f, RZ ;  /* 0x0000001f0f027819 */ /* 0x008fc800000006ff */
[----:B------:R3:W4:Y:S03]  /*4e70*/  SYNCS.PHASECHK.TRANS64.TRYWAIT P0, [R0+URZ+0x98], R2 ;  /* 0x00009802000075a7 */ /* 0x00072600080011ff */
[----:B----4-:R-:W-:Y:S05]  /*4e80*/  @!P0 NANOSLEEP.SYNCS 0x989680 ;  /* 0x009896800000895d */ /* 0x010fea0003900000 */
[----:B------:R-:W4:Y:S02]  /*4e90*/  @!P0 SYNCS.PHASECHK.TRANS64 P0, [R0+URZ+0x98], R2 ;  /* 0x00009802000085a7 */ /* 0x000f2400080010ff */
[----:B-12-4-:R-:W-:Y:S05]  /*4ea0*/  @P0 EXIT ;  /* 0x000000000000094d */ /* 0x016fea0003800000 */
[----:B------:R-:W-:Y:S05]  /*4eb0*/  BRA `(.L_x_89) ;  /* 0xfffffffc00e87947 */ /* 0x000fea000383ffff */
.L_x_74:
[----:B------:R-:W-:-:S06]  /*4ec0*/  UISETP.GE.AND UP0, UPT, UR17, 0x4, UPT ;  /* 0x000000041100788c */ /* 0x000fcc000bf06270 */
[----:B------:R-:W-:-:S13]  /*4ed0*/  PLOP3.LUT P0, PT, PT, PT, UP0, 0x80, 0x8 ;  /* 0x000000000008781c */ /* 0x000fda0003f0f008 */
[----:B------:R-:W-:Y:S05]  /*4ee0*/  @!P0 EXIT ;  /* 0x000000000000894d */ /* 0x000fea0003800000 */
[----:B------:R-:W1:Y:S08]  /*4ef0*/  S2UR UR4, SR_CgaCtaId ;  /* 0x00000000000479c3 */ /* 0x000e700000008800 */
[----:B------:R-:W-:Y:S01]  /*4f00*/  BAR.SYNC.DEFER_BLOCKING 0x6, 0xa0 ;  /* 0x0182800000007b1d */ /* 0x000fe20000010000 */
[C---:B------:R-:W-:Y:S01]  /*4f10*/  IMAD.SHL.U32 R2, R160.reuse, 0x40, RZ ;  /* 0x00000040a0027824 */ /* 0x040fe200078e00ff */
[C---:B------:R-:W-:Y:S01]  /*4f20*/  LOP3.LUT R141, R160.reuse, 0x1, RZ, 0xc0, !PT ;  /* 0x00000001a08d7812 */ /* 0x040fe200078ec0ff */
[----:B------:R-:W-:-:S02]  /*4f30*/  IMAD.SHL.U32 R140, R160, 0x8, RZ ;  /* 0x00000008a08c7824 */ /* 0x000fc400078e00ff */
[----:B------:R-:W-:Y:S02]  /*4f40*/  HFMA2 R157, -RZ, RZ, 0, 5.9604644775390625e-08 ;  /* 0x00000001ff9d7431 */ /* 0x000fe400000001ff */
[----:B------:R-:W-:Y:S01]  /*4f50*/  IMAD.U32 R69, R160, 0x10000, RZ ;  /* 0x00010000a0457824 */ /* 0x000fe200078e00ff */
[----:B------:R-:W-:Y:S01]  /*4f60*/  UMOV UR44, 0x400 ;  /* 0x00000400002c7882 */ /* 0x000fe20000000000 */
[----:B------:R-:W2:Y:S01]  /*4f70*/  LDC.64 R138, c[0x0][0x8b0] ;  /* 0x00022c00ff8a7b82 */ /* 0x000ea20000000a00 */
[----:B------:R-:W-:Y:S01]  /*4f80*/  LOP3.LUT R3, R2, 0x1c0, RZ, 0xc0, !PT ;  /* 0x000001c002037812 */ /* 0x000fe200078ec0ff */
[----:B------:R-:W-:Y:S01]  /*4f90*/  IMAD.MOV.U32 R159, RZ, RZ, 0x2 ;  /* 0x00000002ff9f7424 */ /* 0x000fe200078e00ff */
[----:B------:R-:W-:Y:S01]  /*4fa0*/  ISETP.NE.U32.AND P0, PT, R141, 0x1, PT ;  /* 0x000000018d00780c */ /* 0x000fe20003f05070 */
[----:B------:R-:W-:Y:S01]  /*4fb0*/  IMAD.MOV.U32 R158, RZ, RZ, 0x4 ;  /* 0x00000004ff9e7424 */ /* 0x000fe200078e00ff */
[----:B------:R-:W-:Y:S01]  /*4fc0*/  LOP3.LUT R140, R3, 0x38, R140, 0xf8, !PT ;  /* 0x00000038038c7812 */ /* 0x000fe200078ef88c */
[----:B------:R-:W-:Y:S01]  /*4fd0*/  IMAD.MOV.U32 R68, RZ, RZ, RZ ;  /* 0x000000ffff447224 */ /* 0x000fe200078e00ff */
[----:B------:R-:W-:Y:S01]  /*4fe0*/  LOP3.LUT R69, R69, 0x600000, RZ, 0xc0, !PT ;  /* 0x0060000045457812 */ /* 0x000fe200078ec0ff */
[----:B------:R-:W3:Y:S01]  /*4ff0*/  LDC.64 R136, c[0x0][0x8a8] ;  /* 0x00022a00ff887b82 */ /* 0x000ee20000000a00 */
[----:B------:R-:W-:Y:S01]  /*5000*/  R2P PR, R160, 0x6 ;  /* 0x00000006a0007804 */ /* 0x000fe20000000000 */
[----:B------:R-:W-:Y:S01]  /*5010*/  IMAD.MOV.U32 R156, RZ, RZ, RZ ;  /* 0x000000ffff9c7224 */ /* 0x000fe200078e00ff */
[----:B------:R-:W-:Y:S01]  /*5020*/  LOP3.LUT R140, R140, 0x1e00, R2, 0xf8, !PT ;  /* 0x00001e008c8c7812 */ /* 0x000fe200078ef802 */
[----:B------:R-:W-:Y:S01]  /*5030*/  IMAD.MOV.U32 R149, RZ, RZ, RZ ;  /* 0x000000ffff957224 */ /* 0x000fe200078e00ff */
[----:B------:R-:W-:Y:S01]  /*5040*/  P2R R2, PR, RZ, 0x1 ;  /* 0x00000001ff027803 */ /* 0x000fe20000000000 */
[----:B------:R-:W4:Y:S01]  /*5050*/  LDCU UR59, c[0x0][0x370] ;  /* 0x00006e00ff3b77ac */ /* 0x000f220008000800 */
[----:B------:R-:W-:-:S02]  /*5060*/  LOP3.LUT R160, R160, 0x60, RZ, 0xc0, !PT ;  /* 0x00000060a0a07812 */ /* 0x000fc400078ec0ff */
[----:B------:R-:W-:Y:S01]  /*5070*/  MOV R155, RZ ;  /* 0x000000ff009b7202 */ /* 0x000fe20000000f00 */
[----:B-1----:R-:W-:Y:S01]  /*5080*/  ULEA UR44, UR4, UR44, 0x18 ;  /* 0x0000002c042c7291 */ /* 0x002fe2000f8ec0ff */
[----:B------:R-:W-:Y:S01]  /*5090*/  SEL R159, R159, 0xfffffffe, !P1 ;  /* 0xfffffffe9f9f7807 */ /* 0x000fe20004800000 */
[----:B------:R-:W1:Y:S01]  /*50a0*/  LDCU UR43, c[0x0][0xb0c] ;  /* 0x00016180ff2b77ac */ /* 0x000e620008000800 */
[----:B------:R-:W-:Y:S01]  /*50b0*/  SEL R158, R158, 0xfffffffc, !P2 ;  /* 0xfffffffc9e9e7807 */ /* 0x000fe20005000000 */
[----:B------:R-:W-:Y:S01]  /*50c0*/  UIADD3 UR4, UPT, UPT, UR44, 0x400, URZ ;  /* 0x000004002c047890 */ /* 0x000fe2000fffe0ff */
[----:B------:R-:W1:Y:S04]  /*50d0*/  LDCU UR39, c[0x0][0xb30] ;  /* 0x00016600ff2777ac */ /* 0x000e680008000800 */
[----:B------:R-:W4:Y:S01]  /*50e0*/  LDS R0, [UR44+0x140] ;  /* 0x0001402cff007984 */ /* 0x000f220008000800 */
[----:B------:R-:W-:Y:S01]  /*50f0*/  IMAD.U32 R147, RZ, RZ, UR4 ;  /* 0x00000004ff937e24 */ /* 0x000fe2000f8e00ff */
[----:B------:R-:W1:Y:S01]  /*5100*/  LDCU.64 UR56, c[0x0][0x888] ;  /* 0x00011100ff3877ac */ /* 0x000e620008000a00 */
[----:B------:R-:W1:Y:S01]  /*5110*/  LDCU.64 UR40, c[0x0][0xb28] ;  /* 0x00016500ff2877ac */ /* 0x000e620008000a00 */
[----:B------:R-:W1:Y:S01]  /*5120*/  LDCU.64 UR62, c[0x0][0x890] ;  /* 0x00011200ff3e77ac */ /* 0x000e620008000a00 */
[----:B------:R-:W1:Y:S01]  /*5130*/  LDCU.128 UR52, c[0x0][0xb10] ;  /* 0x00016200ff3477ac */ /* 0x000e620008000c00 */
[----:B------:R-:W1:Y:S01]  /*5140*/  LDCU UR58, c[0x0][0x374] ;  /* 0x00006e80ff3a77ac */ /* 0x000e620008000800 */
[----:B------:R-:W-:Y:S01]  /*5150*/  UMOV UR47, URZ ;  /* 0x000000ff002f7c82 */ /* 0x000fe20008000000 */
[----:B------:R-:W-:Y:S01]  /*5160*/  UMOV UR46, URZ ;  /* 0x000000ff002e7c82 */ /* 0x000fe20008000000 */
[----:B-1234-:R-:W-:-:S07]  /*5170*/  IMAD.IADD R69, R0, 0x1, R69 ;  /* 0x0000000100457824 */ /* 0x01efce00078e0245 */
.L_x_133:
[----:B------:R-:W-:Y:S02]  /*5180*/  LEA R3, R149, UR44, 0x3 ;  /* 0x0000002c95037c11 */ /* 0x000fe4000f8e18ff */
[----:B------:R-:W-:Y:S02]  /*5190*/  SHF.L.U32 R0, R155, 0x1f, RZ ;  /* 0x0000001f9b007819 */ /* 0x000fe400000006ff */
[----:B-1----:R-:W-:Y:S02]  /*51a0*/  LEA R4, R149, UR44, 0x4 ;  /* 0x0000002c95047c11 */ /* 0x002fe4000f8e20ff */
[----:B------:R-:W1:Y:S02]  /*51b0*/  SYNCS.PHASECHK.TRANS64.TRYWAIT P0, [R3+URZ+0xb0], R0 ;  /* 0x0000b000030075a7 */ /* 0x000e6400080011ff */
[----:B-1----:R-:W-:Y:S05]  /*51c0*/  @!P0 BRA `(.L_x_90) ;  /* 0x0000006c00108947 */ /* 0x002fea0003800000 */
.L_x_181:
        /* <DEDUP_REMOVED lines=8> */
[----:B--2---:R-:W-:Y:S11]  /*5250*/  LOP3.LUT P0, RZ, R6, 0x1, RZ, 0xc0, !PT ;  /* 0x0000000106ff7812 */ /* 0x004ff6000780c0ff */
[----:B------:R-:W-:Y:S02]  /*5260*/  @!UPT UIADD3 URZ, UPT, UPT, URZ, URZ, URZ ;  /* 0x000000fffffff290 */ /* 0x000fe4000fffe0ff */
[----:B---3--:R-:W-:Y:S01]  /*5270*/  VOTEU.ANY UP1, P0 ;  /* 0x0000000000ff7886 */ /* 0x008fe20000020100 */
[----:B------:R-:W-:Y:S01]  /*5280*/  PLOP3.LUT P0, PT, PT, PT, UP1, 0x80, 0x8 ;  /* 0x000000000008781c */ /* 0x000fe20003f0f018 */
[----:B------:R-:W-:Y:S11]  /*5290*/  UP2UR UR61, UPR, URZ, 0x2 ;  /* 0x00000002ff3d7883 */ /* 0x000ff60008000000 */
[----:B------:R-:W-:Y:S01]  /*52a0*/  @!UPT UIADD3 URZ, UPT, UPT, URZ, URZ, URZ ;  /* 0x000000fffffff290 */ /* 0x000fe2000fffe0ff */
[----:B-1----:R-:W-:Y:S02]  /*52b0*/  @P0 SHF.R.U32.HI R0, RZ, 0x10, R5 ;  /* 0x00000010ff000819 */ /* 0x002fe40000011605 */
        /* <DEDUP_REMOVED lines=12> */
[----:B------:R-:W2:Y:S01]  /*5380*/  LDCU UR12, c[0x0][0xb20] ;  /* 0x00016400ff0c77ac */ /* 0x000ea20008000800 */
[----:B------:R-:W-:Y:S02]  /*5390*/  UIMAD.WIDE.U32 UR4, UR58, UR55, URZ ;  /* 0x000000373a0472a5 */ /* 0x000fe4000f8e00ff */
[----:B------:R-:W-:Y:S02]  /*53a0*/  UIMAD.WIDE.U32 UR6, UR59, UR52, URZ ;  /* 0x000000343b0672a5 */ /* 0x000fe4000f8e00ff */
[----:B------:R-:W-:Y:S02]  /*53b0*/  UISETP.NE.AND UP0, UPT, UR54, 0x1, UPT ;  /* 0x000000013600788c */ /* 0x000fe4000bf05270 */
[----:B------:R-:W-:Y:S02]  /*53c0*/  UIMAD.WIDE.U32 UR8, UR37, UR55, URZ ;  /* 0x00000037250872a5 */ /* 0x000fe4000f8e00ff */
[----:B------:R-:W-:Y:S02]  /*53d0*/  UIMAD.WIDE.U32 UR10, UR38, UR52, URZ ;  /* 0x00000034260a72a5 */ /* 0x000fe4000f8e00ff */
[----:B------:R-:W-:Y:S02]  /*53e0*/  UISETP.NE.AND UP1, UPT, UR43, 0x1, UPT ;  /* 0x000000012b00788c */ /* 0x000fe4000bf25270 */
[----:B------:R-:W-:Y:S01]  /*53f0*/  UISETP.NE.AND UP2, UPT, UR42, 0x1, UPT ;  /* 0x000000012a00788c */ /* 0x000fe2000bf45270 */
[----:B------:R-:W-:Y:S02]  /*5400*/  UMOV UR4, UR5 ;  /* 0x0000000500047c82 */ /* 0x000fe40008000000 */
[----:B--2---:R-:W-:Y:S03]  /*5410*/  USHF.R.U32.HI UR5, URZ, UR12, UR4 ;  /* 0x0000000cff057299 */ /* 0x004fe60008011604 */
[----:B------:R-:W-:Y:S02]  /*5420*/  UMOV UR4, UR7 ;  /* 0x0000000700047c82 */ /* 0x000fe40008000000 */
[----:B------:R-:W-:Y:S02]  /*5430*/  USHF.R.U32.HI UR7, URZ, UR53, UR4 ;  /* 0x00000035ff077299 */ /* 0x000fe40008011604 */
[----:B------:R-:W-:Y:S02]  /*5440*/  USEL UR4, UR58, UR5, !UP0 ;  /* 0x000000053a047287 */ /* 0x000fe4000c000000 */
[----:B------:R-:W-:Y:S01]  /*5450*/  USEL UR7, UR59, UR7, !UP1 ;  /* 0x000000073b077287 */ /* 0x000fe2000c800000 */
[----:B------:R-:W-:Y:S01]  /*5460*/  UMOV UR5, UR9 ;  /* 0x0000000900057c82 */ /* 0x000fe20008000000 */
[----:B------:R-:W-:Y:S02]  /*5470*/  UIMAD.WIDE.U32 UR8, UR4, UR40, URZ ;  /* 0x00000028040872a5 */ /* 0x000fe4000f8e00ff */
[----:B------:R-:W-:Y:S03]  /*5480*/  USHF.R.U32.HI UR6, URZ, UR12, UR5 ;  /* 0x0000000cff067299 */ /* 0x000fe60008011605 */
[----:B------:R-:W-:Y:S01]  /*5490*/  UMOV UR5, UR11 ;  /* 0x0000000b00057c82 */ /* 0x000fe20008000000 */
[----:B------:R-:W-:Y:S02]  /*54a0*/  UIMAD.WIDE.U32 UR10, UR7, UR40, URZ ;  /* 0x00000028070a72a5 */ /* 0x000fe4000f8e00ff */
[----:B------:R-:W-:Y:S02]  /*54b0*/  USHF.R.U32.HI UR12, URZ, UR53, UR5 ;  /* 0x00000035ff0c7299 */ /* 0x000fe40008011605 */
[----:B------:R-:W-:Y:S01]  /*54c0*/  USEL UR6, UR37, UR6, !UP0 ;  /* 0x0000000625067287 */ /* 0x000fe2000c000000 */
[----:B------:R-:W-:Y:S02]  /*54d0*/  UMOV UR5, UR9 ;  /* 0x0000000900057c82 */ /* 0x000fe40008000000 */
[----:B------:R-:W-:Y:S01]  /*54e0*/  UMOV UR10, UR11 ;  /* 0x0000000b000a7c82 */ /* 0x000fe20008000000 */
[----:B------:R-:W-:Y:S02]  /*54f0*/  @UP2 USHF.R.U32.HI UR4, URZ, UR41, UR5 ;  /* 0x00000029ff042299 */ /* 0x000fe40008011605 */
[----:B------:R-:W-:Y:S02]  /*5500*/  @UP2 USHF.R.U32.HI UR7, URZ, UR41, UR10 ;  /* 0x00000029ff072299 */ /* 0x000fe4000801160a */
[----:B------:R-:W-:Y:S02]  /*5510*/  UIMAD UR4, UR42, UR4, URZ ;  /* 0x000000042a0472a4 */ /* 0x000fe4000f8e02ff */
        /* <DEDUP_REMOVED lines=8> */
[----:B------:R-:W-:Y:S02]  /*55a0*/  USEL UR11, UR6, UR4, !UP2 ;  /* 0x00000004060b7287 */ /* 0x000fe4000d000000 */
[----:B------:R-:W-:Y:S02]  /*55b0*/  UIADD3 UR8, UPT, UPT, -UR5, URZ, URZ ;  /* 0x000000ff05087290 */ /* 0x000fe4000fffe1ff */
[----:B------:R-:W-:Y:S01]  /*55c0*/  UIADD3 UR10, UPT, UPT, -UR11, URZ, URZ ;  /* 0x000000ff0b0a7290 */ /* 0x000fe2000fffe1ff */
[----:B------:R-:W-:Y:S01]  /*55d0*/  @!UP0 UMOV UR4, UR9 ;  /* 0x0000000900048c82 */ /* 0x000fe20008000000 */
[----:B------:R-:W-:Y:S02]  /*55e0*/  UIADD3 UR9, UPT, UPT, -UR6, URZ, URZ ;  /* 0x000000ff06097290 */ /* 0x000fe4000fffe1ff */
[----:B------:R-:W-:Y:S02]  /*55f0*/  @!UP0 USHF.R.U32.HI UR4, URZ, UR41, UR4 ;  /* 0x00000029ff048299 */ /* 0x000fe40008011604 */
[----:B------:R-:W-:Y:S02]  /*5600*/  UIMAD UR10, UR42, UR10, UR6 ;  /* 0x0000000a2a0a72a4 */ /* 0x000fe4000f8e0206 */
[----:B------:R-:W-:Y:S04]  /*5610*/  @!UP0 USEL UR4, UR5, UR4, !UP2 ;  /* 0x0000000405048287 */ /* 0x000fe8000d000000 */
[----:B------:R-:W-:Y:S02]  /*5620*/  @!UP0 UIMAD UR10, UR7, UR10, UR4 ;  /* 0x0000000a070a82a4 */ /* 0x000fe4000f8e0204 */
[----:B------:R-:W-:Y:S02]  /*5630*/  @!UP0 UIADD3 UR11, UPT, UPT, UR11, -UR4, URZ ;  /* 0x800000040b0b8290 */ /* 0x000fe4000fffe0ff */
[----:B------:R-:W-:Y:S02]  /*5640*/  UIMAD UR7, UR43, UR8, UR38 ;  /* 0x000000082b0772a4 */ /* 0x000fe4000f8e0226 */
[----:B------:R-:W-:Y:S02]  /*5650*/  @!UP0 UIMAD UR6, UR11, UR42, UR5 ;  /* 0x0000002a0b0682a4 */ /* 0x000fe4000f8e0205 */
[----:B------:R-:W-:Y:S01]  /*5660*/  UIMAD UR4, UR54, UR9, UR37 ;  /* 0x00000009360472a4 */ /* 0x000fe2000f8e0225 */
[----:B------:R-:W-:Y:S02]  /*5670*/  @!UP0 UMOV UR5, UR10 ;  /* 0x0000000a00058c82 */ /* 0x000fe40008000000 */
[----:B------:R-:W-:Y:S02]  /*5680*/  UIMAD UR38, UR5, UR43, UR7 ;  /* 0x0000002b052672a4 */ /* 0x000fe4000f8e0207 */
[----:B------:R-:W-:Y:S11]  /*5690*/  UIMAD UR37, UR6, UR54, UR4 ;  /* 0x00000036062572a4 */ /* 0x000ff6000f8e0204 */
[----:B------:R-:W-:Y:S01]  /*56a0*/  @!UPT UIADD3 URZ, UPT, UPT, URZ, URZ, URZ ;  /* 0x000000fffffff290 */ /* 0x000fe2000fffe0ff */
.L_x_91:
[----:B------:R-:W-:Y:S01]  /*56b0*/  UISETP.NE.AND UP0, UPT, UR39, 0x1, UPT ;  /* 0x000000012700788c */ /* 0x000fe2000bf05270 */
[----:B------:R-:W-:Y:S01]  /*56c0*/  LOP3.LUT P0, RZ, R147, 0x3f0, RZ, 0xc0, !PT ;  /* 0x000003f093ff7812 */ /* 0x000fe2000780c0ff */
[----:B------:R-:W-:Y:S01]  /*56d0*/  USHF.L.U32 UR50, UR16, 0x7, URZ ;  /* 0x0000000710327899 */ /* 0x000fe200080006ff */
[----:B------:R-:W-:Y:S01]  /*56e0*/  BSSY.RECONVERGENT B6, `(.L_x_92) ;  /* 0x0000034000067945 */ /* 0x000fe20003800200 */
[----:B------:R-:W-:Y:S01]  /*56f0*/  USHF.L.U32 UR49, UR20, 0x8, URZ ;  /* 0x0000000814317899 */ /* 0x000fe200080006ff */
[----:B------:R-:W-:Y:S06]  /*5700*/  IADD3 R149, PT, PT, R149, 0x1, RZ ;  /* 0x0000000195957810 */ /* 0x000fec0007ffe0ff */
[----:B------:R-:W2:Y:S01]  /*5710*/  @!UP0 LDCU.128 UR12, c[0x0][0xb10] ;  /* 0x00016200ff0c87ac */ /* 0x000ea20008000c00 */
[----:B------:R-:W3:Y:S01]  /*5720*/  @!UP0 LDCU UR5, c[0x0][0xb0c] ;  /* 0x00016180ff0587ac */ /* 0x000ee20008000800 */
[----:B------:R-:W4:Y:S01]  /*5730*/  @!UP0 LDCU UR10, c[0x0][0xb20] ;  /* 0x00016400ff0a87ac */ /* 0x000f220008000800 */
[----:B--2---:R-:W-:Y:S02]  /*5740*/  UIMAD.WIDE.U32 UR8, UR38, UR12, URZ ;  /* 0x0000000c260872a5 */ /* 0x004fe4000f8e00ff */
[----:B------:R-:W-:Y:S02]  /*5750*/  UIMAD.WIDE.U32 UR6, UR37, UR15, URZ ;  /* 0x0000000f250672a5 */ /* 0x000fe4000f8e00ff */
[----:B------:R-:W-:Y:S03]  /*5760*/  @!UP0 UISETP.NE.AND UP1, UPT, UR14, 0x1, UPT ;  /* 0x000000010e00888c */ /* 0x000fe6000bf25270 */
[----:B------:R-:W-:Y:S01]  /*5770*/  @!UP0 UMOV UR4, UR9 ;  /* 0x0000000900048c82 */ /* 0x000fe20008000000 */
[----:B---3--:R-:W-:Y:S02]  /*5780*/  @!UP0 UISETP.NE.AND UP2, UPT, UR5, 0x1, UPT ;  /* 0x000000010500888c */ /* 0x008fe4000bf45270 */
[----:B------:R-:W-:Y:S01]  /*5790*/  @!UP0 USHF.R.U32.HI UR4, URZ, UR13, UR4 ;  /* 0x0000000dff048299 */ /* 0x000fe20008011604 */
[----:B------:R-:W-:Y:S02]  /*57a0*/  @!UP0 UMOV UR6, UR7 ;  /* 0x0000000700068c82 */ /* 0x000fe40008000000 */
[----:B----4-:R-:W-:Y:S02]  /*57b0*/  @!UP0 USHF.R.U32.HI UR6, URZ, UR10, UR6 ;  /* 0x0000000aff068299 */ /* 0x010fe40008011606 */
[----:B------:R-:W-:Y:S02]  /*57c0*/  @!UP0 USEL UR7, UR38, UR4, !UP2 ;  /* 0x0000000426078287 */ /* 0x000fe4000d000000 */
[----:B------:R-:W-:Y:S04]  /*57d0*/  @!UP0 USEL UR6, UR37, UR6, !UP1 ;  /* 0x0000000625068287 */ /* 0x000fe8000c800000 */
[----:B------:R-:W-:Y:S02]  /*57e0*/  @!UP0 UIADD3 UR4, UPT, UPT, -UR7, UR6, URZ ;  /* 0x0000000607048290 */ /* 0x000fe4000fffe1ff */
[----:B------:R-:W-:Y:S02]  /*57f0*/  @!UP0 UIADD3 UR6, UPT, UPT, UR7, -UR6, URZ ;  /* 0x8000000607068290 */ /* 0x000fe4000fffe0ff */
[----:B------:R-:W-:Y:S02]  /*5800*/  @!UP0 UIMAD UR38, UR4, UR5, UR38 ;  /* 0x00000005042682a4 */ /* 0x000fe4000f8e0226 */
[----:B------:R-:W-:Y:S01]  /*5810*/  @!UP0 UIMAD UR37, UR6, UR14, UR37 ;  /* 0x0000000e062582a4 */ /* 0x000fe2000f8e0225 */
[----:B------:R-:W-:Y:S11]  /*5820*/  @!P0 BRA `(.L_x_93) ;  /* 0x00000000007c8947 */ /* 0x000ff60003800000 */
[----:B------:R-:W2:Y:S01]  /*5830*/  LDCU.64 UR8, c[0x4][0x80] ;  /* 0x01001000ff0877ac */ /* 0x000ea20008000a00 */
[----:B------:R-:W-:Y:S01]  /*5840*/  MOV R2, 0x0 ;  /* 0x0000000000027802 */ /* 0x000fe20000000f00 */
[----:B------:R-:W-:Y:S02]  /*5850*/  HFMA2 R12, -RZ, RZ, 0, 5.9604644775390625e-08 ;  /* 0x00000001ff0c7431 */ /* 0x000fe400000001ff */
[----:B------:R-:W-:Y:S01]  /*5860*/  IMAD.MOV.U32 R8, RZ, RZ, 0x70 ;  /* 0x00000070ff087424 */ /* 0x000fe200078e00ff */
[----:B------:R3:W4:Y:S01]  /*5870*/  LDC.64 R14, c[0x4][R2] ;  /* 0x01000000020e7b82 */ /* 0x0007220000000a00 */
[----:B------:R-:W1:Y:S01]  /*5880*/  LDCU.64 UR6, c[0x4][0x88] ;  /* 0x01001100ff0677ac */ /* 0x000e620008000a00 */
[----:B------:R-:W-:Y:S01]  /*5890*/  IMAD.MOV.U32 R13, RZ, RZ, RZ ;  /* 0x000000ffff0d7224 */ /* 0x000fe200078e00ff */
[----:B------:R-:W1:Y:S01]  /*58a0*/  LDCU.64 UR4, c[0x4][0x8] ;  /* 0x01000100ff0477ac */ /* 0x000e620008000a00 */
[----:B--2---:R-:W-:Y:S01]  /*58b0*/  MOV R5, UR9 ;  /* 0x0000000900057c02 */ /* 0x004fe20008000f00 */
[----:B------:R-:W-:Y:S01]  /*58c0*/  IMAD.U32 R4, RZ, RZ, UR8 ;  /* 0x00000008ff047e24 */ /* 0x000fe2000f8e00ff */
[----:B-1----:R-:W-:Y:S01]  /*58d0*/  MOV R7, UR7 ;  /* 0x0000000700077c02 */ /* 0x002fe20008000f00 */
[----:B------:R-:W-:Y:S01]  /*58e0*/  IMAD.U32 R6, RZ, RZ, UR6 ;  /* 0x00000006ff067e24 */ /* 0x000fe2000f8e00ff */
[----:B------:R-:W-:Y:S01]  /*58f0*/  MOV R11, UR5 ;  /* 0x00000005000b7c02 */ /* 0x000fe20008000f00 */
[----:B------:R-:W-:Y:S02]  /*5900*/  IMAD.U32 R10, RZ, RZ, UR4 ;  /* 0x00000004ff0a7e24 */ /* 0x000fe4000f8e00ff */
[----:B------:R-:W-:Y:S07]  /*5910*/  LEPC R20, `(.L_x_94) ;  /* 0x000000001014794e */ /* 0x000fee0000000000 */
[----:B---345:R-:W-:Y:S05]  /*5920*/  CALL.ABS.NOINC R14 ;  /* 0x000000000e007343 */ /* 0x038fea0003c00000 */
.L_x_94:
[----:B------:R-:W1:Y:S01]  /*5930*/  LDCU.64 UR8, c[0x4][0x80] ;  /* 0x01001000ff0877ac */ /* 0x000e620008000a00 */
[----:B------:R-:W2:Y:S01]  /*5940*/  LDC.64 R2, c[0x4][R2] ;  /* 0x0100000002027b82 */ /* 0x000ea20000000a00 */
[----:B------:R-:W-:Y:S02]  /*5950*/  HFMA2 R12, -RZ, RZ, 0, 5.9604644775390625e-08 ;  /* 0x00000001ff0c7431 */ /* 0x000fe400000001ff */
[----:B------:R-:W-:Y:S02]  /*5960*/  IMAD.MOV.U32 R8, RZ, RZ, 0x70 ;  /* 0x00000070ff087424 */ /* 0x000fe400078e00ff */
[----:B------:R-:W-:Y:S01]  /*5970*/  IMAD.MOV.U32 R13, RZ, RZ, RZ ;  /* 0x000000ffff0d7224 */ /* 0x000fe200078e00ff */
[----:B------:R-:W3:Y:S01]  /*5980*/  LDCU.64 UR6, c[0x4][0x88] ;  /* 0x01001100ff0677ac */ /* 0x000ee20008000a00 */
[----:B------:R-:W4:Y:S01]  /*5990*/  LDCU.64 UR4, c[0x4][0x8] ;  /* 0x01000100ff0477ac */ /* 0x000f220008000a00 */
[----:B-1----:R-:W-:Y:S02]  /*59a0*/  MOV R4, UR8 ;  /* 0x0000000800047c02 */ /* 0x002fe40008000f00 */
[----:B------:R-:W-:Y:S02]  /*59b0*/  MOV R5, UR9 ;  /* 0x0000000900057c02 */ /* 0x000fe40008000f00 */
[----:B---3--:R-:W-:Y:S01]  /*59c0*/  MOV R7, UR7 ;  /* 0x0000000700077c02 */ /* 0x008fe20008000f00 */
[----:B------:R-:W-:Y:S01]  /*59d0*/  IMAD.U32 R6, RZ, RZ, UR6 ;  /* 0x00000006ff067e24 */ /* 0x000fe2000f8e00ff */
[----:B----4-:R-:W-:Y:S01]  /*59e0*/  MOV R11, UR5 ;  /* 0x00000005000b7c02 */ /* 0x010fe20008000f00 */
[----:B------:R-:W-:Y:S02]  /*59f0*/  IMAD.U32 R10, RZ, RZ, UR4 ;  /* 0x00000004ff0a7e24 */ /* 0x000fe4000f8e00ff */
[----:B------:R-:W-:Y:S07]  /*5a00*/  LEPC R20, `(.L_x_93) ;  /* 0x000000001014794e */ /* 0x000fee0000000000 */
[----:B--2---:R-:W-:Y:S05]  /*5a10*/  CALL.ABS.NOINC R2 ;  /* 0x0000000002007343 */ /* 0x004fea0003c00000 */
.L_x_93:
[----:B------:R-:W-:Y:S05]  /*5a20*/  BSYNC.RECONVERGENT B6 ;  /* 0x0000000000067941 */ /* 0x000fea0003800200 */
.L_x_92:
[----:B------:R-:W-:Y:S01]  /*5a30*/  R2UR UR4, R146 ;  /* 0x00000000920472ca */ /* 0x000fe200000e0000 */
[----:B------:R-:W-:Y:S01]  /*5a40*/  UISETP.NE.U32.AND UP0, UPT, UR62, URZ, UPT ;  /* 0x000000ff3e00728c */ /* 0x000fe2000bf05070 */
[----:B------:R-:W-:Y:S02]  /*5a50*/  ISETP.NE.U32.AND P4, PT, R138, RZ, PT ;  /* 0x000000ff8a00720c */ /* 0x000fe40003f85070 */
[----:B------:R-:W-:Y:S01]  /*5a60*/  ISETP.NE.U32.AND P2, PT, RZ, UR56, PT ;  /* 0x00000038ff007c0c */ /* 0x000fe2000bf45070 */
[----:B------:R-:W-:Y:S01]  /*5a70*/  UISETP.NE.AND.EX UP1, UPT, UR63, URZ, UPT, UP0 ;  /* 0x000000ff3f00728c */ /* 0x000fe2000bf25300 */
[----:B------:R-:W-:Y:S01]  /*5a80*/  ISETP.NE.AND.EX P4, PT, R139, RZ, PT, P4 ;  /* 0x000000ff8b00720c */ /* 0x000fe20003f85340 */
[----:B------:R-:W-:Y:S01]  /*5a90*/  UPLOP3.LUT UP0, UPT, UPT, UPT, UPT, 0x40, 0x4 ;  /* 0x000000000004789c */ /* 0x000fe20003f0e870 */
[----:B------:R-:W-:Y:S05]  /*5aa0*/  ISETP.NE.AND.EX P2, PT, RZ, UR57, PT, P2 ;  /* 0x00000039ff007c0c */ /* 0x000fea000bf45320 */
[----:B------:R-:W-:Y:S06]  /*5ab0*/  UISETP.NE.AND UP2, UPT, UR4, URZ, UPT ;  /* 0x000000ff0400728c */ /* 0x000fec000bf45270 */
[----:B------:R-:W-:Y:S05]  /*5ac0*/  PLOP3.LUT P1, PT, PT, PT, UP2, 0x80, 0x8 ;  /* 0x000000000008781c */ /* 0x000fea0003f2f028 */
[----:B------:R-:W-:Y:S06]  /*5ad0*/  @UP2 UPLOP3.LUT UP0, UPT, UPT, UPT, UP1, 0x80, 0x8 ;  /* 0x000000000008289c */ /* 0x000fec0003f0f010 */
[----:B------:R-:W-:Y:S01]  /*5ae0*/  PLOP3.LUT P0, PT, PT, PT, UP0, 0x80, 0x8 ;  /* 0x000000000008781c */ /* 0x000fe20003f0f008 */
[----:B------:R-:W-:Y:S01]  /*5af0*/  @!UPT UIADD3 URZ, UPT, UPT, URZ, URZ, URZ ;  /* 0x000000fffffff290 */ /* 0x000fe2000fffe0ff */
[----:B------:R-:W-:Y:S11]  /*5b00*/  BRA.U !UP1, `(.L_x_95) ;  /* 0x00000001093c7547 */ /* 0x000ff6000b800000 */
[----:B------:R-:W-:Y:S01]  /*5b10*/  UISETP.NE.U32.AND UP0, UPT, UR56, URZ, UPT ;  /* 0x000000ff3800728c */ /* 0x000fe2000bf05070 */
[----:B-1----:R-:W-:Y:S01]  /*5b20*/  HFMA2 R0, -RZ, RZ, 0, 5.9604644775390625e-08 ;  /* 0x00000001ff007431 */ /* 0x002fe200000001ff */
[----:B------:R-:W1:Y:S01]  /*5b30*/  LDCU.64 UR8, c[0x0][0x358] ;  /* 0x00006b00ff0877ac */ /* 0x000e620008000a00 */
[----:B------:R-:W-:Y:S01]  /*5b40*/  IMAD.MOV.U32 R142, RZ, RZ, 0x1 ;  /* 0x00000001ff8e7424 */ /* 0x000fe200078e00ff */
[----:B------:R-:W-:Y:S06]  /*5b50*/  UISETP.NE.AND.EX UP0, UPT, UR57, URZ, UPT, UP0 ;  /* 0x000000ff3900728c */ /* 0x000fec000bf05300 */
[----:B------:R-:W-:Y:S05]  /*5b60*/  PLOP3.LUT P3, PT, PT, PT, UP0, 0x80, 0x8 ;  /* 0x000000000008781c */ /* 0x000fea0003f6f008 */
[----:B------:R-:W2:Y:S01]  /*5b70*/  @UP0 LDCU.64 UR4, c[0x0][0x888] ;  /* 0x00011100ff0407ac */ /* 0x000ea20008000a00 */
[----:B------:R-:W-:Y:S07]  /*5b80*/  @UP0 UIMAD UR6, UR36, UR62, URZ ;  /* 0x0000003e240602a4 */ /* 0x000fee000f8e02ff */
[----:B------:R-:W-:Y:S01]  /*5b90*/  @!P3 PRMT R142, R0, 0x7610, R142 ;  /* 0x00007610008eb816 */ /* 0x000fe2000000008e */
[----:B--2---:R-:W-:Y:S06]  /*5ba0*/  @UP0 UIMAD.WIDE UR4, UR6, 0x4, UR4 ;  /* 0x00000004060408a5 */ /* 0x004fec000f8e0204 */
[----:B------:R-:W-:Y:S01]  /*5bb0*/  IMAD.U32 R2, RZ, RZ, UR4 ;  /* 0x00000004ff027e24 */ /* 0x000fe2000f8e00ff */
[----:B------:R-:W-:Y:S04]  /*5bc0*/  MOV R3, UR5 ;  /* 0x0000000500037c02 */ /* 0x000fe80008000f00 */
[----:B------:R-:W2:Y:S01]  /*5bd0*/  @!UP0 LDCU UR4, c[0x0][0x880] ;  /* 0x00011000ff0487ac */ /* 0x000ea20008000800 */
[----:B-1---5:R3:W5:Y:S02]  /*5be0*/  @P3 LDG.E R73, desc[UR8][R2.64] ;  /* 0x0000000802493981 */ /* 0x022764000c1e1900 */
[----:B--23--:R-:W-:Y:S02]  /*5bf0*/  @!P3 IMAD.U32 R73, RZ, RZ, UR4 ;  /* 0x00000004ff49be24 */ /* 0x00cfe4000f8e00ff */
.L_x_95:
[----:B------:R-:W-:Y:S05]  /*5c00*/  @!P4 BRA `(.L_x_96) ;  /* 0x000000000024c947 */ /* 0x000fea0003800000 */
[----:B------:R-:W-:Y:S01]  /*5c10*/  ISETP.NE.U32.AND P3, PT, R136, RZ, PT ;  /* 0x000000ff8800720c */ /* 0x000fe20003f65070 */
[----:B------:R-:W2:Y:S03]  /*5c20*/  LDCU.64 UR4, c[0x0][0x358] ;  /* 0x00006b00ff0477ac */ /* 0x000ea60008000a00 */
[----:B------:R-:W-:Y:S11]  /*5c30*/  ISETP.NE.AND.EX P3, PT, R137, RZ, PT, P3 ;  /* 0x000000ff8900720c */ /* 0x000ff60003f65330 */
[----:B------:R-:W-:Y:S02]  /*5c40*/  @!UPT UIADD3 URZ, UPT, UPT, URZ, URZ, URZ ;  /* 0x000000fffffff290 */ /* 0x000fe4000fffe0ff */
[----:B------:R-:W3:Y:S01]  /*5c50*/  @P3 LDC.64 R2, c[0x0][0x8a8] ;  /* 0x00022a00ff023b82 */ /* 0x000ee20000000a00 */
[----:B-1----:R-:W-:Y:S04]  /*5c60*/  @P3 IMAD R0, R138, UR36, RZ ;  /* 0x000000248a003c24 */ /* 0x002fe8000f8e02ff */
[----:B---3--:R-:W-:Y:S05]  /*5c70*/  @P3 IMAD.WIDE R2, R0, 0x4, R2 ;  /* 0x0000000400023825 */ /* 0x008fea00078e0202 */
[----:B--2--5:R2:W5:Y:S02]  /*5c80*/  @P3 LDG.E R70, desc[UR4][R2.64] ;  /* 0x0000000402463981 */ /* 0x024564000c1e1900 */
[----:B--2---:R-:W3:Y:S02]  /*5c90*/  @!P3 LDC R70, c[0x0][0x8a0] ;  /* 0x00022800ff46bb82 */ /* 0x004ee40000000800 */
.L_x_96:
[----:B-----5:R-:W-:Y:S01]  /*5ca0*/  FSETP.NEU.AND P3, PT, R73, RZ, PT ;  /* 0x000000ff4900720b */ /* 0x020fe20003f6d000 */
[----:B------:R-:W-:Y:S01]  /*5cb0*/  IMAD.SHL.U32 R164, R140, 0x2, RZ ;  /* 0x000000028ca47824 */ /* 0x000fe200078e00ff */
[----:B------:R-:W-:Y:S01]  /*5cc0*/  SEL R3, RZ, 0xffffffff, P2 ;  /* 0xffffffffff037807 */ /* 0x000fe20001000000 */
[----:B------:R-:W-:Y:S01]  /*5cd0*/  IMAD.SHL.U32 R80, R158, 0x10, RZ ;  /* 0x000000109e507824 */ /* 0x000fe200078e00ff */
[----:B------:R-:W-:Y:S01]  /*5ce0*/  @P1 LOP3.LUT P2, RZ, R142, 0xff, RZ, 0xc0, !PT ;  /* 0x000000ff8eff1812 */ /* 0x000fe2000784c0ff */
[----:B------:R-:W-:Y:S01]  /*5cf0*/  VIADD R163, R164, UR44 ;  /* 0x0000002ca4a37c36 */ /* 0x000fe20008000000 */
[----:B-1----:R-:W-:Y:S01]  /*5d00*/  @P1 SEL R0, RZ, 0xffffffff, P3 ;  /* 0xffffffffff001807 */ /* 0x002fe20001800000 */
[----:B------:R-:W-:Y:S01]  /*5d10*/  IMAD.MOV.U32 R82, RZ, RZ, -0x10 ;  /* 0xfffffff0ff527424 */ /* 0x000fe200078e00ff */
[----:B------:R-:W-:Y:S01]  /*5d20*/  LOP3.LUT R157, R157, 0x1, RZ, 0x3c, !PT ;  /* 0x000000019d9d7812 */ /* 0x000fe200078e3cff */
[----:B------:R-:W-:Y:S01]  /*5d30*/  IMAD.SHL.U32 R81, R159, 0x10, RZ ;  /* 0x000000109f517824 */ /* 0x000fe200078e00ff */
[----:B------:R-:W-:Y:S01]  /*5d40*/  @P0 SEL R0, R3, R0, !P2 ;  /* 0x0000000003000207 */ /* 0x000fe20005000000 */
[C---:B------:R-:W-:Y:S01]  /*5d50*/  IMAD.IADD R153, R163.reuse, 0x1, R80 ;  /* 0x00000001a3997824 */ /* 0x040fe200078e0250 */
[----:B------:R-:W-:Y:S01]  /*5d60*/  LEA R74, R68, UR44, 0x3 ;  /* 0x0000002c444a7c11 */ /* 0x000fe2000f8e18ff */
[----:B------:R-:W-:Y:S01]  /*5d70*/  IMAD.IADD R162, R163, 0x1, R81 ;  /* 0x00000001a3a27824 */ /* 0x000fe200078e0251 */
[----:B------:R-:W-:Y:S01]  /*5d80*/  @P1 LOP3.LUT R0, R0, 0x1, RZ, 0xc0, !PT ;  /* 0x0000000100001812 */ /* 0x000fe200078ec0ff */
[----:B------:R-:W-:Y:S01]  /*5d90*/  IMAD.IADD R151, R81, 0x1, R153 ;  /* 0x0000000151977824 */ /* 0x000fe200078e0299 */
[----:B------:R-:W-:Y:S01]  /*5da0*/  PLOP3.LUT P2, PT, PT, PT, UP1, 0x80, 0x8 ;  /* 0x000000000008781c */ /* 0x000fe20003f4f018 */
[----:B------:R-:W-:Y:S01]  /*5db0*/  BSSY B1, `(.L_x_97) ;  /* 0x000004a000017945 */ /* 0x000fe20003800000 */
[----:B------:R-:W-:Y:S01]  /*5dc0*/  ISETP.NE.U32.OR P5, PT, R0, 0x1, !P1 ;  /* 0x000000010000780c */ /* 0x000fe20004fa5470 */
[----:B------:R-:W-:Y:S01]  /*5dd0*/  IMAD.MOV.U32 R83, RZ, RZ, 0x1 ;  /* 0x00000001ff537424 */ /* 0x000fe200078e00ff */
[----:B------:R-:W-:Y:S01]  /*5de0*/  LOP3.LUT P4, R148, R142, 0xff, RZ, 0xc0, !PT ;  /* 0x000000ff8e947812 */ /* 0x000fe2000788c0ff */
[----:B------:R-:W-:Y:S01]  /*5df0*/  IMAD R71, R68, 0x100, R69 ;  /* 0x0000010044477824 */ /* 0x000fe200078e0245 */
[----:B------:R-:W-:Y:S01]  /*5e00*/  SEL R2, RZ, 0xffffffff, P3 ;  /* 0xffffffffff027807 */ /* 0x000fe20001800000 */
[----:B------:R-:W-:Y:S01]  /*5e10*/  IMAD.MOV.U32 R75, RZ, RZ, RZ ;  /* 0x000000ffff4b7224 */ /* 0x000fe200078e00ff */
[----:B------:R-:W-:Y:S02]  /*5e20*/  P2R R161, PR, RZ, 0x20 ;  /* 0x00000020ffa17803 */ /* 0x000fe40000000000 */
[----:B------:R-:W-:Y:S02]  /*5e30*/  CS2R R134, SRZ ;  /* 0x0000000000867805 */ /* 0x000fe4000001ff00 */
[----:B------:R-:W-:Y:S02]  /*5e40*/  CS2R R132, SRZ ;  /* 0x0000000000847805 */ /* 0x000fe4000001ff00 */
[----:B------:R-:W-:Y:S02]  /*5e50*/  CS2R R126, SRZ ;  /* 0x00000000007e7805 */ /* 0x000fe4000001ff00 */
[----:B------:R-:W-:Y:S02]  /*5e60*/  CS2R R124, SRZ ;  /* 0x00000000007c7805 */ /* 0x000fe4000001ff00 */
[----:B------:R-:W-:Y:S02]  /*5e70*/  @P2 SEL R2, R3, R2, !P4 ;  /* 0x0000000203022207 */ /* 0x000fe40006000000 */
[----:B------:R-:W-:Y:S02]  /*5e80*/  CS2R R118, SRZ ;  /* 0x0000000000767805 */ /* 0x000fe4000001ff00 */
[----:B------:R-:W-:Y:S02]  /*5e90*/  @P5 SHF.L.U32 R0, R157, 0x1f, RZ ;  /* 0x0000001f9d005819 */ /* 0x000fe400000006ff */
[----:B------:R-:W-:Y:S02]  /*5ea0*/  CS2R R116, SRZ ;  /* 0x0000000000747805 */ /* 0x000fe4000001ff00 */
[----:B------:R-:W-:Y:S02]  /*5eb0*/  LOP3.LUT R2, R2, 0x1, RZ, 0xc0, !PT ;  /* 0x0000000102027812 */ /* 0x000fe400078ec0ff */
[----:B------:R-:W-:Y:S01]  /*5ec0*/  CS2R R110, SRZ ;  /* 0x00000000006e7805 */ /* 0x000fe2000001ff00 */
[----:B------:R1:W2:Y:S01]  /*5ed0*/  @P5 SYNCS.PHASECHK.TRANS64.TRYWAIT P1, [UR44+0x60], R0 ;  /* 0x00006000ff0055a7 */ /* 0x0002a2000802112c */
[----:B------:R-:W-:Y:S02]  /*5ee0*/  CS2R R108, SRZ ;  /* 0x00000000006c7805 */ /* 0x000fe4000001ff00 */
[----:B------:R-:W-:Y:S02]  /*5ef0*/  ISETP.NE.U32.AND P2, PT, R2, 0x1, PT ;  /* 0x000000010200780c */ /* 0x000fe40003f45070 */
[----:B------:R-:W-:Y:S02]  /*5f00*/  CS2R R102, SRZ ;  /* 0x0000000000667805 */ /* 0x000fe4000001ff00 */
[----:B------:R-:W-:Y:S02]  /*5f10*/  CS2R R100, SRZ ;  /* 0x0000000000647805 */ /* 0x000fe4000001ff00 */
[----:B------:R-:W-:Y:S02]  /*5f20*/  CS2R R94, SRZ ;  /* 0x00000000005e7805 */ /* 0x000fe4000001ff00 */
[----:B------:R-:W-:Y:S02]  /*5f30*/  P2R R96, PR, RZ, 0x4 ;  /* 0x00000004ff607803 */ /* 0x000fe40000000000 */
[----:B------:R-:W-:Y:S02]  /*5f40*/  CS2R R92, SRZ ;  /* 0x00000000005c7805 */ /* 0x000fe4000001ff00 */
[----:B------:R-:W-:Y:S02]  /*5f50*/  ISETP.NE.U32.AND P2, PT, R141, 0x1, PT ;  /* 0x000000018d00780c */ /* 0x000fe40003f45070 */
[----:B------:R-:W-:Y:S02]  /*5f60*/  CS2R R86, SRZ ;  /* 0x0000000000567805 */ /* 0x000fe4000001ff00 */
[----:B------:R-:W-:Y:S02]  /*5f70*/  CS2R R84, SRZ ;  /* 0x0000000000547805 */ /* 0x000fe4000001ff00 */
[----:B------:R-:W-:Y:S02]  /*5f80*/  CS2R R78, SRZ ;  /* 0x00000000004e7805 */ /* 0x000fe4000001ff00 */
[----:B------:R-:W-:Y:S02]  /*5f90*/  SEL R82, R82, 0x10, !P2 ;  /* 0x0000001052527807 */ /* 0x000fe40005000000 */
[----:B------:R-:W-:Y:S03]  /*5fa0*/  CS2R R76, SRZ ;  /* 0x00000000004c7805 */ /* 0x000fe6000001ff00 */
[----:B------:R-:W-:Y:S02]  /*5fb0*/  IMAD.IADD R163, R163, 0x1, R82 ;  /* 0x00000001a3a37824 */ /* 0x000fe400078e0252 */
[C---:B------:R-:W-:Y:S02]  /*5fc0*/  IMAD.IADD R154, R82.reuse, 0x1, R162 ;  /* 0x00000001529a7824 */ /* 0x040fe400078e02a2 */
[----:B------:R-:W-:Y:S01]  /*5fd0*/  IMAD.IADD R152, R82, 0x1, R153 ;  /* 0x0000000152987824 */ /* 0x000fe200078e0299 */
[----:B-1----:R-:W-:Y:S01]  /*5fe0*/  SHF.L.U32 R0, R156, 0x1f, RZ ;  /* 0x0000001f9c007819 */ /* 0x002fe200000006ff */
[----:B------:R-:W-:Y:S03]  /*5ff0*/  IMAD.IADD R150, R82, 0x1, R151 ;  /* 0x0000000152967824 */ /* 0x000fe600078e0297 */
[----:B------:R1:W4:Y:S01]  /*6000*/  SYNCS.PHASECHK.TRANS64.TRYWAIT P0, [R74+URZ+0xd0], R0 ;  /* 0x0000d0004a0075a7 */ /* 0x00032200080011ff */
[----:B--2---:R-:W-:Y:S01]  /*6010*/  @P5 SEL R83, RZ, 0x1, !P1 ;  /* 0x00000001ff535807 */ /* 0x004fe20004800000 */
[----:B-1----:R-:W-:Y:S06]  /*6020*/  @!P5 BRA `(.L_x_98) ;  /* 0x000000000088d947 */ /* 0x002fec0003800000 */
[----:B------:R-:W-:Y:S01]  /*6030*/  IMAD.MOV.U32 R135, RZ, RZ, RZ ;  /* 0x000000ffff877224 */ /* 0x000fe200078e00ff */
[----:B------:R-:W-:Y:S01]  /*6040*/  ISETP.NE.AND P1, PT, R83, RZ, PT ;  /* 0x000000ff5300720c */ /* 0x000fe20003f25270 */
[----:B------:R-:W-:Y:S01]  /*6050*/  BSSY B0, `(.L_x_99) ;  /* 0x0000014000007945 */ /* 0x000fe20003800000 */
[----:B------:R-:W-:Y:S02]  /*6060*/  CS2R R78, SRZ ;  /* 0x00000000004e7805 */ /* 0x000fe4000001ff00 */
        /* <DEDUP_REMOVED lines=13> */
[----:B------:R-:W-:Y:S01]  /*6140*/  CS2R R132, SRZ ;  /* 0x0000000000847805 */ /* 0x000fe2000001ff00 */
[----:B------:R-:W-:Y:S06]  /*6150*/  @P1 BRA `(.L_x_100) ;  /* 0x00000000000c1947 */ /* 0x000fec0003800000 */
[----:B------:R-:W-:Y:S04]  /*6160*/  SHF.L.U32 R3, R157, 0x1f, RZ ;  /* 0x0000001f9d037819 */ /* 0x000fe800000006ff */
[----:B------:R-:W1:Y:S02]  /*6170*/  SYNCS.PHASECHK.TRANS64.TRYWAIT P1, [UR44+0x60], R3 ;  /* 0x00006003ff0075a7 */ /* 0x000e64000802112c */
[----:B-1----:R-:W-:Y:S05]  /*6180*/  @!P1 BRA `(.L_x_101) ;  /* 0x0000005c00349947 */ /* 0x002fea0003800000 */
.L_x_100:
[----:B------:R-:W-:Y:S05]  /*6190*/  BSYNC B0 ;  /* 0x0000000000007941 */ /* 0x000fea0003800000 */
.L_x_99:
[----:B------:R-:W-:Y:S01]  /*61a0*/  ISETP.NE.AND P1, PT, R96, RZ, PT ;  /* 0x000000ff6000720c */ /* 0x000fe20003f25270 */
[----:B------:R-:W-:Y:S11]  /*61b0*/  HFMA2 R75, -RZ, RZ, 0, 5.9604644775390625e-08 ;  /* 0x00000001ff4b7431 */ /* 0x000ff600000001ff */
[----:B------:R-:W-:Y:S01]  /*61c0*/  @!UPT UIADD3 URZ, UPT, UPT, URZ, URZ, URZ ;  /* 0x000000fffffff290 */ /* 0x000fe2000fffe0ff */
[----:B------:R2:W1:Y:S04]  /*61d0*/  @P1 LDS.128 R76, [R164+UR44+0x400] ;  /* 0x0004002ca44c1984 */ /* 0x0004680008000c00 */
[----:B------:R2:W1:Y:S04]  /*61e0*/  @P1 LDS.128 R84, [R163+0x400] ;  /* 0x00040000a3541984 */ /* 0x0004680000000c00 */
[----:B------:R2:W1:Y:S04]  /*61f0*/  @P1 LDS.128 R92, [R162+0x400] ;  /* 0x00040000a25c1984 */ /* 0x0004680000000c00 */
[----:B------:R2:W1:Y:S04]  /*6200*/  @P1 LDS.128 R100, [R154+0x400] ;  /* 0x000400009a641984 */ /* 0x0004680000000c00 */
[----:B------:R2:W1:Y:S04]  /*6210*/  @P1 LDS.128 R108, [R153+0x400] ;  /* 0x00040000996c1984 */ /* 0x0004680000000c00 */
[----:B------:R2:W1:Y:S04]  /*6220*/  @P1 LDS.128 R116, [R152+0x400] ;  /* 0x0004000098741984 */ /* 0x0004680000000c00 */
[----:B------:R2:W1:Y:S04]  /*6230*/  @P1 LDS.128 R124, [R151+0x400] ;  /* 0x00040000977c1984 */ /* 0x0004680000000c00 */
[----:B------:R2:W1:Y:S02]  /*6240*/  @P1 LDS.128 R132, [R150+0x400] ;  /* 0x0004000096841984 */ /* 0x0004640000000c00 */
.L_x_98:
[----:B------:R-:W-:Y:S05]  /*6250*/  BSYNC B1 ;  /* 0x0000000000017941 */ /* 0x000fea0003800000 */
.L_x_97:
[----:B-1----:R-:W-:Y:S04]  /*6260*/  SHF.R.U32.HI R2, RZ, 0x15, R71 ;  /* 0x00000015ff027819 */ /* 0x002fe80000011647 */
[----:B------:R-:W-:Y:S01]  /*6270*/  LOP3.LUT P1, RZ, R2, 0x3, R143, 0x48, !PT ;  /* 0x0000000302ff7812 */ /* 0x000fe2000782488f */
[----:B------:R-:W-:Y:S01]  /*6280*/  @!UPT UIADD3 URZ, UPT, UPT, URZ, URZ, URZ ;  /* 0x000000fffffff290 */ /* 0x000fe2000fffe0ff */
[----:B----4-:R-:W-:Y:S11]  /*6290*/  @P0 BRA `(.L_x_102) ;  /* 0x0000000000080947 */ /* 0x010ff60003800000 */
[----:B------:R-:W1:Y:S02]  /*62a0*/  SYNCS.PHASECHK.TRANS64.TRYWAIT P0, [R74+URZ+0xd0], R0 ;  /* 0x0000d0004a0075a7 */ /* 0x000e6400080011ff */
[----:B-1----:R-:W-:Y:S05]  /*62b0*/  @!P0 BRA `(.L_x_103) ;  /* 0x0000005c00008947 */ /* 0x002fea0003800000 */
.L_x_102:
[----:B------:R-:W-:Y:S05]  /*62c0*/  @!P1 BRA `(.L_x_104) ;  /* 0x0000000000409947 */ /* 0x000fea0003800000 */
[----:B------:R-:W4:Y:S01]  /*62d0*/  LDCU.64 UR8, c[0x4][0x70] ;  /* 0x01000e00ff0877ac */ /* 0x000f220008000a00 */
[----:B------:R-:W-:Y:S01]  /*62e0*/  MOV R3, 0x0 ;  /* 0x0000000000037802 */ /* 0x000fe20000000f00 */
[----:B------:R-:W-:Y:S02]  /*62f0*/  HFMA2 R12, -RZ, RZ, 0, 5.9604644775390625e-08 ;  /* 0x00000001ff0c7431 */ /* 0x000fe400000001ff */
[----:B------:R-:W-:Y:S02]  /*6300*/  IMAD.MOV.U32 R8, RZ, RZ, 0x192 ;  /* 0x00000192ff087424 */ /* 0x000fe400078e00ff */
[----:B------:R-:W-:Y:S01]  /*6310*/  IMAD.MOV.U32 R13, RZ, RZ, RZ ;  /* 0x000000ffff0d7224 */ /* 0x000fe200078e00ff */
[----:B------:R-:W5:Y:S01]  /*6320*/  LDCU.64 UR6, c[0x4][0x78] ;  /* 0x01000f00ff0677ac */ /* 0x000f620008000a00 */
[----:B------:R-:W1:Y:S01]  /*6330*/  LDC.64 R2, c[0x4][R3] ;  /* 0x0100000003027b82 */ /* 0x000e620000000a00 */
[----:B------:R-:W2:Y:S01]  /*6340*/  LDCU.64 UR4, c[0x4][0x10] ;  /* 0x01000200ff0477ac */ /* 0x000ea20008000a00 */
[----:B----4-:R-:W-:Y:S01]  /*6350*/  MOV R5, UR9 ;  /* 0x0000000900057c02 */ /* 0x010fe20008000f00 */
[----:B------:R-:W-:Y:S01]  /*6360*/  IMAD.U32 R4, RZ, RZ, UR8 ;  /* 0x00000008ff047e24 */ /* 0x000fe2000f8e00ff */
[----:B-----5:R-:W-:Y:S01]  /*6370*/  MOV R7, UR7 ;  /* 0x0000000700077c02 */ /* 0x020fe20008000f00 */
[----:B------:R-:W-:Y:S01]  /*6380*/  IMAD.U32 R6, RZ, RZ, UR6 ;  /* 0x00000006ff067e24 */ /* 0x000fe2000f8e00ff */
[----:B--2---:R-:W-:Y:S01]  /*6390*/  MOV R11, UR5 ;  /* 0x00000005000b7c02 */ /* 0x004fe20008000f00 */
[----:B------:R-:W-:Y:S02]  /*63a0*/  IMAD.U32 R10, RZ, RZ, UR4 ;  /* 0x00000004ff0a7e24 */ /* 0x000fe4000f8e00ff */
[----:B------:R-:W-:Y:S07]  /*63b0*/  LEPC R20, `(.L_x_104) ;  /* 0x000000001014794e */ /* 0x000fee0000000000 */
[----:B-1-3--:R-:W-:Y:S05]  /*63c0*/  CALL.ABS.NOINC R2 ;  /* 0x0000000002007343 */ /* 0x00afea0003c00000 */
.L_x_104:
[----:B------:R-:W-:Y:S01]  /*63d0*/  SHF.L.U32 R3, R76, 0x10, RZ ;  /* 0x000000104c037819 */ /* 0x000fe200000006ff */
[----:B------:R-:W-:Y:S05]  /*63e0*/  WARPSYNC.ALL ;  /* 0x0000000000007948 */ /* 0x000fea0003800000 */
[----:B------:R-:W-:Y:S01]  /*63f0*/  R2UR UR4, R71 ;  /* 0x00000000470472ca */ /* 0x000fe200000e0000 */
[----:B------:R-:W-:Y:S01]  /*6400*/  BSSY.RECONVERGENT B0, `(.L_x_105) ;  /* 0x00000fc000007945 */ /* 0x000fe20003800200 */
[----:B------:R-:W-:Y:S02]  /*6410*/  LOP3.LUT R72, R79, 0xffff0000, RZ, 0xc0, !PT ;  /* 0xffff00004f487812 */ /* 0x000fe400078ec0ff */
[----:B------:R-:W-:Y:S09]  /*6420*/  ISETP.NE.AND P0, PT, R160, RZ, PT ;  /* 0x000000ffa000720c */ /* 0x000ff20003f05270 */
[----:B------:R-:W1:Y:S02]  /*6430*/  LDTM.x64 R4, tmem[UR4] ;  /* 0x00000004000479ee */ /* 0x000e640008340000 */
[----:B-1-3--:R-:W-:Y:S01]  /*6440*/  FMUL R0, R70, R4 ;  /* 0x0000000446007220 */ /* 0x00afe20000400000 */
[----:B------:R-:W-:Y:S01]  /*6450*/  LOP3.LUT R4, R76, 0xffff0000, RZ, 0xc0, !PT ;  /* 0xffff00004c047812 */ /* 0x000fe200078ec0ff */
[C---:B------:R-:W-:Y:S01]  /*6460*/  FMUL R2, R70.reuse, R5 ;  /* 0x0000000546027220 */ /* 0x040fe20000400000 */
[----:B------:R-:W-:Y:S01]  /*6470*/  SHF.L.U32 R5, R77, 0x10, RZ ;  /* 0x000000104d057819 */ /* 0x000fe200000006ff */
[----:B------:R-:W-:Y:S01]  /*6480*/  FFMA R0, R73, R3, R0 ;  /* 0x0000000349007223 */ /* 0x000fe20000000000 */
[C---:B------:R-:W-:Y:S01]  /*6490*/  FMUL R3, R70.reuse, R6 ;  /* 0x0000000646037220 */ /* 0x040fe20000400000 */
[----:B------:R-:W-:Y:S01]  /*64a0*/  LOP3.LUT R6, R77, 0xffff0000, RZ, 0xc0, !PT ;  /* 0xffff00004d067812 */ /* 0x000fe200078ec0ff */
[C---:B------:R-:W-:Y:S01]  /*64b0*/  FFMA R2, R73.reuse, R4, R2 ;  /* 0x0000000449027223 */ /* 0x040fe20000000002 */
[----:B------:R-:W-:Y:S01]  /*64c0*/  FMUL R7, R70, R7 ;  /* 0x0000000746077220 */ /* 0x000fe20000400000 */
[C---:B------:R-:W-:Y:S01]  /*64d0*/  FFMA R3, R73.reuse, R5, R3 ;  /* 0x0000000549037223 */ /* 0x040fe20000000003 */
[----:B------:R-:W-:Y:S01]  /*64e0*/  SHF.L.U32 R5, R78, 0x10, RZ ;  /* 0x000000104e057819 */ /* 0x000fe200000006ff */
[----:B------:R-:W-:Y:S01]  /*64f0*/  FMUL R4, R70, R8 ;  /* 0x0000000846047220 */ /* 0x000fe20000400000 */
[----:B------:R-:W-:Y:S01]  /*6500*/  F2FP.BF16.F32.PACK_AB R88, R2, R0 ;  /* 0x000000000258723e */ /* 0x000fe200000010ff */
[C---:B------:R-:W-:Y:S01]  /*6510*/  FFMA R7, R73.reuse, R6, R7 ;  /* 0x0000000649077223 */ /* 0x040fe20000000007 */
[----:B------:R-:W-:Y:S01]  /*6520*/  LOP3.LUT R6, R78, 0xffff0000, RZ, 0xc0, !PT ;  /* 0xffff00004e067812 */ /* 0x000fe200078ec0ff */
[----:B------:R-:W-:Y:S01]  /*6530*/  FFMA R4, R73, R5, R4 ;  /* 0x0000000549047223 */ /* 0x000fe20000000004 */
[----:B------:R-:W-:Y:S01]  /*6540*/  SHF.L.U32 R8, R79, 0x10, RZ ;  /* 0x000000104f087819 */ /* 0x000fe200000006ff */
[C---:B------:R-:W-:Y:S01]  /*6550*/  FMUL R0, R70.reuse, R9 ;  /* 0x0000000946007220 */ /* 0x040fe20000400000 */
[----:B------:R-:W-:Y:S01]  /*6560*/  F2FP.BF16.F32.PACK_AB R89, R7, R3 ;  /* 0x000000030759723e */ /* 0x000fe200000010ff */
[----:B------:R-:W-:Y:S01]  /*6570*/  FMUL R2, R70, R10 ;  /* 0x0000000a46027220 */ /* 0x000fe20000400000 */
[----:B------:R-:W-:Y:S01]  /*6580*/  SHF.L.U32 R7, R84, 0x10, RZ ;  /* 0x0000001054077819 */ /* 0x000fe200000006ff */
[----:B------:R-:W-:Y:S01]  /*6590*/  FMUL R5, R70, R11 ;  /* 0x0000000b46057220 */ /* 0x000fe20000400000 */
[----:B------:R-:W-:Y:S01]  /*65a0*/  LOP3.LUT R9, R87, 0xffff0000, RZ, 0xc0, !PT ;  /* 0xffff000057097812 */ /* 0x000fe200078ec0ff */
[C---:B------:R-:W-:Y:S01]  /*65b0*/  FFMA R0, R73.reuse, R6, R0 ;  /* 0x0000000649007223 */ /* 0x040fe20000000000 */
[C---:B------:R-:W-:Y:S01]  /*65c0*/  FFMA R2, R73.reuse, R8, R2 ;  /* 0x0000000849027223 */ /* 0x040fe20000000002 */
[----:B------:R-:W-:Y:S01]  /*65d0*/  LOP3.LUT R8, R84, 0xffff0000, RZ, 0xc0, !PT ;  /* 0xffff000054087812 */ /* 0x000fe200078ec0ff */
[----:B------:R-:W-:Y:S01]  /*65e0*/  FFMA R5, R73, R72, R5 ;  /* 0x0000004849057223 */ /* 0x000fe20000000005 */
[----:B------:R-:W-:Y:S01]  /*65f0*/  SHF.L.U32 R72, R93, 0x10, RZ ;  /* 0x000000105d487819 */ /* 0x000fe200000006ff */
[----:B------:R-:W-:Y:S01]  /*6600*/  FMUL R3, R70, R12 ;  /* 0x0000000c46037220 */ /* 0x000fe20000400000 */
[----:B------:R-:W-:Y:S01]  /*6610*/  F2FP.BF16.F32.PACK_AB R90, R0, R4 ;  /* 0x00000004005a723e */ /* 0x000fe200000010ff */
[C---:B------:R-:W-:Y:S01]  /*6620*/  FMUL R6, R70.reuse, R13 ;  /* 0x0000000d46067220 */ /* 0x040fe20000400000 */
[----:B------:R-:W-:Y:S01]  /*6630*/  F2FP.BF16.F32.PACK_AB R91, R5, R2 ;  /* 0x00000002055b723e */ /* 0x000fe200000010ff */
[----:B------:R-:W-:Y:S01]  /*6640*/  FFMA R3, R73, R7, R3 ;  /* 0x0000000749037223 */ /* 0x000fe20000000003 */
[----:B------:R-:W-:Y:S01]  /*6650*/  SHF.L.U32 R5, R85, 0x10, RZ ;  /* 0x0000001055057819 */ /* 0x000fe200000006ff */
[----:B------:R-:W-:Y:S01]  /*6660*/  FFMA R6, R73, R8, R6 ;  /* 0x0000000849067223 */ /* 0x000fe20000000006 */
[----:B------:R-:W-:Y:S01]  /*6670*/  LOP3.LUT R7, R85, 0xffff0000, RZ, 0xc0, !PT ;  /* 0xffff000055077812 */ /* 0x000fe200078ec0ff */
[----:B------:R-:W-:Y:S01]  /*6680*/  FMUL R0, R70, R14 ;  /* 0x0000000e46007220 */ /* 0x000fe20000400000 */
[----:B------:R-:W-:Y:S01]  /*6690*/  SHF.L.U32 R8, R86, 0x10, RZ ;  /* 0x0000001056087819 */ /* 0x000fe200000006ff */
[----:B------:R-:W-:Y:S01]  /*66a0*/  FMUL R2, R70, R15 ;  /* 0x0000000f46027220 */ /* 0x000fe20000400000 */
[----:B------:R-:W-:Y:S01]  /*66b0*/  F2FP.BF16.F32.PACK_AB R104, R6, R3 ;  /* 0x000000030668723e */ /* 0x000fe200000010ff */
[----:B------:R-:W-:Y:S01]  /*66c0*/  FMUL R4, R70, R16 ;  /* 0x0000001046047220 */ /* 0x000fe20000400000 */
        /* <DEDUP_REMOVED lines=8> */
[----:B------:R-:W-:Y:S01]  /*6750*/  FMUL R6, R70, R19 ;  /* 0x0000001346067220 */ /* 0x000fe20000400000 */
[C---:B------:R-:W-:Y:S01]  /*6760*/  FFMA R3, R73.reuse, R7, R3 ;  /* 0x0000000749037223 */ /* 0x040fe20000000003 */
[C---:B------:R-:W-:Y:S01]  /*6770*/  SHF.L.U32 R7, R92.reuse, 0x10, RZ ;  /* 0x000000105c077819 */ /* 0x040fe200000006ff */
[----:B------:R-:W-:Y:S01]  /*6780*/  FFMA R5, R73, R8, R5 ;  /* 0x0000000849057223 */ /* 0x000fe20000000005 */
[----:B------:R-:W-:Y:S01]  /*6790*/  LOP3.LUT R8, R92, 0xffff0000, RZ, 0xc0, !PT ;  /* 0xffff00005c087812 */ /* 0x000fe200078ec0ff */
[C---:B------:R-:W-:Y:S01]  /*67a0*/  FMUL R0, R70.reuse, R20 ;  /* 0x0000001446007220 */ /* 0x040fe20000400000 */
[----:B------:R-:W-:Y:S01]  /*67b0*/  F2FP.BF16.F32.PACK_AB R106, R3, R4 ;  /* 0x00000004036a723e */ /* 0x000fe200000010ff */
[C---:B------:R-:W-:Y:S01]  /*67c0*/  FMUL R2, R70.reuse, R21 ;  /* 0x0000001546027220 */ /* 0x040fe20000400000 */
[C---:B------:R-:W-:Y:S01]  /*67d0*/  FFMA R6, R73.reuse, R9, R6 ;  /* 0x0000000949067223 */ /* 0x040fe20000000006 */
[C---:B------:R-:W-:Y:S01]  /*67e0*/  FFMA R0, R73.reuse, R7, R0 ;  /* 0x0000000749007223 */ /* 0x040fe20000000000 */
[C---:B------:R-:W-:Y:S01]  /*67f0*/  FMUL R14, R70.reuse, R33 ;  /* 0x00000021460e7220 */ /* 0x040fe20000400000 */
[----:B------:R-:W-:Y:S01]  /*6800*/  FFMA R2, R73, R8, R2 ;  /* 0x0000000849027223 */ /* 0x000fe20000000002 */
[----:B------:R-:W-:Y:S01]  /*6810*/  FMUL R33, R70, R52 ;  /* 0x0000003446217220 */ /* 0x000fe20000400000 */
[----:B------:R-:W-:Y:S01]  /*6820*/  F2FP.BF16.F32.PACK_AB R107, R6, R5 ;  /* 0x00000005066b723e */ /* 0x000fe200000010ff */
[----:B------:R1:W-:Y:S01]  /*6830*/  STS.128 [R164+UR44+0x400], R88 ;  /* 0x00040058a4007988 */ /* 0x0003e20008000c2c */
[----:B------:R-:W-:Y:S01]  /*6840*/  FMUL R3, R70, R22 ;  /* 0x0000001646037220 */ /* 0x000fe20000400000 */
[----:B------:R-:W-:Y:S01]  /*6850*/  F2FP.BF16.F32.PACK_AB R52, R2, R0 ;  /* 0x000000000234723e */ /* 0x000fe200000010ff */
[C---:B------:R-:W-:Y:S01]  /*6860*/  FMUL R4, R70.reuse, R23 ;  /* 0x0000001746047220 */ /* 0x040fe20000400000 */
[----:B------:R-:W-:Y:S01]  /*6870*/  LOP3.LUT R0, R93, 0xffff0000, RZ, 0xc0, !PT ;  /* 0xffff00005d007812 */ /* 0x000fe200078ec0ff */
[----:B------:R-:W-:Y:S01]  /*6880*/  FMUL R11, R70, R30 ;  /* 0x0000001e460b7220 */ /* 0x000fe20000400000 */
[----:B------:R-:W-:Y:S01]  /*6890*/  SHF.L.U32 R2, R94, 0x10, RZ ;  /* 0x000000105e027819 */ /* 0x000fe200000006ff */
[C---:B------:R-:W-:Y:S01]  /*68a0*/  FMUL R12, R70.reuse, R31 ;  /* 0x0000001f460c7220 */ /* 0x040fe20000400000 */
[----:B------:R-:W-:Y:S01]  /*68b0*/  FMUL R30, R70, R49 ;  /* 0x00000031461e7220 */ /* 0x000fe20000400000 */
[----:B------:R-:W-:Y:S01]  /*68c0*/  LOP3.LUT R49, R94, 0xffff0000, RZ, 0xc0, !PT ;  /* 0xffff00005e317812 */ /* 0x000fe200078ec0ff */
[C---:B------:R-:W-:Y:S01]  /*68d0*/  FMUL R5, R70.reuse, R24 ;  /* 0x0000001846057220 */ /* 0x040fe20000400000 */
[C---:B------:R-:W-:Y:S01]  /*68e0*/  FMUL R13, R70.reuse, R32 ;  /* 0x00000020460d7220 */ /* 0x040fe20000400000 */
[C---:B------:R-:W-:Y:S01]  /*68f0*/  FMUL R31, R70.reuse, R50 ;  /* 0x00000032461f7220 */ /* 0x040fe20000400000 */
[----:B------:R-:W-:Y:S01]  /*6900*/  SHF.L.U32 R50, R95, 0x10, RZ ;  /* 0x000000105f327819 */ /* 0x000fe200000006ff */
[----:B------:R-:W-:Y:S01]  /*6910*/  FFMA R3, R73, R72, R3 ;  /* 0x0000004849037223 */ /* 0x000fe20000000003 */
[C---:B------:R-:W-:Y:S01]  /*6920*/  FMUL R6, R70.reuse, R25 ;  /* 0x0000001946067220 */ /* 0x040fe20000400000 */
[----:B------:R-:W-:Y:S01]  /*6930*/  FMUL R32, R70, R51 ;  /* 0x0000003346207220 */ /* 0x000fe20000400000 */
[----:B------:R-:W-:Y:S01]  /*6940*/  LOP3.LUT R51, R95, 0xffff0000, RZ, 0xc0, !PT ;  /* 0xffff00005f337812 */ /* 0x000fe200078ec0ff */
[C---:B------:R-:W-:Y:S01]  /*6950*/  FFMA R4, R73.reuse, R0, R4 ;  /* 0x0000000049047223 */ /* 0x040fe20000000004 */
[----:B------:R-:W-:Y:S01]  /*6960*/  SHF.L.U32 R0, R100, 0x10, RZ ;  /* 0x0000001064007819 */ /* 0x000fe200000006ff */
[C---:B------:R-:W-:Y:S01]  /*6970*/  FMUL R7, R70.reuse, R26 ;  /* 0x0000001a46077220 */ /* 0x040fe20000400000 */
[----:B------:R-:W-:Y:S01]  /*6980*/  FMUL R8, R70, R27 ;  /* 0x0000001b46087220 */ /* 0x000fe20000400000 */
[C---:B------:R-:W-:Y:S01]  /*6990*/  FFMA R5, R73.reuse, R2, R5 ;  /* 0x0000000249057223 */ /* 0x040fe20000000005 */
[----:B------:R-:W-:Y:S01]  /*69a0*/  LOP3.LUT R2, R100, 0xffff0000, RZ, 0xc0, !PT ;  /* 0xffff000064027812 */ /* 0x000fe200078ec0ff */
[C---:B------:R-:W-:Y:S01]  /*69b0*/  FMUL R9, R70.reuse, R28 ;  /* 0x0000001c46097220 */ /* 0x040fe20000400000 */
[C---:B------:R-:W-:Y:S01]  /*69c0*/  FFMA R6, R73.reuse, R49, R6 ;  /* 0x0000003149067223 */ /* 0x040fe20000000006 */
[C---:B------:R-:W-:Y:S01]  /*69d0*/  FMUL R15, R70.reuse, R34 ;  /* 0x00000022460f7220 */ /* 0x040fe20000400000 */
[----:B------:R-:W-:Y:S01]  /*69e0*/  FMUL R34, R70, R53 ;  /* 0x0000003546227220 */ /* 0x000fe20000400000 */
[----:B------:R-:W-:Y:S01]  /*69f0*/  F2FP.BF16.F32.PACK_AB R53, R4, R3 ;  /* 0x000000030435723e */ /* 0x000fe200000010ff */
[----:B------:R-:W-:Y:S01]  /*6a00*/  FFMA R7, R73, R50, R7 ;  /* 0x0000003249077223 */ /* 0x000fe20000000007 */
[----:B------:R-:W-:Y:S01]  /*6a10*/  SHF.L.U32 R3, R101, 0x10, RZ ;  /* 0x0000001065037819 */ /* 0x000fe200000006ff */
[----:B------:R-:W-:Y:S01]  /*6a20*/  FFMA R8, R73, R51, R8 ;  /* 0x0000003349087223 */ /* 0x000fe20000000008 */
[----:B------:R-:W-:Y:S01]  /*6a30*/  SHF.L.U32 R4, R135, 0x10, RZ ;  /* 0x0000001087047819 */ /* 0x000fe200000006ff */
[----:B------:R-:W-:Y:S01]  /*6a40*/  FFMA R9, R73, R0, R9 ;  /* 0x0000000049097223 */ /* 0x000fe20000000009 */
[----:B------:R-:W-:Y:S01]  /*6a50*/  LOP3.LUT R0, R101, 0xffff0000, RZ, 0xc0, !PT ;  /* 0xffff000065007812 */ /* 0x000fe200078ec0ff */
[C---:B------:R-:W-:Y:S01]  /*6a60*/  FMUL R10, R70.reuse, R29 ;  /* 0x0000001d460a7220 */ /* 0x040fe20000400000 */
[C---:B------:R-:W-:Y:S01]  /*6a70*/  FMUL R16, R70.reuse, R35 ;  /* 0x0000002346107220 */ /* 0x040fe20000400000 */
[C---:B------:R-:W-:Y:S01]  /*6a80*/  FMUL R17, R70.reuse, R36 ;  /* 0x0000002446117220 */ /* 0x040fe20000400000 */
[----:B------:R-:W-:Y:S01]  /*6a90*/  FMUL R18, R70, R37 ;  /* 0x0000002546127220 */ /* 0x000fe20000400000 */
[C---:B------:R-:W-:Y:S01]  /*6aa0*/  FFMA R10, R73.reuse, R2, R10 ;  /* 0x00000002490a7223 */ /* 0x040fe2000000000a */
[C---:B------:R-:W-:Y:S01]  /*6ab0*/  SHF.L.U32 R2, R102.reuse, 0x10, RZ ;  /* 0x0000001066027819 */ /* 0x040fe200000006ff */
[----:B------:R-:W-:Y:S01]  /*6ac0*/  FFMA R11, R73, R3, R11 ;  /* 0x00000003490b7223 */ /* 0x000fe2000000000b */
[----:B------:R-:W-:Y:S01]  /*6ad0*/  SHF.L.U32 R3, R103, 0x10, RZ ;  /* 0x0000001067037819 */ /* 0x000fe200000006ff */
[C---:B------:R-:W-:Y:S01]  /*6ae0*/  FFMA R12, R73.reuse, R0, R12 ;  /* 0x00000000490c7223 */ /* 0x040fe2000000000c */
[----:B------:R-:W-:Y:S01]  /*6af0*/  LOP3.LUT R0, R102, 0xffff0000, RZ, 0xc0, !PT ;  /* 0xffff000066007812 */ /* 0x000fe200078ec0ff */
[----:B------:R-:W-:Y:S01]  /*6b00*/  FFMA R13, R73, R2, R13 ;  /* 0x00000002490d7223 */ /* 0x000fe2000000000d */
[----:B------:R-:W-:Y:S01]  /*6b10*/  LOP3.LUT R2, R103, 0xffff0000, RZ, 0xc0, !PT ;  /* 0xffff000067027812 */ /* 0x000fe200078ec0ff */
        /* <DEDUP_REMOVED lines=14> */
[C---:B------:R-:W-:Y:S01]  /*6c00*/  FFMA R19, R73.reuse, R3, R19 ;  /* 0x0000000349137223 */ /* 0x040fe20000000013 */
[----:B------:R-:W-:Y:S01]  /*6c10*/  LOP3.LUT R3, R110, 0xffff0000, RZ, 0xc0, !PT ;  /* 0xffff00006e037812 */ /* 0x000fe200078ec0ff */
[----:B------:R-:W-:Y:S01]  /*6c20*/  FFMA R20, R73, R0, R20 ;  /* 0x0000000049147223 */ /* 0x000fe20000000014 */
[----:B------:R-:W-:Y:S01]  /*6c30*/  SHF.L.U32 R0, R111, 0x10, RZ ;  /* 0x000000106f007819 */ /* 0x000fe200000006ff */
[----:B------:R-:W-:Y:S01]  /*6c40*/  FMUL R23, R70, R42 ;  /* 0x0000002a46177220 */ /* 0x000fe20000400000 */
[----:B------:R-:W-:Y:S01]  /*6c50*/  FFMA R21, R73, R2, R21 ;  /* 0x0000000249157223 */ /* 0x000fe20000000015 */
[----:B------:R-:W-:Y:S01]  /*6c60*/  LOP3.LUT R2, R111, 0xffff0000, RZ, 0xc0, !PT ;  /* 0xffff00006f027812 */ /* 0x000fe200078ec0ff */
[----:B------:R-:W-:Y:S01]  /*6c70*/  FFMA R22, R73, R3, R22 ;  /* 0x0000000349167223 */ /* 0x000fe20000000016 */
[----:B------:R-:W-:Y:S01]  /*6c80*/  SHF.L.U32 R3, R117, 0x10, RZ ;  /* 0x0000001075037819 */ /* 0x000fe200000006ff */
[C---:B------:R-:W-:Y:S01]  /*6c90*/  FFMA R23, R73.reuse, R0, R23 ;  /* 0x0000000049177223 */ /* 0x040fe20000000017 */
[----:B------:R-:W-:Y:S01]  /*6ca0*/  SHF.L.U32 R0, R116, 0x10, RZ ;  /* 0x0000001074007819 */ /* 0x000fe200000006ff */
[C---:B------:R-:W-:Y:S01]  /*6cb0*/  FMUL R24, R70.reuse, R43 ;  /* 0x0000002b46187220 */ /* 0x040fe20000400000 */
[C---:B------:R-:W-:Y:S01]  /*6cc0*/  FMUL R25, R70.reuse, R44 ;  /* 0x0000002c46197220 */ /* 0x040fe20000400000 */
[C---:B------:R-:W-:Y:S01]  /*6cd0*/  FMUL R26, R70.reuse, R45 ;  /* 0x0000002d461a7220 */ /* 0x040fe20000400000 */
[----:B------:R-:W-:Y:S01]  /*6ce0*/  FMUL R27, R70, R46 ;  /* 0x0000002e461b7220 */ /* 0x000fe20000400000 */
        /* <DEDUP_REMOVED lines=12> */
[C---:B------:R-:W-:Y:S01]  /*6db0*/  FFMA R29, R73.reuse, R2, R29 ;  /* 0x00000002491d7223 */ /* 0x040fe2000000001d */
[----:B------:R-:W-:Y:S01]  /*6dc0*/  SHF.L.U32 R2, R124, 0x10, RZ ;  /* 0x000000107c027819 */ /* 0x000fe200000006ff */
[----:B------:R1:W-:Y:S01]  /*6dd0*/  STS.128 [R163+0x400], R104 ;  /* 0x00040068a3007388 */ /* 0x0003e20000000c00 */
[----:B------:R-:W-:Y:S01]  /*6de0*/  FMUL R35, R70, R54 ;  /* 0x0000003646237220 */ /* 0x000fe20000400000 */
[----:B------:R-:W-:Y:S01]  /*6df0*/  F2FP.BF16.F32.PACK_AB R54, R6, R5 ;  /* 0x000000050636723e */ /* 0x000fe200000010ff */
[----:B------:R-:W-:Y:S01]  /*6e00*/  FFMA R30, R73, R0, R30 ;  /* 0x00000000491e7223 */ /* 0x000fe2000000001e */
[----:B------:R-:W-:Y:S01]  /*6e10*/  LOP3.LUT R0, R119, 0xffff0000, RZ, 0xc0, !PT ;  /* 0xffff000077007812 */ /* 0x000fe200078ec0ff */
[----:B------:R-:W-:Y:S01]  /*6e20*/  FMUL R36, R70, R55 ;  /* 0x0000003746247220 */ /* 0x000fe20000400000 */
[----:B------:R-:W-:Y:S01]  /*6e30*/  F2FP.BF16.F32.PACK_AB R55, R8, R7 ;  /* 0x000000070837723e */ /* 0x000fe200000010ff */
[C---:B------:R-:W-:Y:S01]  /*6e40*/  FFMA R31, R73.reuse, R3, R31 ;  /* 0x00000003491f7223 */ /* 0x040fe2000000001f */
[----:B------:R-:W-:Y:S01]  /*6e50*/  LOP3.LUT R3, R124, 0xffff0000, RZ, 0xc0, !PT ;  /* 0xffff00007c037812 */ /* 0x000fe200078ec0ff */
[----:B------:R-:W-:Y:S01]  /*6e60*/  FFMA R32, R73, R0, R32 ;  /* 0x0000000049207223 */ /* 0x000fe20000000020 */
[----:B------:R-:W-:Y:S01]  /*6e70*/  SHF.L.U32 R0, R125, 0x10, RZ ;  /* 0x000000107d007819 */ /* 0x000fe200000006ff */
[----:B------:R1:W-:Y:S01]  /*6e80*/  STS.128 [R162+0x400], R52 ;  /* 0x00040034a2007388 */ /* 0x0003e20000000c00 */
[----:B------:R-:W-:Y:S01]  /*6e90*/  F2FP.BF16.F32.PACK_AB R8, R10, R9 ;  /* 0x000000090a08723e */ /* 0x000fe200000010ff */
[----:B------:R-:W-:Y:S01]  /*6ea0*/  FFMA R33, R73, R2, R33 ;  /* 0x0000000249217223 */ /* 0x000fe20000000021 */
[----:B------:R-:W-:Y:S01]  /*6eb0*/  LOP3.LUT R2, R125, 0xffff0000, RZ, 0xc0, !PT ;  /* 0xffff00007d027812 */ /* 0x000fe200078ec0ff */
[C---:B------:R-:W-:Y:S01]  /*6ec0*/  FFMA R34, R73.reuse, R3, R34 ;  /* 0x0000000349227223 */ /* 0x040fe20000000022 */
[----:B------:R-:W-:Y:S01]  /*6ed0*/  F2FP.BF16.F32.PACK_AB R9, R12, R11 ;  /* 0x0000000b0c09723e */ /* 0x000fe200000010ff */
[C---:B------:R-:W-:Y:S01]  /*6ee0*/  FFMA R35, R73.reuse, R0, R35 ;  /* 0x0000000049237223 */ /* 0x040fe20000000023 */
[----:B------:R-:W-:Y:S01]  /*6ef0*/  F2FP.BF16.F32.PACK_AB R10, R14, R13 ;  /* 0x0000000d0e0a723e */ /* 0x000fe200000010ff */
[----:B------:R-:W-:Y:S01]  /*6f00*/  FFMA R36, R73, R2, R36 ;  /* 0x0000000249247223 */ /* 0x000fe20000000024 */
[----:B------:R-:W-:Y:S01]  /*6f10*/  F2FP.BF16.F32.PACK_AB R11, R16, R15 ;  /* 0x0000000f100b723e */ /* 0x000fe200000010ff */
[----:B------:R-:W-:Y:S01]  /*6f20*/  FMUL R37, R70, R56 ;  /* 0x0000003846257220 */ /* 0x000fe20000400000 */
[----:B------:R-:W-:Y:S01]  /*6f30*/  SHF.L.U32 R0, R126, 0x10, RZ ;  /* 0x000000107e007819 */ /* 0x000fe200000006ff */
[----:B------:R-:W-:Y:S01]  /*6f40*/  FMUL R38, R70, R57 ;  /* 0x0000003946267220 */ /* 0x000fe20000400000 */
[----:B------:R-:W-:Y:S01]  /*6f50*/  LOP3.LUT R2, R126, 0xffff0000, RZ, 0xc0, !PT ;  /* 0xffff00007e027812 */ /* 0x000fe200078ec0ff */
[----:B------:R1:W-:Y:S01]  /*6f60*/  STS.128 [R154+0x400], R8 ;  /* 0x000400089a007388 */ /* 0x0003e20000000c00 */
[----:B------:R-:W-:Y:S01]  /*6f70*/  SHF.L.U32 R3, R127, 0x10, RZ ;  /* 0x000000107f037819 */ /* 0x000fe200000006ff */
[----:B------:R-:W-:Y:S01]  /*6f80*/  FFMA R37, R73, R0, R37 ;  /* 0x0000000049257223 */ /* 0x000fe20000000025 */
[----:B------:R-:W-:Y:S01]  /*6f90*/  LOP3.LUT R0, R127, 0xffff0000, RZ, 0xc0, !PT ;  /* 0xffff00007f007812 */ /* 0x000fe200078ec0ff */
[----:B------:R-:W-:Y:S01]  /*6fa0*/  FMUL R39, R70, R58 ;  /* 0x0000003a46277220 */ /* 0x000fe20000400000 */
[----:B------:R-:W-:Y:S01]  /*6fb0*/  F2FP.BF16.F32.PACK_AB R12, R18, R17 ;  /* 0x00000011120c723e */ /* 0x000fe200000010ff */
[----:B------:R-:W-:Y:S01]  /*6fc0*/  FMUL R40, R70, R59 ;  /* 0x0000003b46287220 */ /* 0x000fe20000400000 */
[----:B------:R-:W-:Y:S01]  /*6fd0*/  F2FP.BF16.F32.PACK_AB R13, R20, R19 ;  /* 0x00000013140d723e */ /* 0x000fe200000010ff */
[C---:B------:R-:W-:Y:S01]  /*6fe0*/  FFMA R38, R73.reuse, R2, R38 ;  /* 0x0000000249267223 */ /* 0x040fe20000000026 */
[----:B------:R-:W-:Y:S01]  /*6ff0*/  F2FP.BF16.F32.PACK_AB R14, R22, R21 ;  /* 0x00000015160e723e */ /* 0x000fe200000010ff */
[C---:B------:R-:W-:Y:S01]  /*7000*/  FFMA R39, R73.reuse, R3, R39 ;  /* 0x0000000349277223 */ /* 0x040fe20000000027 */
[----:B------:R-:W-:Y:S01]  /*7010*/  F2FP.BF16.F32.PACK_AB R15, R24, R23 ;  /* 0x00000017180f723e */ /* 0x000fe200000010ff */
[----:B------:R-:W-:Y:S01]  /*7020*/  FFMA R40, R73, R0, R40 ;  /* 0x0000000049287223 */ /* 0x000fe20000000028 */
[----:B------:R-:W-:Y:S01]  /*7030*/  SHF.L.U32 R2, R132, 0x10, RZ ;  /* 0x0000001084027819 */ /* 0x000fe200000006ff */
[----:B------:R-:W-:Y:S01]  /*7040*/  FMUL R41, R70, R60 ;  /* 0x0000003c46297220 */ /* 0x000fe20000400000 */
[----:B------:R-:W-:Y:S01]  /*7050*/  LOP3.LUT R0, R132, 0xffff0000, RZ, 0xc0, !PT ;  /* 0xffff000084007812 */ /* 0x000fe200078ec0ff */
[----:B------:R1:W-:Y:S01]  /*7060*/  STS.128 [R153+0x400], R12 ;  /* 0x0004000c99007388 */ /* 0x0003e20000000c00 */
[C---:B------:R-:W-:Y:S01]  /*7070*/  FMUL R42, R70.reuse, R61 ;  /* 0x0000003d462a7220 */ /* 0x040fe20000400000 */
[----:B------:R-:W-:Y:S01]  /*7080*/  SHF.L.U32 R3, R133, 0x10, RZ ;  /* 0x0000001085037819 */ /* 0x000fe200000006ff */
[----:B------:R-:W-:Y:S01]  /*7090*/  FMUL R43, R70, R62 ;  /* 0x0000003e462b7220 */ /* 0x000fe20000400000 */
[----:B------:R-:W-:Y:S01]  /*70a0*/  F2FP.BF16.F32.PACK_AB R16, R26, R25 ;  /* 0x000000191a10723e */ /* 0x000fe200000010ff */
[C---:B------:R-:W-:Y:S01]  /*70b0*/  FFMA R41, R73.reuse, R2, R41 ;  /* 0x0000000249297223 */ /* 0x040fe20000000029 */
[----:B------:R-:W-:Y:S01]  /*70c0*/  F2FP.BF16.F32.PACK_AB R17, R28, R27 ;  /* 0x0000001b1c11723e */ /* 0x000fe200000010ff */
[C---:B------:R-:W-:Y:S01]  /*70d0*/  FFMA R42, R73.reuse, R0, R42 ;  /* 0x00000000492a7223 */ /* 0x040fe2000000002a */
[----:B------:R-:W-:Y:S01]  /*70e0*/  F2FP.BF16.F32.PACK_AB R18, R30, R29 ;  /* 0x0000001d1e12723e */ /* 0x000fe200000010ff */
[----:B------:R-:W-:Y:S01]  /*70f0*/  FFMA R43, R73, R3, R43 ;  /* 0x00000003492b7223 */ /* 0x000fe2000000002b */
[----:B------:R-:W-:Y:S01]  /*7100*/  F2FP.BF16.F32.PACK_AB R19, R32, R31 ;  /* 0x0000001f2013723e */ /* 0x000fe200000010ff */
[C---:B------:R-:W-:Y:S01]  /*7110*/  FMUL R44, R70.reuse, R63 ;  /* 0x0000003f462c7220 */ /* 0x040fe20000400000 */
[----:B------:R-:W-:Y:S01]  /*7120*/  LOP3.LUT R0, R133, 0xffff0000, RZ, 0xc0, !PT ;  /* 0xffff000085007812 */ /* 0x000fe200078ec0ff */
[----:B------:R-:W-:Y:S01]  /*7130*/  FMUL R45, R70, R64 ;  /* 0x00000040462d7220 */ /* 0x000fe20000400000 */
[C---:B------:R-:W-:Y:S01]  /*7140*/  SHF.L.U32 R2, R134.reuse, 0x10, RZ ;  /* 0x0000001086027819 */ /* 0x040fe200000006ff */
[----:B------:R1:W-:Y:S01]  /*7150*/  STS.128 [R152+0x400], R16 ;  /* 0x0004001098007388 */ /* 0x0003e20000000c00 */
[----:B------:R-:W-:Y:S01]  /*7160*/  LOP3.LUT R3, R134, 0xffff0000, RZ, 0xc0, !PT ;  /* 0xffff000086037812 */ /* 0x000fe200078ec0ff */
[C---:B------:R-:W-:Y:S01]  /*7170*/  FMUL R46, R70.reuse, R65 ;  /* 0x00000041462e7220 */ /* 0x040fe20000400000 */
[----:B------:R-:W-:Y:S01]  /*7180*/  LOP3.LUT R5, R135, 0xffff0000, RZ, 0xc0, !PT ;  /* 0xffff000087057812 */ /* 0x000fe200078ec0ff */
[C---:B------:R-:W-:Y:S01]  /*7190*/  FMUL R47, R70.reuse, R66 ;  /* 0x00000042462f7220 */ /* 0x040fe20000400000 */
[C---:B------:R-:W-:Y:S01]  /*71a0*/  FFMA R44, R73.reuse, R0, R44 ;  /* 0x00000000492c7223 */ /* 0x040fe2000000002c */
[----:B------:R-:W-:Y:S01]  /*71b0*/  FMUL R48, R70, R67 ;  /* 0x0000004346307220 */ /* 0x000fe20000400000 */
[----:B------:R-:W-:Y:S01]  /*71c0*/  F2FP.BF16.F32.PACK_AB R20, R34, R33 ;  /* 0x000000212214723e */ /* 0x000fe200000010ff */
[C---:B------:R-:W-:Y:S01]  /*71d0*/  FFMA R45, R73.reuse, R2, R45 ;  /* 0x00000002492d7223 */ /* 0x040fe2000000002d */
[----:B------:R-:W-:Y:S01]  /*71e0*/  F2FP.BF16.F32.PACK_AB R21, R36, R35 ;  /* 0x000000232415723e */ /* 0x000fe200000010ff */
[C---:B------:R-:W-:Y:S01]  /*71f0*/  FFMA R46, R73.reuse, R3, R46 ;  /* 0x00000003492e7223 */ /* 0x040fe2000000002e */
[----:B------:R-:W-:Y:S01]  /*7200*/  F2FP.BF16.F32.PACK_AB R22, R38, R37 ;  /* 0x000000252616723e */ /* 0x000fe200000010ff */
[C---:B------:R-:W-:Y:S01]  /*7210*/  FFMA R47, R73.reuse, R4, R47 ;  /* 0x00000004492f7223 */ /* 0x040fe2000000002f */
[----:B------:R-:W-:Y:S01]  /*7220*/  F2FP.BF16.F32.PACK_AB R23, R40, R39 ;  /* 0x000000272817723e */ /* 0x000fe200000010ff */
[----:B------:R-:W-:Y:S01]  /*7230*/  FFMA R48, R73, R5, R48 ;  /* 0x0000000549307223 */ /* 0x000fe20000000030 */
[----:B------:R-:W-:Y:S02]  /*7240*/  F2FP.BF16.F32.PACK_AB R4, R42, R41 ;  /* 0x000000292a04723e */ /* 0x000fe400000010ff */
[----:B------:R-:W-:Y:S01]  /*7250*/  F2FP.BF16.F32.PACK_AB R5, R44, R43 ;  /* 0x0000002b2c05723e */ /* 0x000fe200000010ff */
[----:B------:R1:W-:Y:S01]  /*7260*/  STS.128 [R151+0x400], R20 ;  /* 0x0004001497007388 */ /* 0x0003e20000000c00 */
[----:B------:R-:W-:Y:S02]  /*7270*/  F2FP.BF16.F32.PACK_AB R6, R46, R45 ;  /* 0x0000002d2e06723e */ /* 0x000fe400000010ff */
[----:B------:R-:W-:Y:S05]  /*7280*/  F2FP.BF16.F32.PACK_AB R7, R48, R47 ;  /* 0x0000002f3007723e */ /* 0x000fea00000010ff */
[----:B------:R1:W-:Y:S01]  /*7290*/  STS.128 [R150+0x400], R4 ;  /* 0x0004000496007388 */ /* 0x0003e20000000c00 */
[----:B------:R-:W-:Y:S01]  /*72a0*/  @!PT LDS RZ, [RZ] ;  /* 0x00000000fffff984 */ /* 0x000fe20000000800 */
[----:B------:R-:W-:Y:S01]  /*72b0*/  @!PT LDS RZ, [RZ] ;  /* 0x00000000fffff984 */ /* 0x000fe20000000800 */
[----:B------:R-:W-:Y:S01]  /*72c0*/  @!PT LDS RZ, [RZ] ;  /* 0x00000000fffff984 */ /* 0x000fe20000000800 */
[----:B------:R-:W-:Y:S01]  /*72d0*/  @!PT LDS RZ, [RZ] ;  /* 0x00000000fffff984 */ /* 0x000fe20000000800 */
[----:B------:R3:W-:Y:S07]  /*72e0*/  MEMBAR.ALL.CTA ;  /* 0x0000000000007992 */ /* 0x0007ee0000008000 */
[----:B---3--:R-:W3:Y:S02]  /*72f0*/  FENCE.VIEW.ASYNC.S ;  /* 0x00000000000073c6 */ /* 0x008ee40000000000 */
[----:B---3--:R-:W-:Y:S06]  /*7300*/  BAR.SYNC.DEFER_BLOCKING 0x1, 0x80 ;  /* 0x0042000000007b1d */ /* 0x008fec0000010000 */
[----:B------:R-:W-:Y:S05]  /*7310*/  @P0 BRA `(.L_x_106) ;  /* 0x0000000000280947 */ /* 0x000fea0003800000 */
[----:B------:R-:W3:Y:S01]  /*7320*/  LDCU.64 UR6, c[0x0][0x348] ;  /* 0x00006900ff0677ac */ /* 0x000ee20008000a00 */
[----:B------:R-:W-:Y:S01]  /*7330*/  UIADD3 UR4, UPT, UPT, UR44, 0x400, URZ ;  /* 0x000004002c047890 */ /* 0x000fe2000fffe0ff */
[----:B------:R-:W-:Y:S05]  /*7340*/  UMOV UR51, UR36 ;  /* 0x0000002400337c82 */ /* 0x000fea0008000000 */
[----:B------:R-:W-:Y:S04]  /*7350*/  MOV R147, UR4 ;  /* 0x0000000400937c02 */ /* 0x000fe80008000f00 */
[----:B------:R-:W-:Y:S01]  /*7360*/  R2UR UR48, R147 ;  /* 0x00000000933072ca */ /* 0x000fe200000e0000 */
[----:B---3--:R-:W-:Y:S04]  /*7370*/  UIADD3 UR4, UP0, UPT, UR6, 0x680, URZ ;  /* 0x0000068006047890 */ /* 0x008fe8000ff1e0ff */
[----:B------:R-:W-:Y:S09]  /*7380*/  UIADD3.X UR5, UPT, UPT, URZ, UR7, URZ, UP0, !UPT ;  /* 0x00000007ff057290 */ /* 0x000ff200087fe4ff */
[----:B------:R3:W-:Y:S01]  /*7390*/  UTMASTG.3D [UR48], [UR4] ;  /* 0x00000030040073b5 */ /* 0x0007e20008010000 */
[----:B------:R0:W-:Y:S01]  /*73a0*/  UTMACMDFLUSH ;  /* 0x00000000000079b7 */ /* 0x0001e20000000000 */
[----:B---3--:R-:W-:Y:S04]  /*73b0*/  DEPBAR.LE SB0, 0x1 ;  /* 0x000080400000791a */ /* 0x008fe80000000000 */
.L_x_106:
[----:B------:R-:W-:Y:S05]  /*73c0*/  BSYNC.RECONVERGENT B0 ;  /* 0x0000000000007941 */ /* 0x000fea0003800200 */
.L_x_105:
[----:B------:R-:W-:Y:S01]  /*73d0*/  BAR.SYNC.DEFER_BLOCKING 0x1, 0x80 ;  /* 0x0042000000007b1d */ /* 0x000fe20000010000 */
[----:B------:R-:W-:Y:S01]  /*73e0*/  ISETP.NE.AND P1, PT, R161, RZ, PT ;  /* 0x000000ffa100720c */ /* 0x000fe20003f25270 */
[----:B------:R-:W-:Y:S01]  /*73f0*/  UISETP.NE.AND UP0, UPT, UR47, URZ, UPT ;  /* 0x000000ff2f00728c */ /* 0x000fe2000bf05270 */
[----:B------:R-:W-:Y:S11]  /*7400*/  LEA R2, R75, UR44, 0x3 ;  /* 0x0000002c4b027c11 */ /* 0x000ff6000f8e18ff */
[----:B-1----:R-:W-:Y:S01]  /*7410*/  @P1 SHF.L.U32 R4, R157, 0x1f, RZ ;  /* 0x0000001f9d041819 */ /* 0x002fe200000006ff */
[----:B------:R-:W-:Y:S06]  /*7420*/  BRA.U !UP0, `(.L_x_107) ;  /* 0x0000000108247547 */ /* 0x000fec000b800000 */
[----:B------:R-:W1:Y:S01]  /*7430*/  S2R R0, SR_CgaCtaId ;  /* 0x0000000000007919 */ /* 0x000e620000008800 */
[----:B------:R-:W-:Y:S01]  /*7440*/  IMAD.U32 R3, RZ, RZ, UR46 ;  /* 0x0000002eff037e24 */ /* 0x000fe2000f8e00ff */
[----:B------:R-:W-:Y:S04]  /*7450*/  UIADD3 UR4, UPT, UPT, UR46, 0x1, URZ ;  /* 0x000000012e047890 */ /* 0x000fe8000fffe0ff */
[----:B------:R-:W-:Y:S01]  /*7460*/  @P1 LEA R3, R3, UR44, 0x3 ;  /* 0x0000002c03031c11 */ /* 0x000fe2000f8e18ff */
[----:B------:R-:W-:Y:S04]  /*7470*/  UISETP.NE.AND UP0, UPT, UR4, 0x4, UPT ;  /* 0x000000040400788c */ /* 0x000fe8000bf05270 */
[----:B------:R-:W-:Y:S01]  /*7480*/  @P1 VIADD R3, R3, 0x80 ;  /* 0x0000008003031836 */ /* 0x000fe20000000000 */
[----:B------:R-:W-:Y:S04]  /*7490*/  USEL UR46, UR4, URZ, UP0 ;  /* 0x000000ff042e7287 */ /* 0x000fe80008000000 */
[----:B-1----:R-:W-:Y:S04]  /*74a0*/  @P1 PRMT R0, R0, 0x654, R3 ;  /* 0x0000065400001816 */ /* 0x002fe80000000003 */
[----:B------:R1:W-:Y:S04]  /*74b0*/  @P1 SYNCS.ARRIVE.TRANS64.RED.A1T0 RZ, [R0+URZ], RZ ;  /* 0x000000ff00ff19a7 */ /* 0x0003e800081004ff */
.L_x_107:
[----:B------:R-:W3:Y:S01]  /*74c0*/  @P1 SYNCS.PHASECHK.TRANS64.TRYWAIT P0, [R2+URZ+0x60], R4 ;  /* 0x00006004020015a7 */ /* 0x000ee200080011ff */
[----:B------:R-:W-:Y:S01]  /*74d0*/  BSSY B1, `(.L_x_108) ;  /* 0x000001f000017945 */ /* 0x000fe20003800000 */
[----:B---3--:R-:W-:Y:S03]  /*74e0*/  @P1 SEL R83, RZ, 0x1, !P0 ;  /* 0x00000001ff531807 */ /* 0x008fe60004000000 */
[----:B------:R-:W-:Y:S05]  /*74f0*/  @!P1 BRA `(.L_x_109) ;  /* 0x0000000000709947 */ /* 0x000fea0003800000 */
[----:B------:R-:W-:Y:S01]  /*7500*/  ISETP.NE.AND P1, PT, R96, RZ, PT ;  /* 0x000000ff6000720c */ /* 0x000fe20003f25270 */
[----:B------:R-:W-:Y:S01]  /*7510*/  BSSY B0, `(.L_x_110) ;  /* 0x000000b000007945 */ /* 0x000fe20003800000 */
[----:B------:R-:W-:Y:S11]  /*7520*/  ISETP.NE.AND P0, PT, R83, RZ, PT ;  /* 0x000000ff5300720c */ /* 0x000ff60003f05270 */
[----:B------:R-:W-:Y:S05]  /*7530*/  @P1 IMAD R6, R75, 0x4000, R164 ;  /* 0x000040004b061824 */ /* 0x000fea00078e02a4 */
[----:B------:R-:W-:Y:S04]  /*7540*/  @P1 IADD3 R5, PT, PT, R6, UR44, RZ ;  /* 0x0000002c06051c10 */ /* 0x000fe8000fffe0ff */
[----:B------:R-:W-:Y:S01]  /*7550*/  @P1 IADD3 R4, PT, PT, R81, R5, RZ ;  /* 0x0000000551041210 */ /* 0x000fe20007ffe0ff */
[--C-:B------:R-:W-:Y:S02]  /*7560*/  @P1 IMAD.IADD R3, R80, 0x1, R5.reuse ;  /* 0x0000000150031824 */ /* 0x100fe400078e0205 */
[----:B------:R-:W-:Y:S01]  /*7570*/  @P1 IMAD.IADD R5, R82, 0x1, R5 ;  /* 0x0000000152051824 */ /* 0x000fe200078e0205 */
[----:B------:R-:W-:Y:S06]  /*7580*/  @P0 BRA `(.L_x_111) ;  /* 0x00000000000c0947 */ /* 0x000fec0003800000 */
[----:B-1----:R-:W-:Y:S04]  /*7590*/  SHF.L.U32 R0, R157, 0x1f, RZ ;  /* 0x0000001f9d007819 */ /* 0x002fe800000006ff */
[----:B------:R-:W1:Y:S02]  /*75a0*/  SYNCS.PHASECHK.TRANS64.TRYWAIT P0, [R2+URZ+0x60], R0 ;  /* 0x00006000020075a7 */ /* 0x000e6400080011ff */
[----:B-1----:R-:W-:Y:S05]  /*75b0*/  @!P0 BRA `(.L_x_112) ;  /* 0x0000004800548947 */ /* 0x002fea0003800000 */
.L_x_111:
[----:B------:R-:W-:Y:S05]  /*75c0*/  BSYNC B0 ;  /* 0x0000000000007941 */ /* 0x000fea0003800000 */
.L_x_110:
[----:B------:R-:W-:Y:S01]  /*75d0*/  ISETP.NE.AND P0, PT, R96, RZ, PT ;  /* 0x000000ff6000720c */ /* 0x000fe20003f05270 */
[----:B------:R-:W-:Y:S11]  /*75e0*/  VIADD R75, R75, 0x1 ;  /* 0x000000014b4b7836 */ /* 0x000ff60000000000 */
[----:B------:R-:W-:Y:S01]  /*75f0*/  @!UPT UIADD3 URZ, UPT, UPT, URZ, URZ, URZ ;  /* 0x000000fffffff290 */ /* 0x000fe2000fffe0ff */
[----:B------:R3:W4:Y:S01]  /*7600*/  @P0 LDS.128 R84, [R5+0x400] ;  /* 0x0004000005540984 */ /* 0x0007220000000c00 */
[--C-:B-1----:R-:W-:Y:S01]  /*7610*/  @P0 IMAD.IADD R0, R81, 0x1, R3.reuse ;  /* 0x0000000151000824 */ /* 0x102fe200078e0203 */
[C---:B------:R-:W-:Y:S02]  /*7620*/  @P0 IADD3 R2, PT, PT, R82.reuse, R4, RZ ;  /* 0x0000000452020210 */ /* 0x040fe40007ffe0ff */
[----:B------:R1:W2:Y:S04]  /*7630*/  @P0 LDS.128 R92, [R4+0x400] ;  /* 0x00040000045c0984 */ /* 0x0002a80000000c00 */
[----:B------:R2:W2:Y:S04]  /*7640*/  @P0 LDS.128 R76, [R6+UR44+0x400] ;  /* 0x0004002c064c0984 */ /* 0x0004a80008000c00 */
[----:B------:R2:W2:Y:S04]  /*7650*/  @P0 LDS.128 R100, [R2+0x400] ;  /* 0x0004000002640984 */ /* 0x0004a80000000c00 */
[----:B------:R2:W2:Y:S04]  /*7660*/  @P0 LDS.128 R108, [R3+0x400] ;  /* 0x00040000036c0984 */ /* 0x0004a80000000c00 */
[----:B------:R2:W2:Y:S01]  /*7670*/  @P0 LDS.128 R124, [R0+0x400] ;  /* 0x00040000007c0984 */ /* 0x0004a20000000c00 */
[C---:B---3--:R-:W-:Y:S01]  /*7680*/  @P0 IMAD.IADD R5, R82.reuse, 0x1, R3 ;  /* 0x0000000152050824 */ /* 0x048fe200078e0203 */
[----:B-1----:R-:W-:Y:S04]  /*7690*/  @P0 IADD3 R4, PT, PT, R82, R0, RZ ;  /* 0x0000000052040210 */ /* 0x002fe80007ffe0ff */
[----:B------:R3:W1:Y:S04]  /*76a0*/  @P0 LDS.128 R116, [R5+0x400] ;  /* 0x0004000005740984 */ /* 0x0006680000000c00 */
[----:B------:R3:W1:Y:S02]  /*76b0*/  @P0 LDS.128 R132, [R4+0x400] ;  /* 0x0004000004840984 */ /* 0x0006640000000c00 */
.L_x_109:
[----:B------:R-:W-:Y:S05]  /*76c0*/  BSYNC B1 ;  /* 0x0000000000017941 */ /* 0x000fea0003800000 */
.L_x_108:
[----:B-12---:R-:W-:Y:S05]  /*76d0*/  VIADD R0, R71, 0x40 ;  /* 0x0000004047007836 */ /* 0x006fea0000000000 */
[----:B------:R-:W-:Y:S04]  /*76e0*/  SHF.R.U32.HI R0, RZ, 0x15, R0 ;  /* 0x00000015ff007819 */ /* 0x000fe80000011600 */
[----:B------:R-:W-:Y:S11]  /*76f0*/  LOP3.LUT P0, RZ, R0, 0x3, R143, 0x48, !PT ;  /* 0x0000000300ff7812 */ /* 0x000ff6000780488f */
[----:B------:R-:W-:Y:S02]  /*7700*/  @!UPT UIADD3 URZ, UPT, UPT, URZ, URZ, URZ ;  /* 0x000000fffffff290 */ /* 0x000fe4000fffe0ff */
[----:B------:R-:W-:Y:S05]  /*7710*/  @!P0 BRA `(.L_x_113) ;  /* 0x0000000000408947 */ /* 0x000fea0003800000 */
[----:B------:R-:W3:Y:S01]  /*7720*/  LDCU.64 UR8, c[0x4][0x70] ;  /* 0x01000e00ff0877ac */ /* 0x000ee20008000a00 */
[----:B------:R-:W-:Y:S01]  /*7730*/  MOV R3, 0x0 ;  /* 0x0000000000037802 */ /* 0x000fe20000000f00 */
[----:B------:R-:W-:Y:S02]  /*7740*/  HFMA2 R12, -RZ, RZ, 0, 5.9604644775390625e-08 ;  /* 0x00000001ff0c7431 */ /* 0x000fe400000001ff */
[----:B------:R-:W-:Y:S02]  /*7750*/  IMAD.MOV.U32 R8, RZ, RZ, 0x192 ;  /* 0x00000192ff087424 */ /* 0x000fe400078e00ff */
[----:B------:R-:W-:Y:S01]  /*7760*/  IMAD.MOV.U32 R13, RZ, RZ, RZ ;  /* 0x000000ffff0d7224 */ /* 0x000fe200078e00ff */
[----:B------:R-:W1:Y:S01]  /*7770*/  LDCU.64 UR6, c[0x4][0x78] ;  /* 0x01000f00ff0677ac */ /* 0x000e620008000a00 */
[----:B------:R-:W2:Y:S01]  /*7780*/  LDC.64 R2, c[0x4][R3] ;  /* 0x0100000003027b82 */ /* 0x000ea20000000a00 */
[----:B------:R-:W5:Y:S01]  /*7790*/  LDCU.64 UR4, c[0x4][0x10] ;  /* 0x01000200ff0477ac */ /* 0x000f620008000a00 */
[----:B---3--:R-:W-:Y:S01]  /*77a0*/  MOV R5, UR9 ;  /* 0x0000000900057c02 */ /* 0x008fe20008000f00 */
[----:B------:R-:W-:Y:S01]  /*77b0*/  IMAD.U32 R4, RZ, RZ, UR8 ;  /* 0x00000008ff047e24 */ /* 0x000fe2000f8e00ff */
[----:B-1----:R-:W-:Y:S01]  /*77c0*/  MOV R7, UR7 ;  /* 0x0000000700077c02 */ /* 0x002fe20008000f00 */
[----:B------:R-:W-:Y:S01]  /*77d0*/  IMAD.U32 R6, RZ, RZ, UR6 ;  /* 0x00000006ff067e24 */ /* 0x000fe2000f8e00ff */
[----:B-----5:R-:W-:Y:S01]  /*77e0*/  MOV R11, UR5 ;  /* 0x00000005000b7c02 */ /* 0x020fe20008000f00 */
[----:B------:R-:W-:Y:S02]  /*77f0*/  IMAD.U32 R10, RZ, RZ, UR4 ;  /* 0x00000004ff0a7e24 */ /* 0x000fe4000f8e00ff */
[----:B------:R-:W-:Y:S07]  /*7800*/  LEPC R20, `(.L_x_113) ;  /* 0x000000001014794e */ /* 0x000fee0000000000 */
[----:B--2-4-:R-:W-:Y:S05]  /*7810*/  CALL.ABS.NOINC R2 ;  /* 0x0000000002007343 */ /* 0x014fea0003c00000 */
.L_x_113:
[----:B------:R-:W-:Y:S01]  /*7820*/  SHF.L.U32 R3, R76, 0x10, RZ ;  /* 0x000000104c037819 */ /* 0x000fe200000006ff */
[----:B------:R-:W-:Y:S05]  /*7830*/  WARPSYNC.ALL ;  /* 0x0000000000007948 */ /* 0x000fea0003800000 */
[----:B------:R-:W-:Y:S01]  /*7840*/  R2UR UR4, R71 ;  /* 0x00000000470472ca */ /* 0x000fe200000e0000 */
[----:B------:R-:W1:Y:S01]  /*7850*/  S2R R165, SR_CgaCtaId ;  /* 0x0000000000a57919 */ /* 0x000e620000008800 */
[----:B------:R-:W-:Y:S01]  /*7860*/  LOP3.LUT R72, R79, 0xffff0000, RZ, 0xc0, !PT ;  /* 0xffff00004f487812 */ /* 0x000fe200078ec0ff */
[----:B------:R-:W-:Y:S01]  /*7870*/  BSSY.RECONVERGENT B0, `(.L_x_114) ;  /* 0x0000102000007945 */ /* 0x000fe20003800200 */
[----:B------:R-:W-:Y:S02]  /*7880*/  ISETP.NE.AND P6, PT, R161, RZ, PT ;  /* 0x000000ffa100720c */ /* 0x000fe40003fc5270 */
[----:B------:R-:W-:Y:S07]  /*7890*/  ISETP.NE.AND P0, PT, R160, RZ, PT ;  /* 0x000000ffa000720c */ /* 0x000fee0003f05270 */
[----:B---3--:R-:W2:Y:S02]  /*78a0*/  LDTM.x64 R4, tmem[UR4+0x40] ;  /* 0x00004004000479ee */ /* 0x008ea40008340000 */
[----:B--2---:R-:W-:Y:S01]  /*78b0*/  FMUL R0, R70, R4 ;  /* 0x0000000446007220 */ /* 0x004fe20000400000 */
        /* <DEDUP_REMOVED lines=19> */
[----:B----4-:R-:W-:Y:S01]  /*79f0*/  SHF.L.U32 R7, R84, 0x10, RZ ;  /* 0x0000001054077819 */ /* 0x010fe200000006ff */
        /* <DEDUP_REMOVED lines=42> */
[----:B------:R-:W-:Y:S01]  /*7ca0*/  STS.128 [R164+UR44+0x4400], R88 ;  /* 0x00440058a4007988 */ /* 0x000fe20008000c2c */
        /* <DEDUP_REMOVED lines=30> */
[----:B------:R-:W-:Y:S01]  /*7e90*/  FMUL R10, R70, R29 ;  /* 0x0000001d460a7220 */ /* 0x000fe20000400000 */
[----:B------:R-:W-:Y:S01]  /*7ea0*/  SHF.L.U32 R4, R111, 0x10, RZ ;  /* 0x000000106f047819 */ /* 0x000fe200000006ff */
[C---:B------:R-:W-:Y:S01]  /*7eb0*/  FFMA R8, R73.reuse, R51, R8 ;  /* 0x0000003349087223 */ /* 0x040fe20000000008 */
[----:B------:R-:W-:Y:S01]  /*7ec0*/  FFMA R9, R73, R0, R9 ;  /* 0x0000000049097223 */ /* 0x000fe20000000009 */
[----:B------:R-:W-:Y:S01]  /*7ed0*/  LOP3.LUT R0, R101, 0xffff0000, RZ, 0xc0, !PT ;  /* 0xffff000065007812 */ /* 0x000fe200078ec0ff */
        /* <DEDUP_REMOVED lines=16> */
[----:B------:R-:W-:Y:S01]  /*7fe0*/  STS.128 [R163+0x4400], R104 ;  /* 0x00440068a3007388 */ /* 0x000fe20000000c00 */
[C---:B------:R-:W-:Y:S01]  /*7ff0*/  FMUL R18, R70.reuse, R37 ;  /* 0x0000002546127220 */ /* 0x040fe20000400000 */
[C---:B------:R-:W-:Y:S01]  /*8000*/  FMUL R19, R70.reuse, R38 ;  /* 0x0000002646137220 */ /* 0x040fe20000400000 */
[----:B------:R-:W-:Y:S01]  /*8010*/  FMUL R35, R70, R54 ;  /* 0x0000003646237220 */ /* 0x000fe20000400000 */
[----:B------:R-:W-:Y:S01]  /*8020*/  F2FP.BF16.F32.PACK_AB R54, R6, R5 ;  /* 0x000000050636723e */ /* 0x000fe200000010ff */
[----:B------:R-:W-:Y:S01]  /*8030*/  FMUL R36, R70, R55 ;  /* 0x0000003746247220 */ /* 0x000fe20000400000 */
[----:B------:R-:W-:Y:S01]  /*8040*/  F2FP.BF16.F32.PACK_AB R55, R8, R7 ;  /* 0x000000070837723e */ /* 0x000fe200000010ff */
[----:B------:R-:W-:Y:S01]  /*8050*/  FFMA R17, R73, R0, R17 ;  /* 0x0000000049117223 */ /* 0x000fe20000000011 */
[----:B------:R-:W-:Y:S01]  /*8060*/  LOP3.LUT R0, R109, 0xffff0000, RZ, 0xc0, !PT ;  /* 0xffff00006d007812 */ /* 0x000fe200078ec0ff */
[----:B------:R-:W-:Y:S01]  /*8070*/  FFMA R18, R73, R2, R18 ;  /* 0x0000000249127223 */ /* 0x000fe20000000012 */
[----:B------:R-:W-:Y:S01]  /*8080*/  SHF.L.U32 R2, R110, 0x10, RZ ;  /* 0x000000106e027819 */ /* 0x000fe200000006ff */
[----:B------:R-:W-:Y:S01]  /*8090*/  FMUL R20, R70, R39 ;  /* 0x0000002746147220 */ /* 0x000fe20000400000 */
[----:B------:R-:W-:Y:S01]  /*80a0*/  LOP3.LUT R5, R111, 0xffff0000, RZ, 0xc0, !PT ;  /* 0xffff00006f057812 */ /* 0x000fe200078ec0ff */
[C---:B------:R-:W-:Y:S01]  /*80b0*/  FFMA R19, R73.reuse, R3, R19 ;  /* 0x0000000349137223 */ /* 0x040fe20000000013 */
[----:B------:R-:W-:Y:S01]  /*80c0*/  LOP3.LUT R3, R110, 0xffff0000, RZ, 0xc0, !PT ;  /* 0xffff00006e037812 */ /* 0x000fe200078ec0ff */
[----:B------:R-:W-:Y:S01]  /*80d0*/  FMUL R21, R70, R40 ;  /* 0x0000002846157220 */ /* 0x000fe20000400000 */
[----:B------:R-:W-:Y:S01]  /*80e0*/  F2FP.BF16.F32.PACK_AB R8, R10, R9 ;  /* 0x000000090a08723e */ /* 0x000fe200000010ff */
[----:B------:R-:W-:Y:S01]  /*80f0*/  FMUL R22, R70, R41 ;  /* 0x0000002946167220 */ /* 0x000fe20000400000 */
[----:B------:R-:W-:Y:S01]  /*8100*/  F2FP.BF16.F32.PACK_AB R9, R12, R11 ;  /* 0x0000000b0c09723e */ /* 0x000fe200000010ff */
[----:B------:R-:W-:Y:S01]  /*8110*/  STS.128 [R162+0x4400], R52 ;  /* 0x00440034a2007388 */ /* 0x000fe20000000c00 */
[----:B------:R-:W-:Y:S01]  /*8120*/  F2FP.BF16.F32.PACK_AB R10, R14, R13 ;  /* 0x0000000d0e0a723e */ /* 0x000fe200000010ff */
[C---:B------:R-:W-:Y:S01]  /*8130*/  FFMA R20, R73.reuse, R0, R20 ;  /* 0x0000000049147223 */ /* 0x040fe20000000014 */
[----:B------:R-:W-:Y:S01]  /*8140*/  SHF.L.U32 R0, R116, 0x10, RZ ;  /* 0x0000001074007819 */ /* 0x000fe200000006ff */
[----:B------:R-:W-:Y:S01]  /*8150*/  FMUL R23, R70, R42 ;  /* 0x0000002a46177220 */ /* 0x000fe20000400000 */
[----:B------:R-:W-:Y:S01]  /*8160*/  F2FP.BF16.F32.PACK_AB R11, R16, R15 ;  /* 0x0000000f100b723e */ /* 0x000fe200000010ff */
[----:B------:R-:W-:Y:S01]  /*8170*/  FMUL R24, R70, R43 ;  /* 0x0000002b46187220 */ /* 0x000fe20000400000 */
[C---:B------:R-:W-:Y:S01]  /*8180*/  FFMA R21, R73.reuse, R2, R21 ;  /* 0x0000000249157223 */ /* 0x040fe20000000015 */
[----:B------:R-:W-:Y:S01]  /*8190*/  LOP3.LUT R2, R116, 0xffff0000, RZ, 0xc0, !PT ;  /* 0xffff000074027812 */ /* 0x000fe200078ec0ff */
[----:B------:R-:W-:Y:S01]  /*81a0*/  FMUL R25, R70, R44 ;  /* 0x0000002c46197220 */ /* 0x000fe20000400000 */
[----:B------:R-:W-:Y:S01]  /*81b0*/  FFMA R22, R73, R3, R22 ;  /* 0x0000000349167223 */ /* 0x000fe20000000016 */
[----:B------:R-:W-:Y:S01]  /*81c0*/  SHF.L.U32 R3, R117, 0x10, RZ ;  /* 0x0000001075037819 */ /* 0x000fe200000006ff */
[C---:B------:R-:W-:Y:S01]  /*81d0*/  FFMA R23, R73.reuse, R4, R23 ;  /* 0x0000000449177223 */ /* 0x040fe20000000017 */
[----:B------:R-:W-:Y:S01]  /*81e0*/  F2FP.BF16.F32.PACK_AB R4, R18, R17 ;  /* 0x000000111204723e */ /* 0x000fe200000010ff */
[----:B------:R-:W-:Y:S01]  /*81f0*/  FMUL R26, R70, R45 ;  /* 0x0000002d461a7220 */ /* 0x000fe20000400000 */
[----:B------:R-:W-:Y:S01]  /*8200*/  F2FP.BF16.F32.PACK_AB R6, R22, R21 ;  /* 0x000000151606723e */ /* 0x000fe200000010ff */
[C---:B------:R-:W-:Y:S01]  /*8210*/  FFMA R24, R73.reuse, R5, R24 ;  /* 0x0000000549187223 */ /* 0x040fe20000000018 */
[----:B------:R-:W-:Y:S01]  /*8220*/  F2FP.BF16.F32.PACK_AB R5, R20, R19 ;  /* 0x000000131405723e */ /* 0x000fe200000010ff */
[----:B------:R-:W-:Y:S01]  /*8230*/  FFMA R25, R73, R0, R25 ;  /* 0x0000000049197223 */ /* 0x000fe20000000019 */
[----:B------:R-:W-:Y:S01]  /*8240*/  LOP3.LUT R0, R117, 0xffff0000, RZ, 0xc0, !PT ;  /* 0xffff000075007812 */ /* 0x000fe200078ec0ff */
[----:B------:R-:W-:Y:S01]  /*8250*/  FMUL R27, R70, R46 ;  /* 0x0000002e461b7220 */ /* 0x000fe20000400000 */
[----:B------:R-:W-:Y:S01]  /*8260*/  F2FP.BF16.F32.PACK_AB R7, R24, R23 ;  /* 0x000000171807723e */ /* 0x000fe200000010ff */
[----:B------:R2:W-:Y:S01]  /*8270*/  STS.128 [R154+0x4400], R8 ;  /* 0x004400089a007388 */ /* 0x0005e20000000c00 */
[C---:B------:R-:W-:Y:S01]  /*8280*/  FFMA R26, R73.reuse, R2, R26 ;  /* 0x00000002491a7223 */ /* 0x040fe2000000001a */
[----:B------:R-:W-:Y:S01]  /*8290*/  SHF.L.U32 R2, R118, 0x10, RZ ;  /* 0x0000001076027819 */ /* 0x000fe200000006ff */
[C---:B------:R-:W-:Y:S01]  /*82a0*/  FMUL R28, R70.reuse, R47 ;  /* 0x0000002f461c7220 */ /* 0x040fe20000400000 */
[----:B------:R-:W-:Y:S01]  /*82b0*/  FMUL R29, R70, R48 ;  /* 0x00000030461d7220 */ /* 0x000fe20000400000 */
[C---:B------:R-:W-:Y:S01]  /*82c0*/  FFMA R27, R73.reuse, R3, R27 ;  /* 0x00000003491b7223 */ /* 0x040fe2000000001b */
[----:B------:R-:W-:Y:S01]  /*82d0*/  LOP3.LUT R3, R118, 0xffff0000, RZ, 0xc0, !PT ;  /* 0xffff000076037812 */ /* 0x000fe200078ec0ff */
[----:B------:R-:W-:Y:S01]  /*82e0*/  FFMA R28, R73, R0, R28 ;  /* 0x00000000491c7223 */ /* 0x000fe2000000001c */
[----:B------:R-:W-:Y:S01]  /*82f0*/  SHF.L.U32 R0, R119, 0x10, RZ ;  /* 0x0000001077007819 */ /* 0x000fe200000006ff */
[----:B------:R-:W-:Y:S01]  /*8300*/  FFMA R29, R73, R2, R29 ;  /* 0x00000002491d7223 */ /* 0x000fe2000000001d */
[----:B------:R-:W-:Y:S01]  /*8310*/  LOP3.LUT R2, R119, 0xffff0000, RZ, 0xc0, !PT ;  /* 0xffff000077027812 */ /* 0x000fe200078ec0ff */
[----:B------:R3:W-:Y:S01]  /*8320*/  STS.128 [R153+0x4400], R4 ;  /* 0x0044000499007388 */ /* 0x0007e20000000c00 */
[C---:B------:R-:W-:Y:S01]  /*8330*/  FFMA R30, R73.reuse, R3, R30 ;  /* 0x00000003491e7223 */ /* 0x040fe2000000001e */
[C---:B------:R-:W-:Y:S01]  /*8340*/  LOP3.LUT R3, R124.reuse, 0xffff0000, RZ, 0xc0, !PT ;  /* 0xffff00007c037812 */ /* 0x040fe200078ec0ff */
[C---:B------:R-:W-:Y:S01]  /*8350*/  FFMA R31, R73.reuse, R0, R31 ;  /* 0x00000000491f7223 */ /* 0x040fe2000000001f */
[----:B------:R-:W-:Y:S01]  /*8360*/  SHF.L.U32 R0, R124, 0x10, RZ ;  /* 0x000000107c007819 */ /* 0x000fe200000006ff */
[----:B------:R-:W-:Y:S01]  /*8370*/  FFMA R32, R73, R2, R32 ;  /* 0x0000000249207223 */ /* 0x000fe20000000020 */
[----:B------:R-:W-:Y:S01]  /*8380*/  SHF.L.U32 R2, R125, 0x10, RZ ;  /* 0x000000107d027819 */ /* 0x000fe200000006ff */
[C---:B------:R-:W-:Y:S01]  /*8390*/  FMUL R37, R70.reuse, R56 ;  /* 0x0000003846257220 */ /* 0x040fe20000400000 */
[----:B------:R-:W-:Y:S01]  /*83a0*/  FMUL R38, R70, R57 ;  /* 0x0000003946267220 */ /* 0x000fe20000400000 */
[----:B------:R-:W-:Y:S01]  /*83b0*/  FFMA R33, R73, R0, R33 ;  /* 0x0000000049217223 */ /* 0x000fe20000000021 */
[----:B------:R-:W-:Y:S01]  /*83c0*/  LOP3.LUT R0, R125, 0xffff0000, RZ, 0xc0, !PT ;  /* 0xffff00007d007812 */ /* 0x000fe200078ec0ff */
[----:B------:R-:W-:Y:S01]  /*83d0*/  FFMA R34, R73, R3, R34 ;  /* 0x0000000349227223 */ /* 0x000fe20000000022 */
[----:B------:R-:W-:Y:S01]  /*83e0*/  SHF.L.U32 R3, R127, 0x10, RZ ;  /* 0x000000107f037819 */ /* 0x000fe200000006ff */
[C---:B------:R-:W-:Y:S01]  /*83f0*/  FFMA R35, R73.reuse, R2, R35 ;  /* 0x0000000249237223 */ /* 0x040fe20000000023 */
[C---:B------:R-:W-:Y:S01]  /*8400*/  SHF.L.U32 R2, R126.reuse, 0x10, RZ ;  /* 0x000000107e027819 */ /* 0x040fe200000006ff */
[C---:B------:R-:W-:Y:S01]  /*8410*/  FFMA R36, R73.reuse, R0, R36 ;  /* 0x0000000049247223 */ /* 0x040fe20000000024 */
[----:B------:R-:W-:Y:S01]  /*8420*/  LOP3.LUT R0, R126, 0xffff0000, RZ, 0xc0, !PT ;  /* 0xffff00007e007812 */ /* 0x000fe200078ec0ff */
[----:B------:R-:W-:Y:S01]  /*8430*/  FMUL R39, R70, R58 ;  /* 0x0000003a46277220 */ /* 0x000fe20000400000 */
[----:B------:R-:W-:Y:S01]  /*8440*/  F2FP.BF16.F32.PACK_AB R12, R34, R33 ;  /* 0x00000021220c723e */ /* 0x000fe200000010ff */
[----:B------:R-:W-:Y:S01]  /*8450*/  FFMA R37, R73, R2, R37 ;  /* 0x0000000249257223 */ /* 0x000fe20000000025 */
[----:B------:R-:W-:Y:S01]  /*8460*/  LOP3.LUT R2, R127, 0xffff0000, RZ, 0xc0, !PT ;  /* 0xffff00007f027812 */ /* 0x000fe200078ec0ff */
[----:B------:R-:W-:Y:S01]  /*8470*/  FMUL R40, R70, R59 ;  /* 0x0000003b46287220 */ /* 0x000fe20000400000 */
[----:B--2---:R-:W-:Y:S01]  /*8480*/  F2FP.BF16.F32.PACK_AB R8, R26, R25 ;  /* 0x000000191a08723e */ /* 0x004fe200000010ff */
[C---:B------:R-:W-:Y:S01]  /*8490*/  FFMA R38, R73.reuse, R0, R38 ;  /* 0x0000000049267223 */ /* 0x040fe20000000026 */
[C---:B------:R-:W-:Y:S01]  /*84a0*/  SHF.L.U32 R0, R132.reuse, 0x10, RZ ;  /* 0x0000001084007819 */ /* 0x040fe200000006ff */
[----:B------:R-:W-:Y:S01]  /*84b0*/  FFMA R39, R73, R3, R39 ;  /* 0x0000000349277223 */ /* 0x000fe20000000027 */
[----:B------:R-:W-:Y:S01]  /*84c0*/  SHF.L.U32 R3, R133, 0x10, RZ ;  /* 0x0000001085037819 */ /* 0x000fe200000006ff */
[C---:B------:R-:W-:Y:S01]  /*84d0*/  FFMA R40, R73.reuse, R2, R40 ;  /* 0x0000000249287223 */ /* 0x040fe20000000028 */
[----:B------:R-:W-:Y:S01]  /*84e0*/  LOP3.LUT R2, R132, 0xffff0000, RZ, 0xc0, !PT ;  /* 0xffff000084027812 */ /* 0x000fe200078ec0ff */
[----:B------:R-:W-:Y:S01]  /*84f0*/  FMUL R41, R70, R60 ;  /* 0x0000003c46297220 */ /* 0x000fe20000400000 */
[----:B------:R-:W-:Y:S01]  /*8500*/  F2FP.BF16.F32.PACK_AB R9, R28, R27 ;  /* 0x0000001b1c09723e */ /* 0x000fe200000010ff */
[----:B------:R-:W-:Y:S01]  /*8510*/  FMUL R42, R70, R61 ;  /* 0x0000003d462a7220 */ /* 0x000fe20000400000 */
[----:B------:R-:W-:Y:S01]  /*8520*/  F2FP.BF16.F32.PACK_AB R10, R30, R29 ;  /* 0x0000001d1e0a723e */ /* 0x000fe200000010ff */
[----:B------:R-:W-:Y:S01]  /*8530*/  FMUL R43, R70, R62 ;  /* 0x0000003e462b7220 */ /* 0x000fe20000400000 */
[----:B------:R-:W-:Y:S01]  /*8540*/  F2FP.BF16.F32.PACK_AB R11, R32, R31 ;  /* 0x0000001f200b723e */ /* 0x000fe200000010ff */
[C---:B------:R-:W-:Y:S01]  /*8550*/  FFMA R41, R73.reuse, R0, R41 ;  /* 0x0000000049297223 */ /* 0x040fe20000000029 */
[----:B------:R-:W-:Y:S01]  /*8560*/  FFMA R42, R73, R2, R42 ;  /* 0x00000002492a7223 */ /* 0x000fe2000000002a */
[----:B------:R-:W-:Y:S01]  /*8570*/  LOP3.LUT R0, R133, 0xffff0000, RZ, 0xc0, !PT ;  /* 0xffff000085007812 */ /* 0x000fe200078ec0ff */
[----:B------:R-:W-:Y:S01]  /*8580*/  FFMA R43, R73, R3, R43 ;  /* 0x00000003492b7223 */ /* 0x000fe2000000002b */
[----:B------:R-:W-:Y:S01]  /*8590*/  STS.128 [R152+0x4400], R8 ;  /* 0x0044000898007388 */ /* 0x000fe20000000c00 */
[----:B------:R-:W-:Y:S01]  /*85a0*/  SHF.L.U32 R2, R134, 0x10, RZ ;  /* 0x0000001086027819 */ /* 0x000fe200000006ff */
[----:B------:R-:W-:Y:S01]  /*85b0*/  FMUL R44, R70, R63 ;  /* 0x0000003f462c7220 */ /* 0x000fe20000400000 */
[----:B------:R-:W-:Y:S01]  /*85c0*/  LOP3.LUT R3, R134, 0xffff0000, RZ, 0xc0, !PT ;  /* 0xffff000086037812 */ /* 0x000fe200078ec0ff */
[C---:B------:R-:W-:Y:S01]  /*85d0*/  FMUL R45, R70.reuse, R64 ;  /* 0x00000040462d7220 */ /* 0x040fe20000400000 */
[C---:B---3--:R-:W-:Y:S01]  /*85e0*/  SHF.L.U32 R4, R135.reuse, 0x10, RZ ;  /* 0x0000001087047819 */ /* 0x048fe200000006ff */
        /* <DEDUP_REMOVED lines=11> */
[----:B------:R-:W-:Y:S01]  /*86a0*/  FFMA R48, R73, R5, R48 ;  /* 0x0000000549307223 */ /* 0x000fe20000000030 */
[----:B------:R-:W-:Y:S02]  /*86b0*/  F2FP.BF16.F32.PACK_AB R4, R42, R41 ;  /* 0x000000292a04723e */ /* 0x000fe400000010ff */
[----:B------:R-:W-:Y:S01]  /*86c0*/  STS.128 [R151+0x4400], R12 ;  /* 0x0044000c97007388 */ /* 0x000fe20000000c00 */
[----:B------:R-:W-:Y:S02]  /*86d0*/  F2FP.BF16.F32.PACK_AB R5, R44, R43 ;  /* 0x0000002b2c05723e */ /* 0x000fe400000010ff */
[----:B------:R-:W-:Y:S02]  /*86e0*/  F2FP.BF16.F32.PACK_AB R6, R46, R45 ;  /* 0x0000002d2e06723e */ /* 0x000fe400000010ff */
[----:B------:R-:W-:Y:S02]  /*86f0*/  F2FP.BF16.F32.PACK_AB R7, R48, R47 ;  /* 0x0000002f3007723e */ /* 0x000fe400000010ff */
[----:B------:R-:W-:Y:S02]  /*8700*/  MOV R0, UR46 ;  /* 0x0000002e00007c02 */ /* 0x000fe40008000f00 */
[----:B------:R-:W-:Y:S01]  /*8710*/  @P6 SHF.L.U32 R2, R157, 0x1f, RZ ;  /* 0x0000001f9d026819 */ /* 0x000fe200000006ff */
[----:B------:R2:W-:Y:S01]  /*8720*/  STS.128 [R150+0x4400], R4 ;  /* 0x0044000496007388 */ /* 0x0005e20000000c00 */
[----:B------:R-:W-:Y:S04]  /*8730*/  @P6 LEA R0, R0, UR44, 0x3 ;  /* 0x0000002c00006c11 */ /* 0x000fe8000f8e18ff */
[----:B------:R-:W-:Y:S01]  /*8740*/  @P6 IADD3 R0, PT, PT, R0, 0x80, RZ ;  /* 0x0000008000006810 */ /* 0x000fe20007ffe0ff */
[----:B------:R-:W-:Y:S01]  /*8750*/  @!PT LDS RZ, [RZ] ;  /* 0x00000000fffff984 */ /* 0x000fe20000000800 */
[----:B------:R-:W-:Y:S01]  /*8760*/  @!PT LDS RZ, [RZ] ;  /* 0x00000000fffff984 */ /* 0x000fe20000000800 */
[----:B------:R-:W-:Y:S01]  /*8770*/  @!PT LDS RZ, [RZ] ;  /* 0x00000000fffff984 */ /* 0x000fe20000000800 */
[----:B------:R-:W-:Y:S01]  /*8780*/  @!PT LDS RZ, [RZ] ;  /* 0x00000000fffff984 */ /* 0x000fe20000000800 */
[----:B------:R3:W-:Y:S06]  /*8790*/  MEMBAR.ALL.CTA ;  /* 0x0000000000007992 */ /* 0x0007ec0000008000 */
[----:B---3--:R-:W3:Y:S01]  /*87a0*/  FENCE.VIEW.ASYNC.S ;  /* 0x00000000000073c6 */ /* 0x008ee20000000000 */
[----:B-1----:R-:W-:Y:S02]  /*87b0*/  @P6 PRMT R0, R165, 0x654, R0 ;  /* 0x00000654a5006816 */ /* 0x002fe40000000000 */
[----:B--2---:R-:W-:Y:S01]  /*87c0*/  LEA R6, R75, UR44, 0x3 ;  /* 0x0000002c4b067c11 */ /* 0x004fe2000f8e18ff */
[----:B---3--:R-:W-:Y:S06]  /*87d0*/  BAR.SYNC.DEFER_BLOCKING 0x1, 0x80 ;  /* 0x0042000000007b1d */ /* 0x008fec0000010000 */
[----:B------:R-:W-:Y:S05]  /*87e0*/  @P0 BRA `(.L_x_115) ;  /* 0x0000000000280947 */ /* 0x000fea0003800000 */
[----:B------:R-:W1:Y:S01]  /*87f0*/  LDCU.64 UR6, c[0x0][0x348] ;  /* 0x00006900ff0677ac */ /* 0x000e620008000a00 */
[----:B------:R-:W-:Y:S02]  /*8800*/  UIADD3 UR9, UPT, UPT, UR49, 0x40, URZ ;  /* 0x0000004031097890 */ /* 0x000fe4000fffe0ff */
[----:B------:R-:W-:Y:S01]  /*8810*/  UIADD3 UR8, UPT, UPT, UR44, 0x4400, URZ ;  /* 0x000044002c087890 */ /* 0x000fe2000fffe0ff */
[----:B------:R-:W-:Y:S01]  /*8820*/  UMOV UR10, UR50 ;  /* 0x00000032000a7c82 */ /* 0x000fe20008000000 */
[----:B------:R-:W-:Y:S01]  /*8830*/  UMOV UR11, UR36 ;  /* 0x00000024000b7c82 */ /* 0x000fe20008000000 */
[----:B-1----:R-:W-:Y:S04]  /*8840*/  UIADD3 UR4, UP0, UPT, UR6, 0x680, URZ ;  /* 0x0000068006047890 */ /* 0x002fe8000ff1e0ff */
[----:B------:R-:W-:Y:S09]  /*8850*/  UIADD3.X UR5, UPT, UPT, URZ, UR7, URZ, UP0, !UPT ;  /* 0x00000007ff057290 */ /* 0x000ff200087fe4ff */
[----:B------:R1:W-:Y:S01]  /*8860*/  UTMASTG.3D [UR8], [UR4] ;  /* 0x00000008040073b5 */ /* 0x0003e20008010000 */
[----:B------:R0:W-:Y:S01]  /*8870*/  UTMACMDFLUSH ;  /* 0x00000000000079b7 */ /* 0x0001e20000000000 */
[----:B-1----:R-:W-:Y:S04]  /*8880*/  DEPBAR.LE SB0, 0x1 ;  /* 0x000080400000791a */ /* 0x002fe80000000000 */
.L_x_115:
[----:B------:R-:W-:Y:S05]  /*8890*/  BSYNC.RECONVERGENT B0 ;  /* 0x0000000000007941 */ /* 0x000fea0003800200 */
.L_x_114:
[----:B------:R-:W-:Y:S01]  /*88a0*/  BAR.SYNC.DEFER_BLOCKING 0x1, 0x80 ;  /* 0x0042000000007b1d */ /* 0x000fe20000010000 */
[----:B------:R-:W-:Y:S04]  /*88b0*/  UIADD3 UR4, UPT, UPT, UR46, 0x1, URZ ;  /* 0x000000012e047890 */ /* 0x000fe8000fffe0ff */
[----:B------:R-:W-:Y:S04]  /*88c0*/  UISETP.NE.AND UP0, UPT, UR4, 0x4, UPT ;  /* 0x000000040400788c */ /* 0x000fe8000bf05270 */
[----:B------:R-:W-:Y:S01]  /*88d0*/  USEL UR45, UR4, URZ, UP0 ;  /* 0x000000ff042d7287 */ /* 0x000fe20008000000 */
[----:B------:R1:W-:Y:S01]  /*88e0*/  @P6 SYNCS.ARRIVE.TRANS64.RED.A1T0 RZ, [R0+URZ], RZ ;  /* 0x000000ff00ff69a7 */ /* 0x0003e200081004ff */
[----:B------:R-:W-:Y:S01]  /*88f0*/  BSSY B1, `(.L_x_116) ;  /* 0x0000020000017945 */ /* 0x000fe20003800000 */
[----:B------:R-:W2:Y:S02]  /*8900*/  @P6 SYNCS.PHASECHK.TRANS64.TRYWAIT P0, [R6+URZ+0x60], R2 ;  /* 0x00006002060065a7 */ /* 0x000ea400080011ff */
[----:B--2---:R-:W-:Y:S01]  /*8910*/  @P6 SEL R83, RZ, 0x1, !P0 ;  /* 0x00000001ff536807 */ /* 0x004fe20004000000 */
[----:B-1----:R-:W-:Y:S06]  /*8920*/  @!P6 BRA `(.L_x_117) ;  /* 0x000000000070e947 */ /* 0x002fec0003800000 */
        /* <DEDUP_REMOVED lines=9> */
[----:B------:R-:W-:Y:S04]  /*89c0*/  SHF.L.U32 R5, R157, 0x1f, RZ ;  /* 0x0000001f9d057819 */ /* 0x000fe800000006ff */
[----:B------:R-:W1:Y:S02]  /*89d0*/  SYNCS.PHASECHK.TRANS64.TRYWAIT P0, [R6+URZ+0x60], R5 ;  /* 0x00006005060075a7 */ /* 0x000e6400080011ff */
[----:B-1----:R-:W-:Y:S05]  /*89e0*/  @!P0 BRA `(.L_x_120) ;  /* 0x00000034005c8947 */ /* 0x002fea0003800000 */
.L_x_119:
[----:B------:R-:W-:Y:S05]  /*89f0*/  BSYNC B0 ;  /* 0x0000000000007941 */ /* 0x000fea0003800000 */
.L_x_118:
[----:B------:R-:W-:Y:S01]  /*8a00*/  ISETP.NE.AND P0, PT, R96, RZ, PT ;  /* 0x000000ff6000720c */ /* 0x000fe20003f05270 */
[----:B------:R-:W-:Y:S11]  /*8a10*/  VIADD R75, R75, 0x1 ;  /* 0x000000014b4b7836 */ /* 0x000ff60000000000 */
[----:B------:R-:W-:Y:S01]  /*8a20*/  @!UPT UIADD3 URZ, UPT, UPT, URZ, URZ, URZ ;  /* 0x000000fffffff290 */ /* 0x000fe2000fffe0ff */
[----:B------:R2:W3:Y:S01]  /*8a30*/  @P0 LDS.128 R76, [R4+UR44+0x400] ;  /* 0x0004002c044c0984 */ /* 0x0004e20008000c00 */
[C---:B-1----:R-:W-:Y:S03]  /*8a40*/  @P0 IADD3 R5, PT, PT, R82.reuse, R2, RZ ;  /* 0x0000000252050210 */ /* 0x042fe60007ffe0ff */
[----:B------:R1:W4:Y:S04]  /*8a50*/  @P0 LDS.128 R84, [R3+0x400] ;  /* 0x0004000003540984 */ /* 0x0003280000000c00 */
[----:B------:R5:W3:Y:S04]  /*8a60*/  @P0 LDS.128 R92, [R2+0x400] ;  /* 0x00040000025c0984 */ /* 0x000ae80000000c00 */
[----:B------:R3:W3:Y:S04]  /*8a70*/  @P0 LDS.128 R100, [R5+0x400] ;  /* 0x0004000005640984 */ /* 0x0006e80000000c00 */
[----:B------:R3:W3:Y:S01]  /*8a80*/  @P0 LDS.128 R108, [R0+0x400] ;  /* 0x00040000006c0984 */ /* 0x0006e20000000c00 */
[--C-:B--2---:R-:W-:Y:S02]  /*8a90*/  @P0 IMAD.IADD R4, R81, 0x1, R0.reuse ;  /* 0x0000000151040824 */ /* 0x104fe400078e0200 */
[C---:B-1----:R-:W-:Y:S03]  /*8aa0*/  @P0 IMAD.IADD R3, R82.reuse, 0x1, R0 ;  /* 0x0000000152030824 */ /* 0x042fe600078e0200 */
[----:B------:R1:W2:Y:S01]  /*8ab0*/  @P0 LDS.128 R124, [R4+0x400] ;  /* 0x00040000047c0984 */ /* 0x0002a20000000c00 */
[----:B-----5:R-:W-:Y:S03]  /*8ac0*/  @P0 IADD3 R2, PT, PT, R82, R4, RZ ;  /* 0x0000000452020210 */ /* 0x020fe60007ffe0ff */
[----:B------:R1:W1:Y:S04]  /*8ad0*/  @P0 LDS.128 R116, [R3+0x400] ;  /* 0x0004000003740984 */ /* 0x0002680000000c00 */
[----:B------:R1:W1:Y:S02]  /*8ae0*/  @P0 LDS.128 R132, [R2+0x400] ;  /* 0x0004000002840984 */ /* 0x0002640000000c00 */
.L_x_117:
[----:B------:R-:W-:Y:S05]  /*8af0*/  BSYNC B1 ;  /* 0x0000000000017941 */ /* 0x000fea0003800000 */
.L_x_116:
[----:B---3--:R-:W-:Y:S05]  /*8b00*/  VIADD R0, R71, 0x80 ;  /* 0x0000008047007836 */ /* 0x008fea0000000000 */
[----:B------:R-:W-:Y:S04]  /*8b10*/  SHF.R.U32.HI R0, RZ, 0x15, R0 ;  /* 0x00000015ff007819 */ /* 0x000fe80000011600 */
[----:B------:R-:W-:Y:S11]  /*8b20*/  LOP3.LUT P0, RZ, R0, 0x3, R143, 0x48, !PT ;  /* 0x0000000300ff7812 */ /* 0x000ff6000780488f */
[----:B------:R-:W-:Y:S02]  /*8b30*/  @!UPT UIADD3 URZ, UPT, UPT, URZ, URZ, URZ ;  /* 0x000000fffffff290 */ /* 0x000fe4000fffe0ff */
[----:B------:R-:W-:Y:S05]  /*8b40*/  @!P0 BRA `(.L_x_121) ;  /* 0x0000000000408947 */ /* 0x000fea0003800000 */
[----:B------:R-:W3:Y:S01]  /*8b50*/  LDCU.64 UR8, c[0x4][0x70] ;  /* 0x01000e00ff0877ac */ /* 0x000ee20008000a00 */
[----:B-1----:R-:W-:Y:S01]  /*8b60*/  MOV R3, 0x0 ;  /* 0x0000000000037802 */ /* 0x002fe20000000f00 */
        /* <DEDUP_REMOVED lines=14> */
.L_x_121:
[----:B-1----:R-:W-:Y:S01]  /*8c50*/  SHF.L.U32 R3, R76, 0x10, RZ ;  /* 0x000000104c037819 */ /* 0x002fe200000006ff */
[----:B------:R-:W-:Y:S05]  /*8c60*/  WARPSYNC.ALL ;  /* 0x0000000000007948 */ /* 0x000fea0003800000 */
[----:B------:R-:W-:Y:S01]  /*8c70*/  R2UR UR4, R71 ;  /* 0x00000000470472ca */ /* 0x000fe200000e0000 */
[----:B------:R-:W-:Y:S01]  /*8c80*/  BSSY.RECONVERGENT B0, `(.L_x_122) ;  /* 0x0000103000007945 */ /* 0x000fe20003800200 */
[----:B------:R-:W-:Y:S02]  /*8c90*/  LOP3.LUT R72, R79, 0xffff0000, RZ, 0xc0, !PT ;  /* 0xffff00004f487812 */ /* 0x000fe400078ec0ff */
[----:B------:R-:W-:Y:S02]  /*8ca0*/  ISETP.NE.AND P6, PT, R161, RZ, PT ;  /* 0x000000ffa100720c */ /* 0x000fe40003fc5270 */
[----:B------:R-:W-:Y:S07]  /*8cb0*/  ISETP.NE.AND P0, PT, R160, RZ, PT ;  /* 0x000000ffa000720c */ /* 0x000fee0003f05270 */
[----:B------:R-:W1:Y:S02]  /*8cc0*/  LDTM.x64 R4, tmem[UR4+0x80] ;  /* 0x00008004000479ee */ /* 0x000e640008340000 */
[----:B-1----:R-:W-:Y:S01]  /*8cd0*/  FMUL R0, R70, R4 ;  /* 0x0000000446007220 */ /* 0x002fe20000400000 */
        /* <DEDUP_REMOVED lines=20> */
[C---:B------:R-:W-:Y:S01]  /*8e20*/  FFMA R0, R73.reuse, R6, R0 ;  /* 0x0000000649007223 */ /* 0x040fe20000000000 */
[----:B------:R-:W-:Y:S01]  /*8e30*/  FMUL R5, R70, R11 ;  /* 0x0000000b46057220 */ /* 0x000fe20000400000 */
[C---:B------:R-:W-:Y:S01]  /*8e40*/  FFMA R2, R73.reuse, R8, R2 ;  /* 0x0000000849027223 */ /* 0x040fe20000000002 */
[----:B------:R-:W-:Y:S01]  /*8e50*/  LOP3.LUT R8, R84, 0xffff0000, RZ, 0xc0, !PT ;  /* 0xffff000054087812 */ /* 0x000fe200078ec0ff */
[----:B------:R-:W-:Y:S01]  /*8e60*/  FMUL R3, R70, R12 ;  /* 0x0000000c46037220 */ /* 0x000fe20000400000 */
[----:B------:R-:W-:Y:S01]  /*8e70*/  F2FP.BF16.F32.PACK_AB R90, R0, R4 ;  /* 0x00000004005a723e */ /* 0x000fe200000010ff */
[C---:B------:R-:W-:Y:S01]  /*8e80*/  FMUL R6, R70.reuse, R13 ;  /* 0x0000000d46067220 */ /* 0x040fe20000400000 */
[----:B------:R-:W-:Y:S01]  /*8e90*/  FFMA R5, R73, R72, R5 ;  /* 0x0000004849057223 */ /* 0x000fe20000000005 */
[----:B------:R-:W-:Y:S01]  /*8ea0*/  SHF.L.U32 R72, R85, 0x10, RZ ;  /* 0x0000001055487819 */ /* 0x000fe200000006ff */
[C---:B------:R-:W-:Y:S01]  /*8eb0*/  FFMA R3, R73.reuse, R7, R3 ;  /* 0x0000000749037223 */ /* 0x040fe20000000003 */
[----:B------:R-:W-:Y:S01]  /*8ec0*/  FFMA R6, R73, R8, R6 ;  /* 0x0000000849067223 */ /* 0x000fe20000000006 */
[C---:B------:R-:W-:Y:S01]  /*8ed0*/  FMUL R4, R70.reuse, R16 ;  /* 0x0000001046047220 */ /* 0x040fe20000400000 */
[----:B------:R-:W-:Y:S01]  /*8ee0*/  F2FP.BF16.F32.PACK_AB R91, R5, R2 ;  /* 0x00000002055b723e */ /* 0x000fe200000010ff */
[C---:B------:R-:W-:Y:S01]  /*8ef0*/  FMUL R16, R70.reuse, R27 ;  /* 0x0000001b46107220 */ /* 0x040fe20000400000 */
[C---:B------:R-:W-:Y:S01]  /*8f00*/  FMUL R27, R70.reuse, R38 ;  /* 0x00000026461b7220 */ /* 0x040fe20000400000 */
[C---:B------:R-:W-:Y:S01]  /*8f10*/  FMUL R38, R70.reuse, R49 ;  /* 0x0000003146267220 */ /* 0x040fe20000400000 */
[----:B------:R-:W-:Y:S01]  /*8f20*/  FMUL R49, R70, R60 ;  /* 0x0000003c46317220 */ /* 0x000fe20000400000 */
[----:B------:R-:W-:Y:S01]  /*8f30*/  F2FP.BF16.F32.PACK_AB R60, R6, R3 ;  /* 0x00000003063c723e */ /* 0x000fe200000010ff */
[----:B------:R-:W-:Y:S01]  /*8f40*/  STS.128 [R164+UR44+0x8400], R88 ;  /* 0x00840058a4007988 */ /* 0x000fe20008000c2c */
[----:B------:R-:W-:Y:S01]  /*8f50*/  LOP3.LUT R3, R85, 0xffff0000, RZ, 0xc0, !PT ;  /* 0xffff000055037812 */ /* 0x000fe200078ec0ff */
[----:B------:R-:W-:Y:S01]  /*8f60*/  FMUL R0, R70, R14 ;  /* 0x0000000e46007220 */ /* 0x000fe20000400000 */
[----:B------:R-:W-:Y:S01]  /*8f70*/  SHF.L.U32 R6, R86, 0x10, RZ ;  /* 0x0000001056067819 */ /* 0x000fe200000006ff */
[C---:B------:R-:W-:Y:S01]  /*8f80*/  FMUL R2, R70.reuse, R15 ;  /* 0x0000000f46027220 */ /* 0x040fe20000400000 */
[C---:B------:R-:W-:Y:S01]  /*8f90*/  FMUL R13, R70.reuse, R24 ;  /* 0x00000018460d7220 */ /* 0x040fe20000400000 */
[C---:B------:R-:W-:Y:S01]  /*8fa0*/  FFMA R0, R73.reuse, R72, R0 ;  /* 0x0000004849007223 */ /* 0x040fe20000000000 */
[C---:B------:R-:W-:Y:S01]  /*8fb0*/  FMUL R5, R70.reuse, R17 ;  /* 0x0000001146057220 */ /* 0x040fe20000400000 */
[----:B------:R-:W-:Y:S01]  /*8fc0*/  FFMA R2, R73, R3, R2 ;  /* 0x0000000349027223 */ /* 0x000fe20000000002 */
[----:B------:R-:W-:Y:S01]  /*8fd0*/  SHF.L.U32 R3, R93, 0x10, RZ ;  /* 0x000000105d037819 */ /* 0x000fe200000006ff */
[C---:B------:R-:W-:Y:S01]  /*8fe0*/  FMUL R14, R70.reuse, R25 ;  /* 0x00000019460e7220 */ /* 0x040fe20000400000 */
        /* <DEDUP_REMOVED lines=8> */
[----:B------:R-:W-:Y:S01]  /*9070*/  FMUL R46, R70, R57 ;  /* 0x00000039462e7220 */ /* 0x000fe20000400000 */
[----:B------:R-:W-:Y:S01]  /*9080*/  LOP3.LUT R57, R86, 0xffff0000, RZ, 0xc0, !PT ;  /* 0xffff000056397812 */ /* 0x000fe200078ec0ff */
[C---:B------:R-:W-:Y:S01]  /*9090*/  FMUL R37, R70.reuse, R48 ;  /* 0x0000003046257220 */ /* 0x040fe20000400000 */
[C---:B------:R-:W-:Y:S01]  /*90a0*/  FMUL R39, R70.reuse, R50 ;  /* 0x0000003246277220 */ /* 0x040fe20000400000 */
[C---:B------:R-:W-:Y:S01]  /*90b0*/  FMUL R47, R70.reuse, R58 ;  /* 0x0000003a462f7220 */ /* 0x040fe20000400000 */
[C---:B------:R-:W-:Y:S01]  /*90c0*/  SHF.L.U32 R58, R87.reuse, 0x10, RZ ;  /* 0x00000010573a7819 */ /* 0x040fe200000006ff */
[----:B------:R-:W-:Y:S01]  /*90d0*/  FMUL R50, R70, R61 ;  /* 0x0000003d46327220 */ /* 0x000fe20000400000 */
[----:B------:R-:W-:Y:S01]  /*90e0*/  F2FP.BF16.F32.PACK_AB R61, R2, R0 ;  /* 0x00000000023d723e */ /* 0x000fe200000010ff */
[C---:B------:R-:W-:Y:S01]  /*90f0*/  FMUL R48, R70.reuse, R59 ;  /* 0x0000003b46307220 */ /* 0x040fe20000400000 */
[----:B------:R-:W-:Y:S01]  /*9100*/  LOP3.LUT R59, R87, 0xffff0000, RZ, 0xc0, !PT ;  /* 0xffff0000573b7812 */ /* 0x000fe200078ec0ff */
[----:B------:R-:W-:Y:S01]  /*9110*/  FMUL R7, R70, R18 ;  /* 0x0000001246077220 */ /* 0x000fe20000400000 */
[----:B------:R-:W-:Y:S01]  /*9120*/  SHF.L.U32 R0, R92, 0x10, RZ ;  /* 0x000000105c007819 */ /* 0x000fe200000006ff */
[----:B------:R-:W-:Y:S01]  /*9130*/  FMUL R8, R70, R19 ;  /* 0x0000001346087220 */ /* 0x000fe20000400000 */
[----:B------:R-:W-:Y:S01]  /*9140*/  LOP3.LUT R2, R92, 0xffff0000, RZ, 0xc0, !PT ;  /* 0xffff00005c027812 */ /* 0x000fe200078ec0ff */
[C---:B------:R-:W-:Y:S01]  /*9150*/  FFMA R4, R73.reuse, R6, R4 ;  /* 0x0000000649047223 */ /* 0x040fe20000000004 */
[C---:B------:R-:W-:Y:S01]  /*9160*/  FMUL R9, R70.reuse, R20 ;  /* 0x0000001446097220 */ /* 0x040fe20000400000 */
[C---:B------:R-:W-:Y:S01]  /*9170*/  FFMA R5, R73.reuse, R57, R5 ;  /* 0x0000003949057223 */ /* 0x040fe20000000005 */
[C---:B------:R-:W-:Y:S01]  /*9180*/  FFMA R7, R73.reuse, R58, R7 ;  /* 0x0000003a49077223 */ /* 0x040fe20000000007 */
[C---:B------:R-:W-:Y:S01]  /*9190*/  FMUL R10, R70.reuse, R21 ;  /* 0x00000015460a7220 */ /* 0x040fe20000400000 */
[C---:B------:R-:W-:Y:S01]  /*91a0*/  FFMA R8, R73.reuse, R59, R8 ;  /* 0x0000003b49087223 */ /* 0x040fe20000000008 */
[----:B------:R-:W-:Y:S01]  /*91b0*/  FFMA R9, R73, R0, R9 ;  /* 0x0000000049097223 */ /* 0x000fe20000000009 */
[----:B------:R-:W-:Y:S01]  /*91c0*/  LOP3.LUT R0, R93, 0xffff0000, RZ, 0xc0, !PT ;  /* 0xffff00005d007812 */ /* 0x000fe200078ec0ff */
[----:B------:R-:W-:Y:S01]  /*91d0*/  FMUL R11, R70, R22 ;  /* 0x00000016460b7220 */ /* 0x000fe20000400000 */
[C---:B------:R-:W-:Y:S01]  /*91e0*/  FFMA R10, R73.reuse, R2, R10 ;  /* 0x00000002490a7223 */ /* 0x040fe2000000000a */
[----:B------:R-:W-:Y:S01]  /*91f0*/  SHF.L.U32 R2, R94, 0x10, RZ ;  /* 0x000000105e027819 */ /* 0x000fe200000006ff */
[C---:B------:R-:W-:Y:S01]  /*9200*/  FMUL R12, R70.reuse, R23 ;  /* 0x00000017460c7220 */ /* 0x040fe20000400000 */
[----:B------:R-:W-:Y:S01]  /*9210*/  FFMA R11, R73, R3, R11 ;  /* 0x00000003490b7223 */ /* 0x000fe2000000000b */
[----:B------:R-:W-:Y:S01]  /*9220*/  SHF.L.U32 R3, R95, 0x10, RZ ;  /* 0x000000105f037819 */ /* 0x000fe200000006ff */
        /* <DEDUP_REMOVED lines=11> */
[----:B------:R-:W-:Y:S01]  /*92e0*/  FFMA R16, R73, R2, R16 ;  /* 0x0000000249107223 */ /* 0x000fe20000000010 */
[----:B------:R-:W-:Y:S01]  /*92f0*/  LOP3.LUT R2, R100, 0xffff0000, RZ, 0xc0, !PT ;  /* 0xffff000064027812 */ /* 0x000fe200078ec0ff */
[C---:B------:R-:W-:Y:S01]  /*9300*/  FMUL R30, R70.reuse, R41 ;  /* 0x00000029461e7220 */ /* 0x040fe20000400000 */
[C---:B------:R-:W-:Y:S01]  /*9310*/  FMUL R40, R70.reuse, R51 ;  /* 0x0000003346287220 */ /* 0x040fe20000400000 */
[C---:B------:R-:W-:Y:S01]  /*9320*/  FMUL R41, R70.reuse, R52 ;  /* 0x0000003446297220 */ /* 0x040fe20000400000 */
[C---:B------:R-:W-:Y:S01]  /*9330*/  FMUL R51, R70.reuse, R62 ;  /* 0x0000003e46337220 */ /* 0x040fe20000400000 */
[----:B------:R-:W-:Y:S01]  /*9340*/  F2FP.BF16.F32.PACK_AB R62, R5, R4 ;  /* 0x00000004053e723e */ /* 0x000fe200000010ff */
[----:B------:R-:W-:Y:S01]  /*9350*/  FMUL R52, R70, R63 ;  /* 0x0000003f46347220 */ /* 0x000fe20000400000 */
[----:B------:R-:W-:Y:S01]  /*9360*/  F2FP.BF16.F32.PACK_AB R63, R8, R7 ;  /* 0x00000007083f723e */ /* 0x000fe200000010ff */
[----:B------:R-:W-:Y:S01]  /*9370*/  FFMA R17, R73, R0, R17 ;  /* 0x0000000049117223 */ /* 0x000fe20000000011 */
[----:B------:R-:W-:Y:S01]  /*9380*/  LOP3.LUT R0, R101, 0xffff0000, RZ, 0xc0, !PT ;  /* 0xffff000065007812 */ /* 0x000fe200078ec0ff */
[C---:B------:R-:W-:Y:S01]  /*9390*/  FFMA R18, R73.reuse, R2, R18 ;  /* 0x0000000249127223 */ /* 0x040fe20000000012 */
[C---:B------:R-:W-:Y:S01]  /*93a0*/  SHF.L.U32 R2, R102.reuse, 0x10, RZ ;  /* 0x0000001066027819 */ /* 0x040fe200000006ff */
[----:B------:R-:W-:Y:S01]  /*93b0*/  FFMA R19, R73, R3, R19 ;  /* 0x0000000349137223 */ /* 0x000fe20000000013 */
[----:B------:R-:W-:Y:S01]  /*93c0*/  LOP3.LUT R3, R102, 0xffff0000, RZ, 0xc0, !PT ;  /* 0xffff000066037812 */ /* 0x000fe200078ec0ff */
[C---:B------:R-:W-:Y:S01]  /*93d0*/  FMUL R20, R70.reuse, R31 ;  /* 0x0000001f46147220 */ /* 0x040fe20000400000 */
[C---:B------:R-:W-:Y:S01]  /*93e0*/  SHF.L.U32 R4, R103.reuse, 0x10, RZ ;  /* 0x0000001067047819 */ /* 0x040fe200000006ff */
[----:B------:R-:W-:Y:S01]  /*93f0*/  FMUL R21, R70, R32 ;  /* 0x0000002046157220 */ /* 0x000fe20000400000 */
[----:B------:R-:W-:Y:S01]  /*9400*/  F2FP.BF16.F32.PACK_AB R8, R10, R9 ;  /* 0x000000090a08723e */ /* 0x000fe200000010ff */
[----:B------:R-:W-:Y:S01]  /*9410*/  STS.128 [R163+0x8400], R60 ;  /* 0x0084003ca3007388 */ /* 0x000fe20000000c00 */
        /* <DEDUP_REMOVED lines=8> */
[C---:B------:R-:W-:Y:S01]  /*94a0*/  SHF.L.U32 R0, R108.reuse, 0x10, RZ ;  /* 0x000000106c007819 */ /* 0x040fe200000006ff */
[C---:B------:R-:W-:Y:S01]  /*94b0*/  FFMA R22, R73.reuse, R3, R22 ;  /* 0x0000000349167223 */ /* 0x040fe20000000016 */
[----:B------:R-:W-:Y:S01]  /*94c0*/  LOP3.LUT R2, R108, 0xffff0000, RZ, 0xc0, !PT ;  /* 0xffff00006c027812 */ /* 0x000fe200078ec0ff */
[C---:B------:R-:W-:Y:S01]  /*94d0*/  FFMA R23, R73.reuse, R4, R23 ;  /* 0x0000000449177223 */ /* 0x040fe20000000017 */
[----:B------:R-:W-:Y:S01]  /*94e0*/  F2FP.BF16.F32.PACK_AB R4, R18, R17 ;  /* 0x000000111204723e */ /* 0x000fe200000010ff */
[C---:B------:R-:W-:Y:S01]  /*94f0*/  FFMA R24, R73.reuse, R5, R24 ;  /* 0x0000000549187223 */ /* 0x040fe20000000018 */
[----:B------:R-:W-:Y:S01]  /*9500*/  F2FP.BF16.F32.PACK_AB R5, R20, R19 ;  /* 0x000000131405723e */ /* 0x000fe200000010ff */
[----:B------:R-:W-:Y:S01]  /*9510*/  STS.128 [R162+0x8400], R8 ;  /* 0x00840008a2007388 */ /* 0x000fe20000000c00 */
[----:B------:R-:W-:Y:S01]  /*9520*/  F2FP.BF16.F32.PACK_AB R6, R22, R21 ;  /* 0x000000151606723e */ /* 0x000fe200000010ff */
[C---:B------:R-:W-:Y:S01]  /*9530*/  FFMA R25, R73.reuse, R0, R25 ;  /* 0x0000000049197223 */ /* 0x040fe20000000019 */
[----:B------:R-:W-:Y:S01]  /*9540*/  F2FP.BF16.F32.PACK_AB R7, R24, R23 ;  /* 0x000000171807723e */ /* 0x000fe200000010ff */
[----:B------:R-:W-:Y:S01]  /*9550*/  FFMA R26, R73, R2, R26 ;  /* 0x00000002491a7223 */ /* 0x000fe2000000001a */
[C---:B------:R-:W-:Y:S01]  /*9560*/  SHF.L.U32 R3, R109.reuse, 0x10, RZ ;  /* 0x000000106d037819 */ /* 0x040fe200000006ff */
[----:B------:R-:W-:Y:S01]  /*9570*/  FMUL R31, R70, R42 ;  /* 0x0000002a461f7220 */ /* 0x000fe20000400000 */
[----:B------:R-:W-:Y:S01]  /*9580*/  LOP3.LUT R0, R109, 0xffff0000, RZ, 0xc0, !PT ;  /* 0xffff00006d007812 */ /* 0x000fe200078ec0ff */
[----:B------:R1:W-:Y:S01]  /*9590*/  STS.128 [R154+0x8400], R4 ;  /* 0x008400049a007388 */ /* 0x0003e20000000c00 */
[C---:B------:R-:W-:Y:S01]  /*95a0*/  SHF.L.U32 R2, R110.reuse, 0x10, RZ ;  /* 0x000000106e027819 */ /* 0x040fe200000006ff */
[C---:B------:R-:W-:Y:S01]  /*95b0*/  FFMA R27, R73.reuse, R3, R27 ;  /* 0x00000003491b7223 */ /* 0x040fe2000000001b */
[----:B------:R-:W-:Y:S01]  /*95c0*/  LOP3.LUT R3, R110, 0xffff0000, RZ, 0xc0, !PT ;  /* 0xffff00006e037812 */ /* 0x000fe200078ec0ff */
[C---:B------:R-:W-:Y:S01]  /*95d0*/  FFMA R28, R73.reuse, R0, R28 ;  /* 0x00000000491c7223 */ /* 0x040fe2000000001c */
[C---:B------:R-:W-:Y:S01]  /*95e0*/  SHF.L.U32 R0, R116.reuse, 0x10, RZ ;  /* 0x0000001074007819 */ /* 0x040fe200000006ff */
[C---:B------:R-:W-:Y:S01]  /*95f0*/  FFMA R29, R73.reuse, R2, R29 ;  /* 0x00000002491d7223 */ /* 0x040fe2000000001d */
[----:B------:R-:W-:Y:S01]  /*9600*/  LOP3.LUT R2, R116, 0xffff0000, RZ, 0xc0, !PT ;  /* 0xffff000074027812 */ /* 0x000fe200078ec0ff */
        /* <DEDUP_REMOVED lines=13> */
[C---:B-1----:R-:W-:Y:S02]  /*96e0*/  SHF.L.U32 R4, R111.reuse, 0x10, RZ ;  /* 0x000000106f047819 */ /* 0x042fe400000006ff */
[----:B------:R-:W-:Y:S02]  /*96f0*/  LOP3.LUT R5, R111, 0xffff0000, RZ, 0xc0, !PT ;  /* 0xffff00006f057812 */ /* 0x000fe400078ec0ff */
[----:B------:R-:W-:Y:S01]  /*9700*/  F2FP.BF16.F32.PACK_AB R6, R30, R29 ;  /* 0x0000001d1e06723e */ /* 0x000fe200000010ff */
[C---:B------:R-:W-:Y:S01]  /*9710*/  FFMA R31, R73.reuse, R4, R31 ;  /* 0x00000004491f7223 */ /* 0x040fe2000000001f */
[----:B------:R-:W-:Y:S01]  /*9720*/  F2FP.BF16.F32.PACK_AB R4, R26, R25 ;  /* 0x000000191a04723e */ /* 0x000fe200000010ff */
[C---:B------:R-:W-:Y:S01]  /*9730*/  FFMA R32, R73.reuse, R5, R32 ;  /* 0x0000000549207223 */ /* 0x040fe20000000020 */
[----:B------:R-:W-:Y:S01]  /*9740*/  F2FP.BF16.F32.PACK_AB R5, R28, R27 ;  /* 0x0000001b1c05723e */ /* 0x000fe200000010ff */
[----:B------:R-:W-:Y:S01]  /*9750*/  FFMA R33, R73, R0, R33 ;  /* 0x0000000049217223 */ /* 0x000fe20000000021 */
[----:B------:R-:W-:Y:S01]  /*9760*/  LOP3.LUT R0, R117, 0xffff0000, RZ, 0xc0, !PT ;  /* 0xffff000075007812 */ /* 0x000fe200078ec0ff */
[C---:B------:R-:W-:Y:S01]  /*9770*/  FFMA R34, R73.reuse, R2, R34 ;  /* 0x0000000249227223 */ /* 0x040fe20000000022 */
[----:B------:R-:W-:Y:S01]  /*9780*/  SHF.L.U32 R2, R118, 0x10, RZ ;  /* 0x0000001076027819 */ /* 0x000fe200000006ff */
[C---:B------:R-:W-:Y:S01]  /*9790*/  FFMA R35, R73.reuse, R3, R35 ;  /* 0x0000000349237223 */ /* 0x040fe20000000023 */
[----:B------:R-:W-:Y:S01]  /*97a0*/  F2FP.BF16.F32.PACK_AB R7, R32, R31 ;  /* 0x0000001f2007723e */ /* 0x000fe200000010ff */
[C---:B------:R-:W-:Y:S01]  /*97b0*/  FFMA R36, R73.reuse, R0, R36 ;  /* 0x0000000049247223 */ /* 0x040fe20000000024 */
[----:B------:R-:W-:Y:S01]  /*97c0*/  LOP3.LUT R0, R118, 0xffff0000, RZ, 0xc0, !PT ;  /* 0xffff000076007812 */ /* 0x000fe200078ec0ff */
[----:B------:R-:W-:Y:S01]  /*97d0*/  FFMA R37, R73, R2, R37 ;  /* 0x0000000249257223 */ /* 0x000fe20000000025 */
[----:B------:R-:W-:Y:S01]  /*97e0*/  SHF.L.U32 R3, R119, 0x10, RZ ;  /* 0x0000001077037819 */ /* 0x000fe200000006ff */
[----:B------:R1:W-:Y:S01]  /*97f0*/  STS.128 [R153+0x8400], R4 ;  /* 0x0084000499007388 */ /* 0x0003e20000000c00 */
[C---:B--2---:R-:W-:Y:S01]  /*9800*/  SHF.L.U32 R2, R124.reuse, 0x10, RZ ;  /* 0x000000107c027819 */ /* 0x044fe200000006ff */
[----:B------:R-:W-:Y:S01]  /*9810*/  FFMA R38, R73, R0, R38 ;  /* 0x0000000049267223 */ /* 0x000fe20000000026 */
[----:B------:R-:W-:Y:S01]  /*9820*/  LOP3.LUT R0, R119, 0xffff0000, RZ, 0xc0, !PT ;  /* 0xffff000077007812 */ /* 0x000fe200078ec0ff */
[C---:B------:R-:W-:Y:S01]  /*9830*/  FFMA R39, R73.reuse, R3, R39 ;  /* 0x0000000349277223 */ /* 0x040fe20000000027 */
[----:B------:R-:W-:Y:S02]  /*9840*/  LOP3.LUT R3, R124, 0xffff0000, RZ, 0xc0, !PT ;  /* 0xffff00007c037812 */ /* 0x000fe400078ec0ff */
[----:B------:R-:W-:Y:S01]  /*9850*/  F2FP.BF16.F32.PACK_AB R8, R34, R33 ;  /* 0x000000212208723e */ /* 0x000fe200000010ff */
[----:B------:R-:W-:Y:S01]  /*9860*/  FFMA R40, R73, R0, R40 ;  /* 0x0000000049287223 */ /* 0x000fe20000000028 */
[----:B------:R-:W-:Y:S01]  /*9870*/  SHF.L.U32 R0, R125, 0x10, RZ ;  /* 0x000000107d007819 */ /* 0x000fe200000006ff */
[----:B------:R-:W-:Y:S01]  /*9880*/  FFMA R41, R73, R2, R41 ;  /* 0x0000000249297223 */ /* 0x000fe20000000029 */
[----:B------:R-:W-:Y:S01]  /*9890*/  LOP3.LUT R2, R125, 0xffff0000, RZ, 0xc0, !PT ;  /* 0xffff00007d027812 */ /* 0x000fe200078ec0ff */
[----:B------:R-:W-:Y:S01]  /*98a0*/  FFMA R42, R73, R3, R42 ;  /* 0x00000003492a7223 */ /* 0x000fe2000000002a */
[----:B------:R-:W-:Y:S01]  /*98b0*/  SHF.L.U32 R3, R127, 0x10, RZ ;  /* 0x000000107f037819 */ /* 0x000fe200000006ff */
[C---:B------:R-:W-:Y:S01]  /*98c0*/  FFMA R43, R73.reuse, R0, R43 ;  /* 0x00000000492b7223 */ /* 0x040fe2000000002b */
[C---:B------:R-:W-:Y:S01]  /*98d0*/  SHF.L.U32 R0, R126.reuse, 0x10, RZ ;  /* 0x000000107e007819 */ /* 0x040fe200000006ff */
[C---:B------:R-:W-:Y:S01]  /*98e0*/  FFMA R44, R73.reuse, R2, R44 ;  /* 0x00000002492c7223 */ /* 0x040fe2000000002c */
[----:B------:R-:W-:Y:S02]  /*98f0*/  LOP3.LUT R2, R126, 0xffff0000, RZ, 0xc0, !PT ;  /* 0xffff00007e027812 */ /* 0x000fe400078ec0ff */
[----:B------:R-:W-:Y:S01]  /*9900*/  F2FP.BF16.F32.PACK_AB R9, R36, R35 ;  /* 0x000000232409723e */ /* 0x000fe200000010ff */
        /* <DEDUP_REMOVED lines=8> */
[C---:B------:R-:W-:Y:S01]  /*9990*/  FFMA R49, R73.reuse, R2, R49 ;  /* 0x0000000249317223 */ /* 0x040fe20000000031 */
[----:B------:R-:W-:Y:S02]  /*99a0*/  F2FP.BF16.F32.PACK_AB R10, R38, R37 ;  /* 0x00000025260a723e */ /* 0x000fe400000010ff */
[----:B------:R-:W-:Y:S01]  /*99b0*/  F2FP.BF16.F32.PACK_AB R11, R40, R39 ;  /* 0x00000027280b723e */ /* 0x000fe200000010ff */
[----:B------:R-:W-:Y:S01]  /*99c0*/  FFMA R50, R73, R0, R50 ;  /* 0x0000000049327223 */ /* 0x000fe20000000032 */
[----:B------:R-:W-:Y:S01]  /*99d0*/  LOP3.LUT R0, R133, 0xffff0000, RZ, 0xc0, !PT ;  /* 0xffff000085007812 */ /* 0x000fe200078ec0ff */
[C---:B------:R-:W-:Y:S01]  /*99e0*/  FFMA R51, R73.reuse, R3, R51 ;  /* 0x0000000349337223 */ /* 0x040fe20000000033 */
[C---:B------:R-:W-:Y:S01]  /*99f0*/  SHF.L.U32 R2, R134.reuse, 0x10, RZ ;  /* 0x0000001086027819 */ /* 0x040fe200000006ff */
[----:B------:R2:W-:Y:S01]  /*9a00*/  STS.128 [R152+0x8400], R8 ;  /* 0x0084000898007388 */ /* 0x0005e20000000c00 */
[----:B------:R-:W-:Y:S01]  /*9a10*/  LOP3.LUT R3, R134, 0xffff0000, RZ, 0xc0, !PT ;  /* 0xffff000086037812 */ /* 0x000fe200078ec0ff */
[----:B------:R-:W-:Y:S01]  /*9a20*/  FFMA R52, R73, R0, R52 ;  /* 0x0000000049347223 */ /* 0x000fe20000000034 */
[----:B-1----:R-:W-:Y:S01]  /*9a30*/  SHF.L.U32 R4, R135, 0x10, RZ ;  /* 0x0000001087047819 */ /* 0x002fe200000006ff */
[----:B------:R-:W-:Y:S01]  /*9a40*/  FFMA R53, R73, R2, R53 ;  /* 0x0000000249357223 */ /* 0x000fe20000000035 */
[----:B------:R-:W-:Y:S01]  /*9a50*/  LOP3.LUT R5, R135, 0xffff0000, RZ, 0xc0, !PT ;  /* 0xffff000087057812 */ /* 0x000fe200078ec0ff */
[C---:B------:R-:W-:Y:S01]  /*9a60*/  FFMA R54, R73.reuse, R3, R54 ;  /* 0x0000000349367223 */ /* 0x040fe20000000036 */
[----:B------:R-:W-:Y:S01]  /*9a70*/  F2FP.BF16.F32.PACK_AB R12, R42, R41 ;  /* 0x000000292a0c723e */ /* 0x000fe200000010ff */
[C---:B------:R-:W-:Y:S01]  /*9a80*/  FFMA R55, R73.reuse, R4, R55 ;  /* 0x0000000449377223 */ /* 0x040fe20000000037 */
[----:B------:R-:W-:Y:S01]  /*9a90*/  F2FP.BF16.F32.PACK_AB R13, R44, R43 ;  /* 0x0000002b2c0d723e */ /* 0x000fe200000010ff */
[----:B------:R-:W-:Y:S01]  /*9aa0*/  FFMA R56, R73, R5, R56 ;  /* 0x0000000549387223 */ /* 0x000fe20000000038 */
[----:B------:R-:W-:Y:S02]  /*9ab0*/  F2FP.BF16.F32.PACK_AB R14, R46, R45 ;  /* 0x0000002d2e0e723e */ /* 0x000fe400000010ff */
[----:B------:R-:W-:Y:S02]  /*9ac0*/  F2FP.BF16.F32.PACK_AB R15, R48, R47 ;  /* 0x0000002f300f723e */ /* 0x000fe400000010ff */
[----:B------:R-:W-:Y:S02]  /*9ad0*/  F2FP.BF16.F32.PACK_AB R4, R50, R49 ;  /* 0x000000313204723e */ /* 0x000fe400000010ff */
[----:B------:R-:W-:Y:S01]  /*9ae0*/  F2FP.BF16.F32.PACK_AB R5, R52, R51 ;  /* 0x000000333405723e */ /* 0x000fe200000010ff */
[----:B------:R2:W-:Y:S01]  /*9af0*/  STS.128 [R151+0x8400], R12 ;  /* 0x0084000c97007388 */ /* 0x0005e20000000c00 */
[----:B------:R-:W-:Y:S02]  /*9b00*/  F2FP.BF16.F32.PACK_AB R6, R54, R53 ;  /* 0x000000353606723e */ /* 0x000fe400000010ff */
[----:B------:R-:W-:Y:S02]  /*9b10*/  F2FP.BF16.F32.PACK_AB R7, R56, R55 ;  /* 0x000000373807723e */ /* 0x000fe400000010ff */
[----:B------:R-:W-:Y:S02]  /*9b20*/  MOV R0, UR45 ;  /* 0x0000002d00007c02 */ /* 0x000fe40008000f00 */
[----:B------:R-:W-:Y:S01]  /*9b30*/  LEA R3, R75, UR44, 0x3 ;  /* 0x0000002c4b037c11 */ /* 0x000fe2000f8e18ff */
[----:B------:R2:W-:Y:S01]  /*9b40*/  STS.128 [R150+0x8400], R4 ;  /* 0x0084000496007388 */ /* 0x0005e20000000c00 */
[----:B------:R-:W-:Y:S02]  /*9b50*/  @P6 LEA R0, R0, UR44, 0x3 ;  /* 0x0000002c00006c11 */ /* 0x000fe4000f8e18ff */
[----:B------:R-:W-:Y:S02]  /*9b60*/  @P6 SHF.L.U32 R2, R157, 0x1f, RZ ;  /* 0x0000001f9d026819 */ /* 0x000fe400000006ff */
[----:B------:R-:W-:Y:S01]  /*9b70*/  @P6 IADD3 R0, PT, PT, R0, 0x80, RZ ;  /* 0x0000008000006810 */ /* 0x000fe20007ffe0ff */
[----:B------:R-:W-:Y:S01]  /*9b80*/  @!PT LDS RZ, [RZ] ;  /* 0x00000000fffff984 */ /* 0x000fe20000000800 */
[----:B------:R-:W-:Y:S01]  /*9b90*/  @!PT LDS RZ, [RZ] ;  /* 0x00000000fffff984 */ /* 0x000fe20000000800 */
[----:B------:R-:W-:Y:S01]  /*9ba0*/  @!PT LDS RZ, [RZ] ;  /* 0x00000000fffff984 */ /* 0x000fe20000000800 */
[----:B------:R-:W-:Y:S01]  /*9bb0*/  @!PT LDS RZ, [RZ] ;  /* 0x00000000fffff984 */ /* 0x000fe20000000800 */
[----:B------:R1:W-:Y:S06]  /*9bc0*/  MEMBAR.ALL.CTA ;  /* 0x0000000000007992 */ /* 0x0003ec0000008000 */
[----:B-1----:R-:W1:Y:S01]  /*9bd0*/  FENCE.VIEW.ASYNC.S ;  /* 0x00000000000073c6 */ /* 0x002e620000000000 */
[----:B------:R-:W-:Y:S01]  /*9be0*/  @P6 PRMT R0, R165, 0x654, R0 ;  /* 0x00000654a5006816 */ /* 0x000fe20000000000 */
[----:B-1----:R-:W-:Y:S06]  /*9bf0*/  BAR.SYNC.DEFER_BLOCKING 0x1, 0x80 ;  /* 0x0042000000007b1d */ /* 0x002fec0000010000 */
        /* <DEDUP_REMOVED lines=11> */
.L_x_123:
[----:B------:R-:W-:Y:S05]  /*9cb0*/  BSYNC.RECONVERGENT B0 ;  /* 0x0000000000007941 */ /* 0x000fea0003800200 */
.L_x_122:
[----:B------:R-:W-:Y:S01]  /*9cc0*/  BAR.SYNC.DEFER_BLOCKING 0x1, 0x80 ;  /* 0x0042000000007b1d */ /* 0x000fe20000010000 */
[----:B------:R-:W-:Y:S04]  /*9cd0*/  UIADD3 UR4, UPT, UPT, UR45, 0x1, URZ ;  /* 0x000000012d047890 */ /* 0x000fe8000fffe0ff */
[----:B------:R-:W-:Y:S04]  /*9ce0*/  UISETP.NE.AND UP0, UPT, UR4, 0x4, UPT ;  /* 0x000000040400788c */ /* 0x000fe8000bf05270 */
[----:B------:R-:W-:Y:S01]  /*9cf0*/  USEL UR46, UR4, URZ, UP0 ;  /* 0x000000ff042e7287 */ /* 0x000fe20008000000 */
[----:B------:R1:W-:Y:S01]  /*9d00*/  @P6 SYNCS.ARRIVE.TRANS64.RED.A1T0 RZ, [R0+URZ], RZ ;  /* 0x000000ff00ff69a7 */ /* 0x0003e200081004ff */
[----:B------:R-:W-:Y:S01]  /*9d10*/  BSSY B1, `(.L_x_124) ;  /* 0x000001f000017945 */ /* 0x000fe20003800000 */
[----:B------:R-:W3:Y:S02]  /*9d20*/  @P6 SYNCS.PHASECHK.TRANS64.TRYWAIT P0, [R3+URZ+0x60], R2 ;  /* 0x00006002030065a7 */ /* 0x000ee400080011ff */
[----:B---3--:R-:W-:Y:S01]  /*9d30*/  @P6 SEL R83, RZ, 0x1, !P0 ;  /* 0x00000001ff536807 */ /* 0x008fe20004000000 */
[----:B-1----:R-:W-:Y:S06]  /*9d40*/  @!P6 BRA `(.L_x_125) ;  /* 0x00000000006ce947 */ /* 0x002fec0003800000 */
[----:B------:R-:W-:Y:S01]  /*9d50*/  ISETP.NE.AND P1, PT, R96, RZ, PT ;  /* 0x000000ff6000720c */ /* 0x000fe20003f25270 */
[----:B------:R-:W-:Y:S01]  /*9d60*/  BSSY B0, `(.L_x_126) ;  /* 0x000000b000007945 */ /* 0x000fe20003800000 */
[----:B------:R-:W-:Y:S11]  /*9d70*/  ISETP.NE.AND P0, PT, R83, RZ, PT ;  /* 0x000000ff5300720c */ /* 0x000ff60003f05270 */
[----:B------:R-:W-:Y:S05]  /*9d80*/  @P1 IMAD R75, R75, 0x4000, R164 ;  /* 0x000040004b4b1824 */ /* 0x000fea00078e02a4 */
[----:B--2---:R-:W-:Y:S04]  /*9d90*/  @P1 IADD3 R4, PT, PT, R75, UR44, RZ ;  /* 0x0000002c4b041c10 */ /* 0x004fe8000fffe0ff */
[----:B------:R-:W-:Y:S01]  /*9da0*/  @P1 IADD3 R2, PT, PT, R81, R4, RZ ;  /* 0x0000000451021210 */ /* 0x000fe20007ffe0ff */
[--C-:B------:R-:W-:Y:S02]  /*9db0*/  @P1 IMAD.IADD R80, R80, 0x1, R4.reuse ;  /* 0x0000000150501824 */ /* 0x100fe400078e0204 */
[----:B------:R-:W-:Y:S01]  /*9dc0*/  @P1 IMAD.IADD R4, R82, 0x1, R4 ;  /* 0x0000000152041824 */ /* 0x000fe200078e0204 */
[----:B------:R-:W-:Y:S06]  /*9dd0*/  @P0 BRA `(.L_x_127) ;  /* 0x00000000000c0947 */ /* 0x000fec0003800000 */
[----:B------:R-:W-:Y:S04]  /*9de0*/  SHF.L.U32 R0, R157, 0x1f, RZ ;  /* 0x0000001f9d007819 */ /* 0x000fe800000006ff */
[----:B------:R-:W1:Y:S02]  /*9df0*/  SYNCS.PHASECHK.TRANS64.TRYWAIT P0, [R3+URZ+0x60], R0 ;  /* 0x00006000030075a7 */ /* 0x000e6400080011ff */
[----:B-1----:R-:W-:Y:S05]  /*9e00*/  @!P0 BRA `(.L_x_128) ;  /* 0x0000002000688947 */ /* 0x002fea0003800000 */
.L_x_127:
[----:B------:R-:W-:Y:S05]  /*9e10*/  BSYNC B0 ;  /* 0x0000000000007941 */ /* 0x000fea0003800000 */
.L_x_126:
[----:B------:R-:W-:Y:S11]  /*9e20*/  ISETP.NE.AND P0, PT, R96, RZ, PT ;  /* 0x000000ff6000720c */ /* 0x000ff60003f05270 */
[----:B------:R-:W-:Y:S02]  /*9e30*/  @!UPT UIADD3 URZ, UPT, UPT, URZ, URZ, URZ ;  /* 0x000000fffffff290 */ /* 0x000fe4000fffe0ff */
[----:B------:R3:W4:Y:S01]  /*9e40*/  @P0 LDS.128 R76, [R75+UR44+0x400] ;  /* 0x0004002c4b4c0984 */ /* 0x0007220008000c00 */
[----:B------:R-:W-:Y:S01]  /*9e50*/  @P0 IMAD.IADD R81, R81, 0x1, R80 ;  /* 0x0000000151510824 */ /* 0x000fe200078e0250 */
[C---:B-1----:R-:W-:Y:S01]  /*9e60*/  @P0 IADD3 R3, PT, PT, R82.reuse, R80, RZ ;  /* 0x0000005052030210 */ /* 0x042fe20007ffe0ff */
[C---:B------:R-:W-:Y:S01]  /*9e70*/  @P0 IMAD.IADD R0, R82.reuse, 0x1, R2 ;  /* 0x0000000152000824 */ /* 0x040fe200078e0202 */
[----:B------:R3:W1:Y:S02]  /*9e80*/  @P0 LDS.128 R84, [R4+0x400] ;  /* 0x0004000004540984 */ /* 0x0006640000000c00 */
[----:B------:R-:W-:Y:S02]  /*9e90*/  @P0 IADD3 R82, PT, PT, R82, R81, RZ ;  /* 0x0000005152520210 */ /* 0x000fe40007ffe0ff */
[----:B------:R3:W2:Y:S04]  /*9ea0*/  @P0 LDS.128 R92, [R2+0x400] ;  /* 0x00040000025c0984 */ /* 0x0006a80000000c00 */
[----:B------:R3:W1:Y:S04]  /*9eb0*/  @P0 LDS.128 R100, [R0+0x400] ;  /* 0x0004000000640984 */ /* 0x0006680000000c00 */
[----:B------:R3:W1:Y:S04]  /*9ec0*/  @P0 LDS.128 R108, [R80+0x400] ;  /* 0x00040000506c0984 */ /* 0x0006680000000c00 */
[----:B------:R3:W1:Y:S04]  /*9ed0*/  @P0 LDS.128 R116, [R3+0x400] ;  /* 0x0004000003740984 */ /* 0x0006680000000c00 */
[----:B------:R3:W1:Y:S04]  /*9ee0*/  @P0 LDS.128 R124, [R81+0x400] ;  /* 0x00040000517c0984 */ /* 0x0006680000000c00 */
[----:B------:R3:W1:Y:S02]  /*9ef0*/  @P0 LDS.128 R132, [R82+0x400] ;  /* 0x0004000052840984 */ /* 0x0006640000000c00 */
.L_x_125:
[----:B------:R-:W-:Y:S05]  /*9f00*/  BSYNC B1 ;  /* 0x0000000000017941 */ /* 0x000fea0003800000 */
.L_x_124:
[----:B---3--:R-:W-:Y:S05]  /*9f10*/  VIADD R0, R71, 0xc0 ;  /* 0x000000c047007836 */ /* 0x008fea0000000000 */
[----:B------:R-:W-:Y:S04]  /*9f20*/  SHF.R.U32.HI R0, RZ, 0x15, R0 ;  /* 0x00000015ff007819 */ /* 0x000fe80000011600 */
[----:B------:R-:W-:Y:S11]  /*9f30*/  LOP3.LUT P0, RZ, R0, 0x3, R143, 0x48, !PT ;  /* 0x0000000300ff7812 */ /* 0x000ff6000780488f */
[----:B------:R-:W-:Y:S02]  /*9f40*/  @!UPT UIADD3 URZ, UPT, UPT, URZ, URZ, URZ ;  /* 0x000000fffffff290 */ /* 0x000fe4000fffe0ff */
[----:B------:R-:W-:Y:S05]  /*9f50*/  @!P0 BRA `(.L_x_129) ;  /* 0x0000000000408947 */ /* 0x000fea0003800000 */
[----:B------:R-:W3:Y:S01]  /*9f60*/  LDCU.64 UR8, c[0x4][0x70] ;  /* 0x01000e00ff0877ac */ /* 0x000ee20008000a00 */
[----:B------:R-:W-:Y:S01]  /*9f70*/  MOV R3, 0x0 ;  /* 0x0000000000037802 */ /* 0x000fe20000000f00 */
[----:B--2---:R-:W-:Y:S02]  /*9f80*/  HFMA2 R12, -RZ, RZ, 0, 5.9604644775390625e-08 ;  /* 0x00000001ff0c7431 */ /* 0x004fe400000001ff */
[----:B------:R-:W-:Y:S02]  /*9f90*/  IMAD.MOV.U32 R8, RZ, RZ, 0x192 ;  /* 0x00000192ff087424 */ /* 0x000fe400078e00ff */
[----:B------:R-:W-:Y:S01]  /*9fa0*/  IMAD.MOV.U32 R13, RZ, RZ, RZ ;  /* 0x000000ffff0d7224 */ /* 0x000fe200078e00ff */
[----:B------:R-:W2:Y:S01]  /*9fb0*/  LDCU.64 UR6, c[0x4][0x78] ;  /* 0x01000f00ff0677ac */ /* 0x000ea20008000a00 */
[----:B------:R-:W1:Y:S01]  /*9fc0*/  LDC.64 R2, c[0x4][R3] ;  /* 0x0100000003027b82 */ /* 0x000e620000000a00 */
[----:B------:R-:W5:Y:S01]  /*9fd0*/  LDCU.64 UR4, c[0x4][0x10] ;  /* 0x01000200ff0477ac */ /* 0x000f620008000a00 */
[----:B---3--:R-:W-:Y:S01]  /*9fe0*/  MOV R5, UR9 ;  /* 0x0000000900057c02 */ /* 0x008fe20008000f00 */
[----:B------:R-:W-:Y:S01]  /*9ff0*/  IMAD.U32 R4, RZ, RZ, UR8 ;  /* 0x00000008ff047e24 */ /* 0x000fe2000f8e00ff */
[----:B--2---:R-:W-:Y:S01]  /*a000*/  MOV R7, UR7 ;  /* 0x0000000700077c02 */ /* 0x004fe20008000f00 */
[----:B------:R-:W-:Y:S01]  /*a010*/  IMAD.U32 R6, RZ, RZ, UR6 ;  /* 0x00000006ff067e24 */ /* 0x000fe2000f8e00ff */
[----:B-----5:R-:W-:Y:S01]  /*a020*/  MOV R11, UR5 ;  /* 0x00000005000b7c02 */ /* 0x020fe20008000f00 */
[----:B------:R-:W-:Y:S02]  /*a030*/  IMAD.U32 R10, RZ, RZ, UR4 ;  /* 0x00000004ff0a7e24 */ /* 0x000fe4000f8e00ff */
[----:B------:R-:W-:Y:S07]  /*a040*/  LEPC R20, `(.L_x_129) ;  /* 0x000000001014794e */ /* 0x000fee0000000000 */
[----:B-1--4-:R-:W-:Y:S05]  /*a050*/  CALL.ABS.NOINC R2 ;  /* 0x0000000002007343 */ /* 0x012fea0003c00000 */
.L_x_129:
[----:B------:R-:W-:Y:S01]  /*a060*/  ISETP.NE.AND P0, PT, R160, RZ, PT ;  /* 0x000000ffa000720c */ /* 0x000fe20003f05270 */
[----:B------:R-:W-:Y:S05]  /*a070*/  WARPSYNC.ALL ;  /* 0x0000000000007948 */ /* 0x000fea0003800000 */
[----:B------:R-:W-:Y:S01]  /*a080*/  R2UR UR4, R71 ;  /* 0x00000000470472ca */ /* 0x000fe200000e0000 */
[----:B------:R-:W3:Y:S01]  /*a090*/  S2UR UR6, SR_CgaCtaId ;  /* 0x00000000000679c3 */ /* 0x000ee20000008800 */
[----:B------:R-:W-:Y:S01]  /*a0a0*/  R2UR UR5, R74 ;  /* 0x000000004a0572ca */ /* 0x000fe200000e0000 */
[----:B------:R-:W-:Y:S01]  /*a0b0*/  BSSY.RECONVERGENT B0, `(.L_x_130) ;  /* 0x0000100000007945 */ /* 0x000fe20003800200 */
[C---:B----4-:R-:W-:Y:S02]  /*a0c0*/  SHF.L.U32 R71, R76.reuse, 0x10, RZ ;  /* 0x000000104c477819 */ /* 0x050fe400000006ff */
[----:B------:R-:W-:Y:S02]  /*a0d0*/  LOP3.LUT R72, R76, 0xffff0000, RZ, 0xc0, !PT ;  /* 0xffff00004c487812 */ /* 0x000fe400078ec0ff */
[C---:B------:R-:W-:Y:S02]  /*a0e0*/  SHF.L.U32 R74, R77.reuse, 0x10, RZ ;  /* 0x000000104d4a7819 */ /* 0x040fe400000006ff */
[----:B------:R-:W-:Y:S02]  /*a0f0*/  LOP3.LUT R75, R77, 0xffff0000, RZ, 0xc0, !PT ;  /* 0xffff00004d4b7812 */ /* 0x000fe400078ec0ff */
[C---:B------:R-:W-:Y:S01]  /*a100*/  SHF.L.U32 R76, R78.reuse, 0x10, RZ ;  /* 0x000000104e4c7819 */ /* 0x040fe200000006ff */
[----:B--2---:R-:W2:Y:S01]  /*a110*/  LDTM.x64 R4, tmem[UR4+0xc0] ;  /* 0x0000c004000479ee */ /* 0x004ea20008340000 */
[----:B------:R-:W-:Y:S01]  /*a120*/  LOP3.LUT R77, R78, 0xffff0000, RZ, 0xc0, !PT ;  /* 0xffff00004e4d7812 */ /* 0x000fe200078ec0ff */
[----:B------:R-:W-:Y:S01]  /*a130*/  NOP ;  /* 0x0000000000007918 */ /* 0x000fe20000000000 */
[C---:B------:R-:W-:Y:S01]  /*a140*/  SHF.L.U32 R78, R79.reuse, 0x10, RZ ;  /* 0x000000104f4e7819 */ /* 0x040fe200000006ff */
[----:B------:R-:W-:Y:S01]  /*a150*/  UIADD3 UR4, UPT, UPT, UR5, 0xe0, URZ ;  /* 0x000000e005047890 */ /* 0x000fe2000fffe0ff */
[----:B------:R-:W-:Y:S02]  /*a160*/  LOP3.LUT R79, R79, 0xffff0000, RZ, 0xc0, !PT ;  /* 0xffff00004f4f7812 */ /* 0x000fe400078ec0ff */
[C---:B-1----:R-:W-:Y:S02]  /*a170*/  SHF.L.U32 R80, R84.reuse, 0x10, RZ ;  /* 0x0000001054507819 */ /* 0x042fe400000006ff */
[----:B------:R-:W-:Y:S02]  /*a180*/  LOP3.LUT R81, R84, 0xffff0000, RZ, 0xc0, !PT ;  /* 0xffff000054517812 */ /* 0x000fe400078ec0ff */
[C---:B------:R-:W-:Y:S02]  /*a190*/  SHF.L.U32 R82, R85.reuse, 0x10, RZ ;  /* 0x0000001055527819 */ /* 0x040fe400000006ff */
[----:B------:R-:W-:Y:S02]  /*a1a0*/  LOP3.LUT R83, R85, 0xffff0000, RZ, 0xc0, !PT ;  /* 0xffff000055537812 */ /* 0x000fe400078ec0ff */
[C---:B------:R-:W-:Y:S02]  /*a1b0*/  SHF.L.U32 R84, R86.reuse, 0x10, RZ ;  /* 0x0000001056547819 */ /* 0x040fe400000006ff */
[----:B------:R-:W-:Y:S02]  /*a1c0*/  LOP3.LUT R85, R86, 0xffff0000, RZ, 0xc0, !PT ;  /* 0xffff000056557812 */ /* 0x000fe400078ec0ff */
[C---:B------:R-:W-:Y:S02]  /*a1d0*/  SHF.L.U32 R86, R87.reuse, 0x10, RZ ;  /* 0x0000001057567819 */ /* 0x040fe400000006ff */
[----:B------:R-:W-:Y:S02]  /*a1e0*/  LOP3.LUT R87, R87, 0xffff0000, RZ, 0xc0, !PT ;  /* 0xffff000057577812 */ /* 0x000fe400078ec0ff */
[C---:B------:R-:W-:Y:S01]  /*a1f0*/  SHF.L.U32 R88, R92.reuse, 0x10, RZ ;  /* 0x000000105c587819 */ /* 0x040fe200000006ff */
[----:B---3--:R-:W-:Y:S01]  /*a200*/  UPRMT UR4, UR6, 0x654, UR4 ;  /* 0x0000065406047896 */ /* 0x008fe20008000004 */
[----:B------:R-:W-:Y:S01]  /*a210*/  LOP3.LUT R89, R92, 0xffff0000, RZ, 0xc0, !PT ;  /* 0xffff00005c597812 */ /* 0x000fe200078ec0ff */
[C---:B--2---:R-:W-:Y:S01]  /*a220*/  FMUL R4, R70.reuse, R4 ;  /* 0x0000000446047220 */ /* 0x044fe20000400000 */
[C---:B------:R-:W-:Y:S01]  /*a230*/  SHF.L.U32 R90, R93.reuse, 0x10, RZ ;  /* 0x000000105d5a7819 */ /* 0x040fe200000006ff */
[----:B------:R-:W-:Y:S01]  /*a240*/  FMUL R5, R70, R5 ;  /* 0x0000000546057220 */ /* 0x000fe20000400000 */
[----:B------:R-:W-:Y:S01]  /*a250*/  LOP3.LUT R91, R93, 0xffff0000, RZ, 0xc0, !PT ;  /* 0xffff00005d5b7812 */ /* 0x000fe200078ec0ff */
[C---:B------:R-:W-:Y:S01]  /*a260*/  FFMA R4, R73.reuse, R71, R4 ;  /* 0x0000004749047223 */ /* 0x040fe20000000004 */
[C---:B------:R-:W-:Y:S01]  /*a270*/  SHF.L.U32 R92, R94.reuse, 0x10, RZ ;  /* 0x000000105e5c7819 */ /* 0x040fe200000006ff */
[----:B------:R-:W-:Y:S01]  /*a280*/  FFMA R5, R73, R72, R5 ;  /* 0x0000004849057223 */ /* 0x000fe20000000005 */
[----:B------:R-:W-:Y:S01]  /*a290*/  LOP3.LUT R93, R94, 0xffff0000, RZ, 0xc0, !PT ;  /* 0xffff00005e5d7812 */ /* 0x000fe200078ec0ff */
[----:B------:R-:W-:Y:S01]  /*a2a0*/  SYNCS.ARRIVE.TRANS64.RED.A1T0 RZ, [UR4], RZ ;  /* 0x000000ffffff79a7 */ /* 0x000fe20008100404 */
[----:B------:R-:W-:Y:S01]  /*a2b0*/  SHF.L.U32 R94, R95, 0x10, RZ ;  /* 0x000000105f5e7819 */ /* 0x000fe200000006ff */
[C---:B------:R-:W-:Y:S01]  /*a2c0*/  FMUL R6, R70.reuse, R6 ;  /* 0x0000000646067220 */ /* 0x040fe20000400000 */
[----:B------:R-:W-:Y:S01]  /*a2d0*/  F2FP.BF16.F32.PACK_AB R4, R5, R4 ;  /* 0x000000040504723e */ /* 0x000fe200000010ff */
[----:B------:R-:W-:Y:S01]  /*a2e0*/  FMUL R7, R70, R7 ;  /* 0x0000000746077220 */ /* 0x000fe20000400000 */
[----:B------:R-:W-:Y:S01]  /*a2f0*/  LOP3.LUT R95, R95, 0xffff0000, RZ, 0xc0, !PT ;  /* 0xffff00005f5f7812 */ /* 0x000fe200078ec0ff */
[C---:B------:R-:W-:Y:S01]  /*a300*/  FFMA R6, R73.reuse, R74, R6 ;  /* 0x0000004a49067223 */ /* 0x040fe20000000006 */
[C---:B------:R-:W-:Y:S01]  /*a310*/  SHF.L.U32 R96, R100.reuse, 0x10, RZ ;  /* 0x0000001064607819 */ /* 0x040fe200000006ff */
[----:B------:R-:W-:Y:S01]  /*a320*/  FFMA R7, R73, R75, R7 ;  /* 0x0000004b49077223 */ /* 0x000fe20000000007 */
[----:B------:R-:W-:Y:S01]  /*a330*/  LOP3.LUT R97, R100, 0xffff0000, RZ, 0xc0, !PT ;  /* 0xffff000064617812 */ /* 0x000fe200078ec0ff */
[C---:B------:R-:W-:Y:S01]  /*a340*/  FMUL R8, R70.reuse, R8 ;  /* 0x0000000846087220 */ /* 0x040fe20000400000 */
[----:B------:R-:W-:Y:S01]  /*a350*/  SHF.L.U32 R98, R101, 0x10, RZ ;  /* 0x0000001065627819 */ /* 0x000fe200000006ff */
        /* <DEDUP_REMOVED lines=8> */
[C---:B------:R-:W-:Y:S01]  /*a3e0*/  FMUL R11, R70.reuse, R11 ;  /* 0x0000000b460b7220 */ /* 0x040fe20000400000 */
[----:B------:R-:W-:Y:S01]  /*a3f0*/  F2FP.BF16.F32.PACK_AB R6, R9, R8 ;  /* 0x000000080906723e */ /* 0x000fe200000010ff */
[----:B------:R-:W-:Y:S01]  /*a400*/  FFMA R10, R73, R78, R10 ;  /* 0x0000004e490a7223 */ /* 0x000fe2000000000a */
[C---:B------:R-:W-:Y:S01]  /*a410*/  SHF.L.U32 R102, R103.reuse, 0x10, RZ ;  /* 0x0000001067667819 */ /* 0x040fe200000006ff */
[C---:B------:R-:W-:Y:S01]  /*a420*/  FMUL R0, R70.reuse, R12 ;  /* 0x0000000c46007220 */ /* 0x040fe20000400000 */
[----:B------:R-:W-:Y:S01]  /*a430*/  LOP3.LUT R103, R103, 0xffff0000, RZ, 0xc0, !PT ;  /* 0xffff000067677812 */ /* 0x000fe200078ec0ff */
[----:B------:R-:W-:Y:S01]  /*a440*/  FMUL R2, R70, R13 ;  /* 0x0000000d46027220 */ /* 0x000fe20000400000 */
[----:B------:R-:W-:Y:S01]  /*a450*/  SHF.L.U32 R104, R108, 0x10, RZ ;  /* 0x000000106c687819 */ /* 0x000fe200000006ff */
[----:B------:R-:W-:Y:S01]  /*a460*/  FMUL R3, R70, R14 ;  /* 0x0000000e46037220 */ /* 0x000fe20000400000 */
[----:B------:R-:W-:Y:S01]  /*a470*/  LOP3.LUT R105, R108, 0xffff0000, RZ, 0xc0, !PT ;  /* 0xffff00006c697812 */ /* 0x000fe200078ec0ff */
[----:B------:R-:W-:Y:S01]  /*a480*/  FFMA R11, R73, R79, R11 ;  /* 0x0000004f490b7223 */ /* 0x000fe2000000000b */
[C---:B------:R-:W-:Y:S01]  /*a490*/  SHF.L.U32 R106, R109.reuse, 0x10, RZ ;  /* 0x000000106d6a7819 */ /* 0x040fe200000006ff */
[C---:B------:R-:W-:Y:S01]  /*a4a0*/  FMUL R15, R70.reuse, R15 ;  /* 0x0000000f460f7220 */ /* 0x040fe20000400000 */
[----:B------:R-:W-:Y:S01]  /*a4b0*/  LOP3.LUT R107, R109, 0xffff0000, RZ, 0xc0, !PT ;  /* 0xffff00006d6b7812 */ /* 0x000fe200078ec0ff */
[----:B------:R-:W-:Y:S01]  /*a4c0*/  FFMA R0, R73, R80, R0 ;  /* 0x0000005049007223 */ /* 0x000fe20000000000 */
[----:B------:R-:W-:Y:S01]  /*a4d0*/  F2FP.BF16.F32.PACK_AB R7, R11, R10 ;  /* 0x0000000a0b07723e */ /* 0x000fe200000010ff */
[----:B------:R-:W-:Y:S01]  /*a4e0*/  FMUL R12, R70, R16 ;  /* 0x00000010460c7220 */ /* 0x000fe20000400000 */
[C---:B------:R-:W-:Y:S01]  /*a4f0*/  SHF.L.U32 R108, R110.reuse, 0x10, RZ ;  /* 0x000000106e6c7819 */ /* 0x040fe200000006ff */
[----:B------:R-:W-:Y:S01]  /*a500*/  FFMA R2, R73, R81, R2 ;  /* 0x0000005149027223 */ /* 0x000fe20000000002 */
[----:B------:R-:W-:Y:S01]  /*a510*/  LOP3.LUT R109, R110, 0xffff0000, RZ, 0xc0, !PT ;  /* 0xffff00006e6d7812 */ /* 0x000fe200078ec0ff */
[----:B------:R-:W-:Y:S01]  /*a520*/  FMUL R13, R70, R17 ;  /* 0x00000011460d7220 */ /* 0x000fe20000400000 */
[----:B------:R-:W-:Y:S01]  /*a530*/  SHF.L.U32 R110, R111, 0x10, RZ ;  /* 0x000000106f6e7819 */ /* 0x000fe200000006ff */
[----:B------:R-:W-:Y:S01]  /*a540*/  FFMA R3, R73, R82, R3 ;  /* 0x0000005249037223 */ /* 0x000fe20000000003 */
[----:B------:R-:W-:Y:S01]  /*a550*/  F2FP.BF16.F32.PACK_AB R8, R2, R0 ;  /* 0x000000000208723e */ /* 0x000fe200000010ff */
[----:B------:R-:W-:Y:S01]  /*a560*/  FMUL R14, R70, R18 ;  /* 0x00000012460e7220 */ /* 0x000fe20000400000 */
[----:B------:R-:W-:Y:S01]  /*a570*/  LOP3.LUT R111, R111, 0xffff0000, RZ, 0xc0, !PT ;  /* 0xffff00006f6f7812 */ /* 0x000fe200078ec0ff */
[----:B------:R1:W-:Y:S01]  /*a580*/  STS.128 [R164+UR44+0xc400], R4 ;  /* 0x00c40004a4007988 */ /* 0x0003e20008000c2c */
[C---:B------:R-:W-:Y:S01]  /*a590*/  FFMA R15, R73.reuse, R83, R15 ;  /* 0x00000053490f7223 */ /* 0x040fe2000000000f */
[C---:B------:R-:W-:Y:S01]  /*a5a0*/  SHF.L.U32 R112, R116.reuse, 0x10, RZ ;  /* 0x0000001074707819 */ /* 0x040fe200000006ff */
[C---:B------:R-:W-:Y:S01]  /*a5b0*/  FFMA R12, R73.reuse, R84, R12 ;  /* 0x00000054490c7223 */ /* 0x040fe2000000000c */
[C---:B------:R-:W-:Y:S01]  /*a5c0*/  FFMA R13, R73.reuse, R85, R13 ;  /* 0x00000055490d7223 */ /* 0x040fe2000000000d */
[----:B------:R-:W-:Y:S01]  /*a5d0*/  LOP3.LUT R113, R116, 0xffff0000, RZ, 0xc0, !PT ;  /* 0xffff000074717812 */ /* 0x000fe200078ec0ff */
[----:B------:R-:W-:Y:S01]  /*a5e0*/  FFMA R14, R73, R86, R14 ;  /* 0x00000056490e7223 */ /* 0x000fe2000000000e */
[----:B------:R-:W-:Y:S01]  /*a5f0*/  F2FP.BF16.F32.PACK_AB R9, R15, R3 ;  /* 0x000000030f09723e */ /* 0x000fe200000010ff */
[C---:B------:R-:W-:Y:S01]  /*a600*/  FMUL R19, R70.reuse, R19 ;  /* 0x0000001346137220 */ /* 0x040fe20000400000 */
[----:B------:R-:W-:Y:S01]  /*a610*/  F2FP.BF16.F32.PACK_AB R10, R13, R12 ;  /* 0x0000000c0d0a723e */ /* 0x000fe200000010ff */
[C---:B------:R-:W-:Y:S01]  /*a620*/  FMUL R16, R70.reuse, R20 ;  /* 0x0000001446107220 */ /* 0x040fe20000400000 */
[C---:B------:R-:W-:Y:S01]  /*a630*/  FMUL R17, R70.reuse, R21 ;  /* 0x0000001546117220 */ /* 0x040fe20000400000 */
[----:B------:R-:W-:Y:S01]  /*a640*/  FFMA R19, R73, R87, R19 ;  /* 0x0000005749137223 */ /* 0x000fe20000000013 */
[C---:B------:R-:W-:Y:S01]  /*a650*/  FMUL R18, R70.reuse, R22 ;  /* 0x0000001646127220 */ /* 0x040fe20000400000 */
[----:B------:R-:W-:Y:S01]  /*a660*/  SHF.L.U32 R114, R117, 0x10, RZ ;  /* 0x0000001075727819 */ /* 0x000fe200000006ff */
[C---:B------:R-:W-:Y:S01]  /*a670*/  FFMA R16, R73.reuse, R88, R16 ;  /* 0x0000005849107223 */ /* 0x040fe20000000010 */
[----:B------:R-:W-:Y:S01]  /*a680*/  FFMA R17, R73, R89, R17 ;  /* 0x0000005949117223 */ /* 0x000fe20000000011 */
[----:B------:R-:W-:Y:S01]  /*a690*/  F2FP.BF16.F32.PACK_AB R11, R19, R14 ;  /* 0x0000000e130b723e */ /* 0x000fe200000010ff */
[----:B------:R-:W-:Y:S01]  /*a6a0*/  FFMA R18, R73, R90, R18 ;  /* 0x0000005a49127223 */ /* 0x000fe20000000012 */
[C---:B------:R-:W-:Y:S01]  /*a6b0*/  FMUL R23, R70.reuse, R23 ;  /* 0x0000001746177220 */ /* 0x040fe20000400000 */
[----:B------:R-:W-:Y:S01]  /*a6c0*/  LOP3.LUT R115, R117, 0xffff0000, RZ, 0xc0, !PT ;  /* 0xffff000075737812 */ /* 0x000fe200078ec0ff */
[C---:B------:R-:W-:Y:S01]  /*a6d0*/  FMUL R20, R70.reuse, R24 ;  /* 0x0000001846147220 */ /* 0x040fe20000400000 */
[----:B------:R1:W-:Y:S01]  /*a6e0*/  STS.128 [R163+0xc400], R8 ;  /* 0x00c40008a3007388 */ /* 0x0003e20000000c00 */
[----:B------:R-:W-:Y:S01]  /*a6f0*/  F2FP.BF16.F32.PACK_AB R16, R17, R16 ;  /* 0x000000101110723e */ /* 0x000fe200000010ff */
[C---:B------:R-:W-:Y:S01]  /*a700*/  FFMA R23, R73.reuse, R91, R23 ;  /* 0x0000005b49177223 */ /* 0x040fe20000000017 */
[----:B------:R-:W-:Y:S01]  /*a710*/  FFMA R20, R73, R92, R20 ;  /* 0x0000005c49147223 */ /* 0x000fe20000000014 */
[----:B------:R-:W-:Y:S01]  /*a720*/  FMUL R21, R70, R25 ;  /* 0x0000001946157220 */ /* 0x000fe20000400000 */
[----:B------:R-:W-:Y:S01]  /*a730*/  SHF.L.U32 R116, R118, 0x10, RZ ;  /* 0x0000001076747819 */ /* 0x000fe200000006ff */
[C---:B------:R-:W-:Y:S01]  /*a740*/  FMUL R22, R70.reuse, R26 ;  /* 0x0000001a46167220 */ /* 0x040fe20000400000 */
[----:B------:R-:W-:Y:S01]  /*a750*/  F2FP.BF16.F32.PACK_AB R17, R23, R18 ;  /* 0x000000121711723e */ /* 0x000fe200000010ff */
[C---:B------:R-:W-:Y:S01]  /*a760*/  FFMA R21, R73.reuse, R93, R21 ;  /* 0x0000005d49157223 */ /* 0x040fe20000000015 */
[----:B------:R-:W-:Y:S01]  /*a770*/  FMUL R27, R70, R27 ;  /* 0x0000001b461b7220 */ /* 0x000fe20000400000 */
[----:B------:R-:W-:Y:S01]  /*a780*/  FFMA R22, R73, R94, R22 ;  /* 0x0000005e49167223 */ /* 0x000fe20000000016 */
[----:B------:R-:W-:Y:S01]  /*a790*/  LOP3.LUT R117, R118, 0xffff0000, RZ, 0xc0, !PT ;  /* 0xffff000076757812 */ /* 0x000fe200078ec0ff */
[C---:B------:R-:W-:Y:S01]  /*a7a0*/  FMUL R24, R70.reuse, R28 ;  /* 0x0000001c46187220 */ /* 0x040fe20000400000 */
[----:B------:R-:W-:Y:S01]  /*a7b0*/  F2FP.BF16.F32.PACK_AB R18, R21, R20 ;  /* 0x000000141512723e */ /* 0x000fe200000010ff */
[C---:B------:R-:W-:Y:S01]  /*a7c0*/  FFMA R27, R73.reuse, R95, R27 ;  /* 0x0000005f491b7223 */ /* 0x040fe2000000001b */
[C---:B------:R-:W-:Y:S01]  /*a7d0*/  FMUL R25, R70.reuse, R29 ;  /* 0x0000001d46197220 */ /* 0x040fe20000400000 */
[----:B------:R-:W-:Y:S01]  /*a7e0*/  FFMA R24, R73, R96, R24 ;  /* 0x0000006049187223 */ /* 0x000fe20000000018 */
[----:B------:R-:W-:Y:S01]  /*a7f0*/  SHF.L.U32 R118, R119, 0x10, RZ ;  /* 0x0000001077767819 */ /* 0x000fe200000006ff */
[C---:B------:R-:W-:Y:S01]  /*a800*/  FMUL R26, R70.reuse, R30 ;  /* 0x0000001e461a7220 */ /* 0x040fe20000400000 */
[----:B------:R-:W-:Y:S01]  /*a810*/  F2FP.BF16.F32.PACK_AB R19, R27, R22 ;  /* 0x000000161b13723e */ /* 0x000fe200000010ff */
[C---:B------:R-:W-:Y:S01]  /*a820*/  FFMA R25, R73.reuse, R97, R25 ;  /* 0x0000006149197223 */ /* 0x040fe20000000019 */
[C---:B------:R-:W-:Y:S01]  /*a830*/  FMUL R31, R70.reuse, R31 ;  /* 0x0000001f461f7220 */ /* 0x040fe20000400000 */
[----:B------:R-:W-:Y:S01]  /*a840*/  FFMA R26, R73, R98, R26 ;  /* 0x00000062491a7223 */ /* 0x000fe2000000001a */
[----:B------:R-:W-:Y:S01]  /*a850*/  LOP3.LUT R119, R119, 0xffff0000, RZ, 0xc0, !PT ;  /* 0xffff000077777812 */ /* 0x000fe200078ec0ff */
[----:B------:R1:W-:Y:S01]  /*a860*/  STS.128 [R162+0xc400], R16 ;  /* 0x00c40010a2007388 */ /* 0x0003e20000000c00 */
[----:B------:R-:W-:Y:S01]  /*a870*/  F2FP.BF16.F32.PACK_AB R24, R25, R24 ;  /* 0x000000181918723e */ /* 0x000fe200000010ff */
[C---:B------:R-:W-:Y:S01]  /*a880*/  FFMA R31, R73.reuse, R99, R31 ;  /* 0x00000063491f7223 */ /* 0x040fe2000000001f */
[C---:B------:R-:W-:Y:S01]  /*a890*/  FMUL R28, R70.reuse, R32 ;  /* 0x00000020461c7220 */ /* 0x040fe20000400000 */
[C---:B------:R-:W-:Y:S01]  /*a8a0*/  FMUL R29, R70.reuse, R33 ;  /* 0x00000021461d7220 */ /* 0x040fe20000400000 */
[----:B------:R-:W-:Y:S01]  /*a8b0*/  FMUL R30, R70, R34 ;  /* 0x00000022461e7220 */ /* 0x000fe20000400000 */
[----:B------:R-:W-:Y:S01]  /*a8c0*/  SHF.L.U32 R120, R124, 0x10, RZ ;  /* 0x000000107c787819 */ /* 0x000fe200000006ff */
[----:B------:R-:W-:Y:S01]  /*a8d0*/  FFMA R28, R73, R100, R28 ;  /* 0x00000064491c7223 */ /* 0x000fe2000000001c */
[----:B------:R-:W-:Y:S01]  /*a8e0*/  F2FP.BF16.F32.PACK_AB R25, R31, R26 ;  /* 0x0000001a1f19723e */ /* 0x000fe200000010ff */
[C---:B------:R-:W-:Y:S01]  /*a8f0*/  FFMA R29, R73.reuse, R101, R29 ;  /* 0x00000065491d7223 */ /* 0x040fe2000000001d */
[----:B------:R-:W-:Y:S01]  /*a900*/  FFMA R30, R73, R102, R30 ;  /* 0x00000066491e7223 */ /* 0x000fe2000000001e */
[----:B------:R-:W-:Y:S01]  /*a910*/  FMUL R35, R70, R35 ;  /* 0x0000002346237220 */ /* 0x000fe20000400000 */
        /* <DEDUP_REMOVED lines=34> */
[----:B------:R-:W-:Y:S01]  /*ab40*/  FFMA R41, R73, R113, R41 ;  /* 0x0000007149297223 */ /* 0x000fe20000000029 */
[C---:B------:R-:W-:Y:S01]  /*ab50*/  FMUL R47, R70.reuse, R47 ;  /* 0x0000002f462f7220 */ /* 0x040fe20000400000 */
[C---:B------:R-:W-:Y:S01]  /*ab60*/  FMUL R44, R70.reuse, R48 ;  /* 0x00000030462c7220 */ /* 0x040fe20000400000 */
[----:B------:R-:W-:Y:S01]  /*ab70*/  FMUL R45, R70, R49 ;  /* 0x00000031462d7220 */ /* 0x000fe20000400000 */
[----:B------:R1:W-:Y:S01]  /*ab80*/  STS.128 [R153+0xc400], R32 ;  /* 0x00c4002099007388 */ /* 0x0003e20000000c00 */
[----:B------:R-:W-:Y:S01]  /*ab90*/  LOP3.LUT R127, R127, 0xffff0000, RZ, 0xc0, !PT ;  /* 0xffff00007f7f7812 */ /* 0x000fe200078ec0ff */
[----:B------:R-:W-:Y:S01]  /*aba0*/  FFMA R42, R73, R114, R42 ;  /* 0x00000072492a7223 */ /* 0x000fe2000000002a */
[----:B------:R-:W-:Y:S01]  /*abb0*/  F2FP.BF16.F32.PACK_AB R40, R41, R40 ;  /* 0x000000282928723e */ /* 0x000fe200000010ff */
[C---:B------:R-:W-:Y:S01]  /*abc0*/  FFMA R47, R73.reuse, R115, R47 ;  /* 0x00000073492f7223 */ /* 0x040fe2000000002f */
[C---:B------:R-:W-:Y:S01]  /*abd0*/  FFMA R44, R73.reuse, R116, R44 ;  /* 0x00000074492c7223 */ /* 0x040fe2000000002c */
[----:B------:R-:W-:Y:S01]  /*abe0*/  SHF.L.U32 R128, R132, 0x10, RZ ;  /* 0x0000001084807819 */ /* 0x000fe200000006ff */
[C---:B------:R-:W-:Y:S01]  /*abf0*/  FFMA R45, R73.reuse, R117, R45 ;  /* 0x00000075492d7223 */ /* 0x040fe2000000002d */
[C---:B------:R-:W-:Y:S01]  /*ac00*/  FMUL R46, R70.reuse, R50 ;  /* 0x00000032462e7220 */ /* 0x040fe20000400000 */
[C---:B------:R-:W-:Y:S01]  /*ac10*/  FMUL R51, R70.reuse, R51 ;  /* 0x0000003346337220 */ /* 0x040fe20000400000 */
[C---:B------:R-:W-:Y:S01]  /*ac20*/  FMUL R48, R70.reuse, R52 ;  /* 0x0000003446307220 */ /* 0x040fe20000400000 */
[C---:B------:R-:W-:Y:S01]  /*ac30*/  FMUL R49, R70.reuse, R53 ;  /* 0x0000003546317220 */ /* 0x040fe20000400000 */
[C---:B------:R-:W-:Y:S01]  /*ac40*/  FFMA R46, R73.reuse, R118, R46 ;  /* 0x00000076492e7223 */ /* 0x040fe2000000002e */
[C---:B------:R-:W-:Y:S01]  /*ac50*/  FMUL R50, R70.reuse, R54 ;  /* 0x0000003646327220 */ /* 0x040fe20000400000 */
[C---:B------:R-:W-:Y:S01]  /*ac60*/  FFMA R51, R73.reuse, R119, R51 ;  /* 0x0000007749337223 */ /* 0x040fe20000000033 */
[C---:B------:R-:W-:Y:S01]  /*ac70*/  FMUL R55, R70.reuse, R55 ;  /* 0x0000003746377220 */ /* 0x040fe20000400000 */
[C---:B------:R-:W-:Y:S01]  /*ac80*/  FFMA R48, R73.reuse, R120, R48 ;  /* 0x0000007849307223 */ /* 0x040fe20000000030 */
[C---:B------:R-:W-:Y:S01]  /*ac90*/  FMUL R52, R70.reuse, R56 ;  /* 0x0000003846347220 */ /* 0x040fe20000400000 */
[C---:B------:R-:W-:Y:S01]  /*aca0*/  FFMA R49, R73.reuse, R121, R49 ;  /* 0x0000007949317223 */ /* 0x040fe20000000031 */
[C---:B------:R-:W-:Y:S01]  /*acb0*/  FMUL R53, R70.reuse, R57 ;  /* 0x0000003946357220 */ /* 0x040fe20000400000 */
[----:B------:R-:W-:Y:S01]  /*acc0*/  FFMA R50, R73, R122, R50 ;  /* 0x0000007a49327223 */ /* 0x000fe20000000032 */
[C---:B------:R-:W-:Y:S01]  /*acd0*/  FMUL R54, R70.reuse, R58 ;  /* 0x0000003a46367220 */ /* 0x040fe20000400000 */
[----:B------:R-:W-:Y:S01]  /*ace0*/  F2FP.BF16.F32.PACK_AB R41, R47, R42 ;  /* 0x0000002a2f29723e */ /* 0x000fe200000010ff */
[----:B------:R-:W-:Y:S01]  /*acf0*/  FFMA R55, R73, R123, R55 ;  /* 0x0000007b49377223 */ /* 0x000fe20000000037 */
[C---:B------:R-:W-:Y:S01]  /*ad00*/  FMUL R59, R70.reuse, R59 ;  /* 0x0000003b463b7220 */ /* 0x040fe20000400000 */
[----:B------:R-:W-:Y:S01]  /*ad10*/  F2FP.BF16.F32.PACK_AB R42, R45, R44 ;  /* 0x0000002c2d2a723e */ /* 0x000fe200000010ff */
[----:B------:R-:W-:Y:S01]  /*ad20*/  FFMA R52, R73, R124, R52 ;  /* 0x0000007c49347223 */ /* 0x000fe20000000034 */
[----:B------:R-:W-:Y:S01]  /*ad30*/  F2FP.BF16.F32.PACK_AB R43, R51, R46 ;  /* 0x0000002e332b723e */ /* 0x000fe200000010ff */
[----:B------:R-:W-:Y:S01]  /*ad40*/  FMUL R56, R70, R60 ;  /* 0x0000003c46387220 */ /* 0x000fe20000400000 */
[----:B------:R-:W-:Y:S01]  /*ad50*/  LOP3.LUT R129, R132, 0xffff0000, RZ, 0xc0, !PT ;  /* 0xffff000084817812 */ /* 0x000fe200078ec0ff */
[----:B------:R-:W-:Y:S01]  /*ad60*/  FFMA R53, R73, R125, R53 ;  /* 0x0000007d49357223 */ /* 0x000fe20000000035 */
[----:B------:R-:W-:Y:S01]  /*ad70*/  SHF.L.U32 R130, R133, 0x10, RZ ;  /* 0x0000001085827819 */ /* 0x000fe200000006ff */
[----:B------:R1:W-:Y:S01]  /*ad80*/  STS.128 [R152+0xc400], R40 ;  /* 0x00c4002898007388 */ /* 0x0003e20000000c00 */
[C---:B------:R-:W-:Y:S01]  /*ad90*/  FMUL R57, R70.reuse, R61 ;  /* 0x0000003d46397220 */ /* 0x040fe20000400000 */
[----:B------:R-:W-:Y:S01]  /*ada0*/  FFMA R54, R73, R126, R54 ;  /* 0x0000007e49367223 */ /* 0x000fe20000000036 */
[----:B------:R-:W-:Y:S01]  /*adb0*/  LOP3.LUT R131, R133, 0xffff0000, RZ, 0xc0, !PT ;  /* 0xffff000085837812 */ /* 0x000fe200078ec0ff */
[----:B------:R-:W-:Y:S01]  /*adc0*/  FMUL R58, R70, R62 ;  /* 0x0000003e463a7220 */ /* 0x000fe20000400000 */
[C---:B------:R-:W-:Y:S01]  /*add0*/  FFMA R59, R73.reuse, R127, R59 ;  /* 0x0000007f493b7223 */ /* 0x040fe2000000003b */
[----:B------:R-:W-:Y:S01]  /*ade0*/  SHF.L.U32 R132, R134, 0x10, RZ ;  /* 0x0000001086847819 */ /* 0x000fe200000006ff */
[----:B------:R-:W-:Y:S01]  /*adf0*/  FMUL R63, R70, R63 ;  /* 0x0000003f463f7220 */ /* 0x000fe20000400000 */
[C---:B------:R-:W-:Y:S01]  /*ae00*/  FFMA R56, R73.reuse, R128, R56 ;  /* 0x0000008049387223 */ /* 0x040fe20000000038 */
[----:B------:R-:W-:Y:S01]  /*ae10*/  LOP3.LUT R133, R134, 0xffff0000, RZ, 0xc0, !PT ;  /* 0xffff000086857812 */ /* 0x000fe200078ec0ff */
[C---:B------:R-:W-:Y:S01]  /*ae20*/  FMUL R60, R70.reuse, R64 ;  /* 0x00000040463c7220 */ /* 0x040fe20000400000 */
[----:B------:R-:W-:Y:S01]  /*ae30*/  FFMA R57, R73, R129, R57 ;  /* 0x0000008149397223 */ /* 0x000fe20000000039 */
[----:B------:R-:W-:Y:S01]  /*ae40*/  SHF.L.U32 R134, R135, 0x10, RZ ;  /* 0x0000001087867819 */ /* 0x000fe200000006ff */
[C---:B------:R-:W-:Y:S01]  /*ae50*/  FMUL R61, R70.reuse, R65 ;  /* 0x00000041463d7220 */ /* 0x040fe20000400000 */
[----:B------:R-:W-:Y:S01]  /*ae60*/  F2FP.BF16.F32.PACK_AB R48, R49, R48 ;  /* 0x000000303130723e */ /* 0x000fe200000010ff */
[----:B------:R-:W-:Y:S01]  /*ae70*/  FFMA R58, R73, R130, R58 ;  /* 0x00000082493a7223 */ /* 0x000fe2000000003a */
[----:B------:R-:W-:Y:S01]  /*ae80*/  LOP3.LUT R135, R135, 0xffff0000, RZ, 0xc0, !PT ;  /* 0xffff000087877812 */ /* 0x000fe200078ec0ff */
[C---:B------:R-:W-:Y:S01]  /*ae90*/  FMUL R62, R70.reuse, R66 ;  /* 0x00000042463e7220 */ /* 0x040fe20000400000 */
[----:B------:R-:W-:Y:S01]  /*aea0*/  F2FP.BF16.F32.PACK_AB R49, R55, R50 ;  /* 0x000000323731723e */ /* 0x000fe200000010ff */
[----:B------:R-:W-:Y:S01]  /*aeb0*/  FFMA R63, R73, R131, R63 ;  /* 0x00000083493f7223 */ /* 0x000fe2000000003f */
[----:B------:R-:W-:Y:S01]  /*aec0*/  FMUL R67, R70, R67 ;  /* 0x0000004346437220 */ /* 0x000fe20000400000 */
[----:B------:R-:W-:Y:S01]  /*aed0*/  F2FP.BF16.F32.PACK_AB R50, R53, R52 ;  /* 0x000000343532723e */ /* 0x000fe200000010ff */
[----:B------:R-:W-:Y:S01]  /*aee0*/  FFMA R60, R73, R132, R60 ;  /* 0x00000084493c7223 */ /* 0x000fe2000000003c */
[----:B------:R-:W-:Y:S01]  /*aef0*/  F2FP.BF16.F32.PACK_AB R51, R59, R54 ;  /* 0x000000363b33723e */ /* 0x000fe200000010ff */
[C---:B------:R-:W-:Y:S01]  /*af00*/  FFMA R61, R73.reuse, R133, R61 ;  /* 0x00000085493d7223 */ /* 0x040fe2000000003d */
[C---:B------:R-:W-:Y:S01]  /*af10*/  FFMA R62, R73.reuse, R134, R62 ;  /* 0x00000086493e7223 */ /* 0x040fe2000000003e */
[----:B------:R-:W-:Y:S01]  /*af20*/  FFMA R67, R73, R135, R67 ;  /* 0x0000008749437223 */ /* 0x000fe20000000043 */
[----:B------:R-:W-:Y:S01]  /*af30*/  F2FP.BF16.F32.PACK_AB R56, R57, R56 ;  /* 0x000000383938723e */ /* 0x000fe200000010ff */
[----:B------:R1:W-:Y:S01]  /*af40*/  STS.128 [R151+0xc400], R48 ;  /* 0x00c4003097007388 */ /* 0x0003e20000000c00 */
[----:B------:R-:W-:Y:S02]  /*af50*/  F2FP.BF16.F32.PACK_AB R57, R63, R58 ;  /* 0x0000003a3f39723e */ /* 0x000fe400000010ff */
        /* <DEDUP_REMOVED lines=8> */
[----:B--2---:R-:W2:Y:S02]  /*afe0*/  FENCE.VIEW.ASYNC.S ;  /* 0x00000000000073c6 */ /* 0x004ea40000000000 */
[----:B--2---:R-:W-:Y:S06]  /*aff0*/  BAR.SYNC.DEFER_BLOCKING 0x1, 0x80 ;  /* 0x0042000000007b1d */ /* 0x004fec0000010000 */
[----:B------:R-:W-:Y:S05]  /*b000*/  @P0 BRA `(.L_x_131) ;  /* 0x0000000000280947 */ /* 0x000fea0003800000 */
[----:B------:R-:W2:Y:S01]  /*b010*/  LDCU.64 UR6, c[0x0][0x348] ;  /* 0x00006900ff0677ac */ /* 0x000ea20008000a00 */
[----:B------:R-:W-:Y:S02]  /*b020*/  UIADD3 UR9, UPT, UPT, UR49, 0xc0, URZ ;  /* 0x000000c031097890 */ /* 0x000fe4000fffe0ff */
[----:B------:R-:W-:Y:S01]  /*b030*/  UIADD3 UR8, UPT, UPT, UR44, 0xc400, URZ ;  /* 0x0000c4002c087890 */ /* 0x000fe2000fffe0ff */
[----:B------:R-:W-:Y:S01]  /*b040*/  UMOV UR10, UR50 ;  /* 0x00000032000a7c82 */ /* 0x000fe20008000000 */
[----:B------:R-:W-:Y:S01]  /*b050*/  UMOV UR11, UR36 ;  /* 0x00000024000b7c82 */ /* 0x000fe20008000000 */
[----:B--2---:R-:W-:Y:S04]  /*b060*/  UIADD3 UR4, UP0, UPT, UR6, 0x680, URZ ;  /* 0x0000068006047890 */ /* 0x004fe8000ff1e0ff */
[----:B------:R-:W-:Y:S09]  /*b070*/  UIADD3.X UR5, UPT, UPT, URZ, UR7, URZ, UP0, !UPT ;  /* 0x00000007ff057290 */ /* 0x000ff200087fe4ff */
[----:B------:R2:W-:Y:S01]  /*b080*/  UTMASTG.3D [UR8], [UR4] ;  /* 0x00000008040073b5 */ /* 0x0005e20008010000 */
[----:B------:R0:W-:Y:S01]  /*b090*/  UTMACMDFLUSH ;  /* 0x00000000000079b7 */ /* 0x0001e20000000000 */
[----:B--2---:R-:W-:Y:S04]  /*b0a0*/  DEPBAR.LE SB0, 0x1 ;  /* 0x000080400000791a */ /* 0x004fe80000000000 */
.L_x_131:
[----:B------:R-:W-:Y:S05]  /*b0b0*/  BSYNC.RECONVERGENT B0 ;  /* 0x0000000000007941 */ /* 0x000fea0003800200 */
.L_x_130:
[----:B------:R-:W-:Y:S01]  /*b0c0*/  BAR.SYNC.DEFER_BLOCKING 0x1, 0x80 ;  /* 0x0042000000007b1d */ /* 0x000fe20000010000 */
[----:B------:R-:W-:Y:S01]  /*b0d0*/  UISETP.NE.AND UP0, UPT, UR47, -0x4, UPT ;  /* 0xfffffffc2f00788c */ /* 0x000fe2000bf05270 */
[----:B------:R-:W-:Y:S08]  /*b0e0*/  IADD3 R68, PT, PT, R68, 0x1, RZ ;  /* 0x0000000144447810 */ /* 0x000ff00007ffe0ff */
[----:B------:R-:W-:Y:S05]  /*b0f0*/  BRA.U !UP0, `(.L_x_132) ;  /* 0x0000000108247547 */ /* 0x000fea000b800000 */
[----:B------:R-:W-:Y:S01]  /*b100*/  ISETP.NE.AND P0, PT, R161, RZ, PT ;  /* 0x000000ffa100720c */ /* 0x000fe20003f05270 */
[----:B------:R-:W-:Y:S01]  /*b110*/  IMAD.U32 R0, RZ, RZ, UR46 ;  /* 0x0000002eff007e24 */ /* 0x000fe2000f8e00ff */
[----:B------:R-:W-:Y:S04]  /*b120*/  UIADD3 UR4, UPT, UPT, UR46, 0x1, URZ ;  /* 0x000000012e047890 */ /* 0x000fe8000fffe0ff */
[----:B------:R-:W-:Y:S04]  /*b130*/  UISETP.NE.AND UP0, UPT, UR4, 0x4, UPT ;  /* 0x000000040400788c */ /* 0x000fe8000bf05270 */
[----:B------:R-:W-:Y:S03]  /*b140*/  USEL UR46, UR4, URZ, UP0 ;  /* 0x000000ff042e7287 */ /* 0x000fe60008000000 */
[----:B------:R-:W-:Y:S05]  /*b150*/  @P0 LEA R0, R0, UR44, 0x3 ;  /* 0x0000002c00000c11 */ /* 0x000fea000f8e18ff */
[----:B------:R-:W-:Y:S05]  /*b160*/  @P0 VIADD R0, R0, 0x80 ;  /* 0x0000008000000836 */ /* 0x000fea0000000000 */
[----:B------:R-:W-:Y:S04]  /*b170*/  @P0 PRMT R0, R165, 0x654, R0 ;  /* 0x00000654a5000816 */ /* 0x000fe80000000000 */
[----:B------:R2:W-:Y:S03]  /*b180*/  @P0 SYNCS.ARRIVE.TRANS64.RED.A1T0 RZ, [R0+URZ], RZ ;  /* 0x000000ff00ff09a7 */ /* 0x0005e600081004ff */
.L_x_132:
[----:B------:R-:W-:Y:S01]  /*b190*/  R2UR UR5, R144 ;  /* 0x00000000900572ca */ /* 0x000fe200000e0000 */
[----:B------:R-:W-:Y:S01]  /*b1a0*/  UISETP.NE.AND UP0, UPT, UR61, URZ, UPT ;  /* 0x000000ff3d00728c */ /* 0x000fe2000bf05270 */
[----:B------:R-:W-:Y:S01]  /*b1b0*/  R2UR UR4, R145 ;  /* 0x00000000910472ca */ /* 0x000fe200000e0000 */
[----:B------:R-:W-:Y:S01]  /*b1c0*/  UIADD3 UR47, UPT, UPT, UR47, 0x4, URZ ;  /* 0x000000042f2f7890 */ /* 0x000fe2000fffe0ff */
[----:B------:R-:W-:Y:S01]  /*b1d0*/  ISETP.NE.AND P0, PT, R149, 0x2, PT ;  /* 0x000000029500780c */ /* 0x000fe20003f05270 */
[----:B------:R-:W-:Y:S01]  /*b1e0*/  UMOV UR36, UR60 ;  /* 0x0000003c00247c82 */ /* 0x000fe20008000000 */
[----:B------:R-:W-:Y:S02]  /*b1f0*/  ISETP.NE.AND P1, PT, R68, 0x2, PT ;  /* 0x000000024400780c */ /* 0x000fe40003f25270 */
[----:B------:R-:W-:Y:S02]  /*b200*/  SEL R2, RZ, 0x1, P0 ;  /* 0x00000001ff027807 */ /* 0x000fe40000000000 */
[----:B--2---:R-:W-:Y:S02]  /*b210*/  SEL R0, RZ, 0x1, P1 ;  /* 0x00000001ff007807 */ /* 0x004fe40000800000 */
[----:B------:R-:W-:Y:S01]  /*b220*/  LOP3.LUT R155, R155, R2, RZ, 0x3c, !PT ;  /* 0x000000029b9b7212 */ /* 0x000fe200078e3cff */
[----:B------:R-:W-:Y:S01]  /*b230*/  UIADD3 UR20, UPT, UPT, UR37, UR5, URZ ;  /* 0x0000000525147290 */ /* 0x000fe2000fffe0ff */
[----:B------:R-:W-:Y:S01]  /*b240*/  LOP3.LUT R156, R156, R0, RZ, 0x3c, !PT ;  /* 0x000000009c9c7212 */ /* 0x000fe200078e3cff */
[----:B------:R-:W-:Y:S01]  /*b250*/  UIADD3 UR16, UPT, UPT, UR38, UR4, URZ ;  /* 0x0000000426107290 */ /* 0x000fe2000fffe0ff */
[----:B------:R-:W-:Y:S02]  /*b260*/  SEL R149, R149, RZ, P0 ;  /* 0x000000ff95957207 */ /* 0x000fe40000000000 */
[----:B------:R-:W-:Y:S01]  /*b270*/  SEL R68, R68, RZ, P1 ;  /* 0x000000ff44447207 */ /* 0x000fe20000800000 */
[----:B------:R-:W-:Y:S08]  /*b280*/  BRA.U UP0, `(.L_x_133) ;  /* 0xffffff9d00bc7547 */ /* 0x000ff0000b83ffff */
[----:B------:R-:W-:-:S13]  /*b290*/  R2UR UR4, R146 ;  /* 0x00000000920472ca */ /* 0x000fda00000e0000 */
[----:B------:R-:W-:-:S09]  /*b2a0*/  UISETP.NE.AND UP0, UPT, UR4, URZ, UPT ;  /* 0x000000ff0400728c */ /* 0x000fd2000bf05270 */
[----:B------:R-:W-:Y:S05]  /*b2b0*/  BRA.U !UP0, `(.L_x_134) ;  /* 0x0000000108487547 */ /* 0x000fea000b800000 */
[----:B------:R-:W2:Y:S02]  /*b2c0*/  LDCU.64 UR4, c[0x0][0x890] ;  /* 0x00011200ff0477ac */ /* 0x000ea40008000a00 */
[----:B--2---:R-:W-:-:S04]  /*b2d0*/  UISETP.NE.U32.AND UP0, UPT, UR4, URZ, UPT ;  /* 0x000000ff0400728c */ /* 0x004fc8000bf05070 */
[----:B------:R-:W-:-:S09]  /*b2e0*/  UISETP.NE.AND.EX UP0, UPT, UR5, URZ, UPT, UP0 ;  /* 0x000000ff0500728c */ /* 0x000fd2000bf05300 */
[----:B------:R-:W-:Y:S05]  /*b2f0*/  BRA.U UP0, `(.L_x_135) ;  /* 0x00000001000c7547 */ /* 0x000fea000b800000 */
[----:B------:R-:W-:-:S13]  /*b300*/  FSETP.NEU.AND P0, PT, R73, RZ, PT ;  /* 0x000000ff4900720b */ /* 0x000fda0003f0d000 */
[----:B------:R-:W-:Y:S05]  /*b310*/  @!P0 EXIT ;  /* 0x000000000000894d */ /* 0x000fea0003800000 */
[----:B------:R-:W-:Y:S05]  /*b320*/  BRA `(.L_x_134) ;  /* 0x00000000002c7947 */ /* 0x000fea0003800000 */
.L_x_135:
[----:B------:R-:W-:Y:S01]  /*b330*/  ISETP.NE.AND P0, PT, R148, RZ, PT ;  /* 0x000000ff9400720c */ /* 0x000fe20003f05270 */
[----:B------:R-:W-:-:S12]  /*b340*/  BSSY.RECONVERGENT B0, `(.L_x_134) ;  /* 0x0000009000007945 */ /* 0x000fd80003800200 */
[----:B------:R-:W-:Y:S05]  /*b350*/  @P0 BRA `(.L_x_136) ;  /* 0x0000000000140947 */ /* 0x000fea0003800000 */
[----:B------:R-:W2:Y:S02]  /*b360*/  LDCU.64 UR4, c[0x0][0x888] ;  /* 0x00011100ff0477ac */ /* 0x000ea40008000a00 */
[----:B--2---:R-:W-:-:S04]  /*b370*/  ISETP.NE.U32.AND P0, PT, RZ, UR4, PT ;  /* 0x00000004ff007c0c */ /* 0x004fc8000bf05070 */
[----:B------:R-:W-:-:S13]  /*b380*/  ISETP.NE.AND.EX P0, PT, RZ, UR5, PT, P0 ;  /* 0x00000005ff007c0c */ /* 0x000fda000bf05300 */
[----:B------:R-:W-:Y:S05]  /*b390*/  @!P0 EXIT ;  /* 0x000000000000894d */ /* 0x000fea0003800000 */
[----:B------:R-:W-:Y:S05]  /*b3a0*/  BRA `(.L_x_137) ;  /* 0x0000000000087947 */ /* 0x000fea0003800000 */
.L_x_136:
[----:B------:R-:W-:-:S13]  /*b3b0*/  FSETP.NEU.AND P0, PT, R73, RZ, PT ;  /* 0x000000ff4900720b */ /* 0x000fda0003f0d000 */
[----:B------:R-:W-:Y:S05]  /*b3c0*/  @!P0 EXIT ;  /* 0x000000000000894d */ /* 0x000fea0003800000 */
.L_x_137:
[----:B------:R-:W-:Y:S05]  /*b3d0*/  BSYNC.RECONVERGENT B0 ;  /* 0x0000000000007941 */ /* 0x000fea0003800200 */
.L_x_134:
[----:B------:R-:W2:Y:S01]  /*b3e0*/  S2UR UR5, SR_CgaCtaId ;  /* 0x00000000000579c3 */ /* 0x000ea20000008800 */
[----:B------:R-:W-:Y:S01]  /*b3f0*/  ULEA UR4, UR46, UR44, 0x3 ;  /* 0x0000002c2e047291 */ /* 0x000fe2000f8e18ff */
[----:B------:R-:W-:-:S04]  /*b400*/  DEPBAR.LE SB0, 0x0 ;  /* 0x000080000000791a */ /* 0x000fc80000000000 */
[----:B------:R-:W-:-:S04]  /*b410*/  UIADD3 UR4, UPT, UPT, UR4, 0x80, URZ ;  /* 0x0000008004047890 */ /* 0x000fc8000fffe0ff */
[----:B--2---:R-:W-:-:S09]  /*b420*/  UPRMT UR4, UR5, 0x654, UR4 ;  /* 0x0000065405047896 */ /* 0x004fd20008000004 */
[----:B------:R-:W-:Y:S01]  /*b430*/  SYNCS.ARRIVE.TRANS64.RED.A1T0 RZ, [UR4], RZ ;  /* 0x000000ffffff79a7 */ /* 0x000fe20008100404 */
[----:B------:R-:W-:Y:S05]  /*b440*/  EXIT ;  /* 0x000000000000794d */ /* 0x000fea0003800000 */
.L_x_24:
[----:B--2---:R2:W3:Y:S02]  /*b450*/  SYNCS.PHASECHK.TRANS64.TRYWAIT P0, [R0+URZ+0x100], R2 ;  /* 0x00010002000075a7 */ /* 0x0044e400080011ff */
[----:B---3--:R-:W-:Y:S05]  /*b460*/  @!P0 NANOSLEEP.SYNCS 0x989680 ;  /* 0x009896800000895d */ /* 0x008fea0003900000 */
[----:B------:R-:W3:Y:S02]  /*b470*/  @!P0 SYNCS.PHASECHK.TRANS64 P0, [R0+URZ+0x100], R2 ;  /* 0x00010002000085a7 */ /* 0x000ee400080010ff */
[----:B---3--:R-:W-:Y:S05]  /*b480*/  @!P0 BRA `(.L_x_24) ;  /* 0xfffffffc00f08947 */ /* 0x008fea000383ffff */
[----:B------:R-:W-:Y:S05]  /*b490*/  BRA `(.L_x_138) ;  /* 0xffffff6400187947 */ /* 0x000fea000383ffff */
.L_x_27:
[----:B--2---:R-:W-:-:S07]  /*b4a0*/  MOV R0, UR33 ;  /* 0x0000002100007c02 */ /* 0x004fce0008000f00 */
.L_x_139:
[----:B--2---:R2:W3:Y:S02]  /*b4b0*/  SYNCS.PHASECHK.TRANS64.TRYWAIT P0, [R0+URZ+0x30], R3 ;  /* 0x00003003000075a7 */ /* 0x0044e400080011ff */
[----:B---3--:R-:W-:Y:S05]  /*b4c0*/  @!P0 NANOSLEEP.SYNCS 0x989680 ;  /* 0x009896800000895d */ /* 0x008fea0003900000 */
[----:B------:R-:W3:Y:S02]  /*b4d0*/  @!P0 SYNCS.PHASECHK.TRANS64 P0, [R0+URZ+0x30], R3 ;  /* 0x00003003000085a7 */ /* 0x000ee400080010ff */
[----:B---3--:R-:W-:Y:S05]  /*b4e0*/  @!P0 BRA `(.L_x_139) ;  /* 0xfffffffc00f08947 */ /* 0x008fea000383ffff */
[----:B------:R-:W-:Y:S05]  /*b4f0*/  BRA `(.L_x_26) ;  /* 0xffffff6400587947 */ /* 0x000fea000383ffff */
.L_x_34:
[----:B-1----:R-:W-:-:S07]  /*b500*/  MOV R0, UR17 ;  /* 0x0000001100007c02 */ /* 0x002fce0008000f00 */
.L_x_140:
[----:B-1----:R1:W2:Y:S02]  /*b510*/  SYNCS.PHASECHK.TRANS64.TRYWAIT P0, [R0+URZ+0x30], R3 ;  /* 0x00003003000075a7 */ /* 0x0022a400080011ff */
[----:B--2---:R-:W-:Y:S05]  /*b520*/  @!P0 NANOSLEEP.SYNCS 0x989680 ;  /* 0x009896800000895d */ /* 0x004fea0003900000 */
[----:B------:R-:W2:Y:S02]  /*b530*/  @!P0 SYNCS.PHASECHK.TRANS64 P0, [R0+URZ+0x30], R3 ;  /* 0x00003003000085a7 */ /* 0x000ea400080010ff */
[----:B--2---:R-:W-:Y:S05]  /*b540*/  @!P0 BRA `(.L_x_140) ;  /* 0xfffffffc00f08947 */ /* 0x004fea000383ffff */
[----:B------:R-:W-:Y:S05]  /*b550*/  BRA `(.L_x_33) ;  /* 0xffffff6800187947 */ /* 0x000fea000383ffff */
.L_x_39:
[----:B-1----:R1:W2:Y:S02]  /*b560*/  SYNCS.PHASECHK.TRANS64.TRYWAIT P0, [R3+URZ+0xb0], R0 ;  /* 0x0000b000030075a7 */ /* 0x0022a400080011ff */
[----:B--2---:R-:W-:Y:S05]  /*b570*/  @!P0 NANOSLEEP.SYNCS 0x989680 ;  /* 0x009896800000895d */ /* 0x004fea0003900000 */
[----:B------:R-:W2:Y:S02]  /*b580*/  @!P0 SYNCS.PHASECHK.TRANS64 P0, [R3+URZ+0xb0], R0 ;  /* 0x0000b000030085a7 */ /* 0x000ea400080010ff */
[----:B--2---:R-:W-:Y:S05]  /*b590*/  @!P0 BRA `(.L_x_39) ;  /* 0xfffffffc00f08947 */ /* 0x004fea000383ffff */
[----:B------:R-:W-:Y:S05]  /*b5a0*/  BRA `(.L_x_141) ;  /* 0xffffff6800b87947 */ /* 0x000fea000383ffff */
.L_x_43:
[----:B------:R-:W-:-:S07]  /*b5b0*/  MOV R0, UR4 ;  /* 0x0000000400007c02 */ /* 0x000fce0008000f00 */
.L_x_142:
[----:B-1----:R1:W2:Y:S02]  /*b5c0*/  SYNCS.PHASECHK.TRANS64.TRYWAIT P0, [R0+URZ], R2 ;  /* 0x00000002000075a7 */ /* 0x0022a400080011ff */
[----:B--2---:R-:W-:Y:S05]  /*b5d0*/  @!P0 NANOSLEEP.SYNCS 0x989680 ;  /* 0x009896800000895d */ /* 0x004fea0003900000 */
[----:B------:R-:W2:Y:S02]  /*b5e0*/  @!P0 SYNCS.PHASECHK.TRANS64 P0, [R0+URZ], R2 ;  /* 0x00000002000085a7 */ /* 0x000ea400080010ff */
[----:B--2---:R-:W-:Y:S05]  /*b5f0*/  @!P0 BRA `(.L_x_142) ;  /* 0xfffffffc00f08947 */ /* 0x004fea000383ffff */
[----:B------:R-:W-:Y:S05]  /*b600*/  BRA `(.L_x_143) ;  /* 0xffffff7000647947 */ /* 0x000fea000383ffff */
.L_x_44:
[----:B------:R-:W-:-:S07]  /*b610*/  MOV R0, UR5 ;  /* 0x0000000500007c02 */ /* 0x000fce0008000f00 */
.L_x_144:
[----:B-1----:R1:W2:Y:S02]  /*b620*/  SYNCS.PHASECHK.TRANS64.TRYWAIT P0, [R0+URZ], R3 ;  /* 0x00000003000075a7 */ /* 0x0022a400080011ff */
[----:B--2---:R-:W-:Y:S05]  /*b630*/  @!P0 NANOSLEEP.SYNCS 0x989680 ;  /* 0x009896800000895d */ /* 0x004fea0003900000 */
[----:B------:R-:W2:Y:S02]  /*b640*/  @!P0 SYNCS.PHASECHK.TRANS64 P0, [R0+URZ], R3 ;  /* 0x00000003000085a7 */ /* 0x000ea400080010ff */
[----:B--2---:R-:W-:Y:S05]  /*b650*/  @!P0 BRA `(.L_x_144) ;  /* 0xfffffffc00f08947 */ /* 0x004fea000383ffff */
[----:B------:R-:W-:Y:S05]  /*b660*/  BRA `(.L_x_145) ;  /* 0xffffff7000707947 */ /* 0x000fea000383ffff */
.L_x_45:
[----:B------:R-:W-:-:S07]  /*b670*/  MOV R0, UR5 ;  /* 0x0000000500007c02 */ /* 0x000fce0008000f00 */
.L_x_146:
[----:B-1----:R1:W2:Y:S02]  /*b680*/  SYNCS.PHASECHK.TRANS64.TRYWAIT P0, [R0+URZ], R3 ;  /* 0x00000003000075a7 */ /* 0x0022a400080011ff */
[----:B--2---:R-:W-:Y:S05]  /*b690*/  @!P0 NANOSLEEP.SYNCS 0x989680 ;  /* 0x009896800000895d */ /* 0x004fea0003900000 */
[----:B------:R-:W2:Y:S02]  /*b6a0*/  @!P0 SYNCS.PHASECHK.TRANS64 P0, [R0+URZ], R3 ;  /* 0x00000003000085a7 */ /* 0x000ea400080010ff */
[----:B--2---:R-:W-:Y:S05]  /*b6b0*/  @!P0 BRA `(.L_x_146) ;  /* 0xfffffffc00f08947 */ /* 0x004fea000383ffff */
[----:B------:R-:W-:Y:S05]  /*b6c0*/  BRA `(.L_x_147) ;  /* 0xffffff70007c7947 */ /* 0x000fea000383ffff */
.L_x_46:
[----:B------:R-:W-:-:S07]  /*b6d0*/  MOV R0, UR5 ;  /* 0x0000000500007c02 */ /* 0x000fce0008000f00 */
.L_x_148:
[----:B-1----:R1:W2:Y:S02]  /*b6e0*/  SYNCS.PHASECHK.TRANS64.TRYWAIT P0, [R0+URZ], R3 ;  /* 0x00000003000075a7 */ /* 0x0022a400080011ff */
[----:B--2---:R-:W-:Y:S05]  /*b6f0*/  @!P0 NANOSLEEP.SYNCS 0x989680 ;  /* 0x009896800000895d */ /* 0x004fea0003900000 */
[----:B------:R-:W2:Y:S02]  /*b700*/  @!P0 SYNCS.PHASECHK.TRANS64 P0, [R0+URZ], R3 ;  /* 0x00000003000085a7 */ /* 0x000ea400080010ff */
[----:B--2---:R-:W-:Y:S05]  /*b710*/  @!P0 BRA `(.L_x_148) ;  /* 0xfffffffc00f08947 */ /* 0x004fea000383ffff */
[----:B------:R-:W-:Y:S05]  /*b720*/  BRA `(.L_x_149) ;  /* 0xffffff7000887947 */ /* 0x000fea000383ffff */
.L_x_47:
[----:B------:R-:W-:-:S07]  /*b730*/  MOV R0, UR5 ;  /* 0x0000000500007c02 */ /* 0x000fce0008000f00 */
.L_x_150:
[----:B-1----:R1:W2:Y:S02]  /*b740*/  SYNCS.PHASECHK.TRANS64.TRYWAIT P0, [R0+URZ], R3 ;  /* 0x00000003000075a7 */ /* 0x0022a400080011ff */
[----:B--2---:R-:W-:Y:S05]  /*b750*/  @!P0 NANOSLEEP.SYNCS 0x989680 ;  /* 0x009896800000895d */ /* 0x004fea0003900000 */
[----:B------:R-:W2:Y:S02]  /*b760*/  @!P0 SYNCS.PHASECHK.TRANS64 P0, [R0+URZ], R3 ;  /* 0x00000003000085a7 */ /* 0x000ea400080010ff */
[----:B--2---:R-:W-:Y:S05]  /*b770*/  @!P0 BRA `(.L_x_150) ;  /* 0xfffffffc00f08947 */ /* 0x004fea000383ffff */
[----:B------:R-:W-:Y:S05]  /*b780*/  BRA `(.L_x_151) ;  /* 0xffffff7000947947 */ /* 0x000fea000383ffff */
.L_x_50:
[----:B-1----:R1:W2:Y:S02]  /*b790*/  SYNCS.PHASECHK.TRANS64.TRYWAIT P0, [R2+URZ+0xf0], R4 ;  /* 0x0000f004020075a7 */ /* 0x0022a400080011ff */
[----:B--2---:R-:W-:Y:S05]  /*b7a0*/  @!P0 NANOSLEEP.SYNCS 0x989680 ;  /* 0x009896800000895d */ /* 0x004fea0003900000 */
[----:B------:R-:W2:Y:S02]  /*b7b0*/  @!P0 SYNCS.PHASECHK.TRANS64 P0, [R2+URZ+0xf0], R4 ;  /* 0x0000f004020085a7 */ /* 0x000ea400080010ff */
[----:B--2---:R-:W-:Y:S05]  /*b7c0*/  @!P0 BRA `(.L_x_50) ;  /* 0xfffffffc00f08947 */ /* 0x004fea000383ffff */
[----:B------:R-:W-:Y:S05]  /*b7d0*/  BRA `(.L_x_152) ;  /* 0xffffff7000f87947 */ /* 0x000fea000383ffff */
.L_x_51:
[----:B------:R-:W-:-:S07]  /*b7e0*/  MOV R2, UR4 ;  /* 0x0000000400027c02 */ /* 0x000fce0008000f00 */
.L_x_153:
[----:B-1----:R1:W2:Y:S02]  /*b7f0*/  SYNCS.PHASECHK.TRANS64.TRYWAIT P0, [R2+URZ+0xc0], R5 ;  /* 0x0000c005020075a7 */ /* 0x0022a400080011ff */
[----:B--2---:R-:W-:Y:S05]  /*b800*/  @!P0 NANOSLEEP.SYNCS 0x989680 ;  /* 0x009896800000895d */ /* 0x004fea0003900000 */
[----:B------:R-:W2:Y:S02]  /*b810*/  @!P0 SYNCS.PHASECHK.TRANS64 P0, [R2+URZ+0xc0], R5 ;  /* 0x0000c005020085a7 */ /* 0x000ea400080010ff */
[----:B--2---:R-:W-:Y:S05]  /*b820*/  @!P0 BRA `(.L_x_153) ;  /* 0xfffffffc00f08947 */ /* 0x004fea000383ffff */
[----:B------:R-:W-:Y:S05]  /*b830*/  BRA `(.L_x_154) ;  /* 0xffffff7400087947 */ /* 0x000fea000383ffff */
.L_x_52:
[----:B-1----:R1:W2:Y:S02]  /*b840*/  SYNCS.PHASECHK.TRANS64.TRYWAIT P1, [R2+URZ+0xb0], R4 ;  /* 0x0000b004020075a7 */ /* 0x0022a400080211ff */
[----:B--2---:R-:W-:Y:S05]  /*b850*/  @!P1 NANOSLEEP.SYNCS 0x989680 ;  /* 0x009896800000995d */ /* 0x004fea0003900000 */
[----:B------:R-:W2:Y:S02]  /*b860*/  @!P1 SYNCS.PHASECHK.TRANS64 P1, [R2+URZ+0xb0], R4 ;  /* 0x0000b004020095a7 */ /* 0x000ea400080210ff */
[----:B--2---:R-:W-:Y:S05]  /*b870*/  @!P1 BRA `(.L_x_52) ;  /* 0xfffffffc00f09947 */ /* 0x004fea000383ffff */
[----:B------:R-:W-:Y:S05]  /*b880*/  BRA `(.L_x_155) ;  /* 0xffffff7400387947 */ /* 0x000fea000383ffff */
.L_x_55:
[----:B------:R-:W-:-:S07]  /*b890*/  MOV R0, UR4 ;  /* 0x0000000400007c02 */ /* 0x000fce0008000f00 */
.L_x_156:
[----:B-1----:R1:W2:Y:S02]  /*b8a0*/  SYNCS.PHASECHK.TRANS64.TRYWAIT P0, [R0+URZ+0xc0], R2 ;  /* 0x0000c002000075a7 */ /* 0x0022a400080011ff */
[----:B--2---:R-:W-:Y:S05]  /*b8b0*/  @!P0 NANOSLEEP.SYNCS 0x989680 ;  /* 0x009896800000895d */ /* 0x004fea0003900000 */
[----:B------:R-:W2:Y:S02]  /*b8c0*/  @!P0 SYNCS.PHASECHK.TRANS64 P0, [R0+URZ+0xc0], R2 ;  /* 0x0000c002000085a7 */ /* 0x000ea400080010ff */
[----:B--2---:R-:W-:Y:S05]  /*b8d0*/  @!P0 BRA `(.L_x_156) ;  /* 0xfffffffc00f08947 */ /* 0x004fea000383ffff */
[----:B------:R-:W-:Y:S05]  /*b8e0*/  BRA `(.L_x_54) ;  /* 0xffffff74008c7947 */ /* 0x000fea000383ffff */
.L_x_62:
[----:B-1----:R1:W2:Y:S02]  /*b8f0*/  SYNCS.PHASECHK.TRANS64.TRYWAIT P1, [R0+URZ+0xb0], R2 ;  /* 0x0000b002000075a7 */ /* 0x0022a400080211ff */
[----:B--2---:R-:W-:Y:S05]  /*b900*/  @!P1 NANOSLEEP.SYNCS 0x989680 ;  /* 0x009896800000995d */ /* 0x004fea0003900000 */
[----:B------:R-:W2:Y:S02]  /*b910*/  @!P1 SYNCS.PHASECHK.TRANS64 P1, [R0+URZ+0xb0], R2 ;  /* 0x0000b002000095a7 */ /* 0x000ea400080210ff */
[----:B--2---:R-:W-:Y:S05]  /*b920*/  @!P1 BRA `(.L_x_62) ;  /* 0xfffffffc00f09947 */ /* 0x004fea000383ffff */
[----:B------:R-:W-:Y:S05]  /*b930*/  BRA `(.L_x_157) ;  /* 0xffffff7800f47947 */ /* 0x000fea000383ffff */
.L_x_63:
[----:B------:R-:W-:-:S07]  /*b940*/  MOV R2, UR22 ;  /* 0x0000001600027c02 */ /* 0x000fce0008000f00 */
.L_x_158:
[----:B-1----:R1:W2:Y:S02]  /*b950*/  SYNCS.PHASECHK.TRANS64.TRYWAIT P0, [R2+URZ+0xe0], R0 ;  /* 0x0000e000020075a7 */ /* 0x0022a400080011ff */
[----:B--2---:R-:W-:Y:S05]  /*b960*/  @!P0 NANOSLEEP.SYNCS 0x989680 ;  /* 0x009896800000895d */ /* 0x004fea0003900000 */
[----:B------:R-:W2:Y:S02]  /*b970*/  @!P0 SYNCS.PHASECHK.TRANS64 P0, [R2+URZ+0xe0], R0 ;  /* 0x0000e000020085a7 */ /* 0x000ea400080010ff */
[----:B--2---:R-:W-:Y:S05]  /*b980*/  @!P0 BRA `(.L_x_158) ;  /* 0xfffffffc00f08947 */ /* 0x004fea000383ffff */
[----:B------:R-:W-:Y:S05]  /*b990*/  BRA `(.L_x_159) ;  /* 0xffffff7c002c7947 */ /* 0x000fea000383ffff */
.L_x_66:
[----:B------:R-:W-:Y:S07]  /*b9a0*/  MOV R0, UR5 ;  /* 0x0000000500007c02 */ /* 0x000fee0008000f00 */
.L_x_160:
[----:B-1----:R1:W2:Y:S02]  /*b9b0*/  SYNCS.PHASECHK.TRANS64.TRYWAIT P0, [R0+URZ], R2 ;  /* 0x00000002000075a7 */ /* 0x0022a400080011ff */
[----:B--2---:R-:W-:Y:S05]  /*b9c0*/  @!P0 NANOSLEEP.SYNCS 0x989680 ;  /* 0x009896800000895d */ /* 0x004fea0003900000 */
[----:B------:R-:W2:Y:S02]  /*b9d0*/  @!P0 SYNCS.PHASECHK.TRANS64 P0, [R0+URZ], R2 ;  /* 0x00000002000085a7 */ /* 0x000ea400080010ff */
[----:B--2---:R-:W-:Y:S05]  /*b9e0*/  @!P0 BRA `(.L_x_160) ;  /* 0xfffffffc00f08947 */ /* 0x004fea000383ffff */
[----:B------:R-:W-:Y:S05]  /*b9f0*/  BRA `(.L_x_65) ;  /* 0xffffff7c00487947 */ /* 0x000fea000383ffff */
.L_x_69:
[----:B------:R-:W-:-:S07]  /*ba00*/  MOV R0, UR4 ;  /* 0x0000000400007c02 */ /* 0x000fce0008000f00 */
.L_x_161:
[----:B--2---:R2:W4:Y:S02]  /*ba10*/  SYNCS.PHASECHK.TRANS64.TRYWAIT P0, [R0+URZ], R2 ;  /* 0x00000002000075a7 */ /* 0x00452400080011ff */
[----:B----4-:R-:W-:Y:S05]  /*ba20*/  @!P0 NANOSLEEP.SYNCS 0x989680 ;  /* 0x009896800000895d */ /* 0x010fea0003900000 */
[----:B------:R-:W4:Y:S02]  /*ba30*/  @!P0 SYNCS.PHASECHK.TRANS64 P0, [R0+URZ], R2 ;  /* 0x00000002000085a7 */ /* 0x000f2400080010ff */
[----:B----4-:R-:W-:Y:S05]  /*ba40*/  @!P0 BRA `(.L_x_161) ;  /* 0xfffffffc00f08947 */ /* 0x010fea000383ffff */
[----:B------:R-:W-:Y:S05]  /*ba50*/  BRA `(.L_x_162) ;  /* 0xffffff7c00fc7947 */ /* 0x000fea000383ffff */
.L_x_70:
[----:B------:R-:W-:-:S07]  /*ba60*/  MOV R0, UR4 ;  /* 0x0000000400007c02 */ /* 0x000fce0008000f00 */
.L_x_163:
[----:B-1----:R1:W2:Y:S02]  /*ba70*/  SYNCS.PHASECHK.TRANS64.TRYWAIT P0, [R0+URZ], R2 ;  /* 0x00000002000075a7 */ /* 0x0022a400080011ff */
[----:B--2---:R-:W-:Y:S05]  /*ba80*/  @!P0 NANOSLEEP.SYNCS 0x989680 ;  /* 0x009896800000895d */ /* 0x004fea0003900000 */
[----:B------:R-:W2:Y:S02]  /*ba90*/  @!P0 SYNCS.PHASECHK.TRANS64 P0, [R0+URZ], R2 ;  /* 0x00000002000085a7 */ /* 0x000ea400080010ff */
[----:B--2---:R-:W-:Y:S05]  /*baa0*/  @!P0 BRA `(.L_x_163) ;  /* 0xfffffffc00f08947 */ /* 0x004fea000383ffff */
[----:B------:R-:W-:Y:S05]  /*bab0*/  BRA `(.L_x_164) ;  /* 0xffffff8000087947 */ /* 0x000fea000383ffff */
.L_x_75:
[----:B--2---:R2:W3:Y:S02]  /*bac0*/  SYNCS.PHASECHK.TRANS64.TRYWAIT P0, [R12+URZ+0xb0], R0 ;  /* 0x0000b0000c0075a7 */ /* 0x0044e400080011ff */
[----:B---3--:R-:W-:Y:S05]  /*bad0*/  @!P0 NANOSLEEP.SYNCS 0x989680 ;  /* 0x009896800000895d */ /* 0x008fea0003900000 */
[----:B------:R-:W3:Y:S02]  /*bae0*/  @!P0 SYNCS.PHASECHK.TRANS64 P0, [R12+URZ+0xb0], R0 ;  /* 0x0000b0000c0085a7 */ /* 0x000ee400080010ff */
[----:B---3--:R-:W-:Y:S05]  /*baf0*/  @!P0 BRA `(.L_x_75) ;  /* 0xfffffffc00f08947 */ /* 0x008fea000383ffff */
[----:B------:R-:W-:Y:S05]  /*bb00*/  BRA `(.L_x_165) ;  /* 0xffffff8400387947 */ /* 0x000fea000383ffff */
.L_x_78:
[----:B--2---:R-:W-:Y:S07]  /*bb10*/  MOV R0, UR21 ;  /* 0x0000001500007c02 */ /* 0x004fee0008000f00 */
.L_x_166:
[----:B--2---:R2:W3:Y:S02]  /*bb20*/  SYNCS.PHASECHK.TRANS64.TRYWAIT P2, [R0+URZ+0xa8], R6 ;  /* 0x0000a806000075a7 */ /* 0x0044e400080411ff */
[----:B---3--:R-:W-:Y:S05]  /*bb30*/  @!P2 NANOSLEEP.SYNCS 0x989680 ;  /* 0x009896800000a95d */ /* 0x008fea0003900000 */
[----:B------:R-:W3:Y:S02]  /*bb40*/  @!P2 SYNCS.PHASECHK.TRANS64 P2, [R0+URZ+0xa8], R6 ;  /* 0x0000a8060000a5a7 */ /* 0x000ee400080410ff */
[----:B---3--:R-:W-:Y:S05]  /*bb50*/  @!P2 BRA `(.L_x_166) ;  /* 0xfffffffc00f0a947 */ /* 0x008fea000383ffff */
[----:B------:R-:W-:Y:S05]  /*bb60*/  BRA `(.L_x_77) ;  /* 0xffffff8800a07947 */ /* 0x000fea000383ffff */
.L_x_81:
[----:B------:R-:W-:Y:S07]  /*bb70*/  MOV R0, UR21 ;  /* 0x0000001500007c02 */ /* 0x000fee0008000f00 */
.L_x_167:
[----:B--2---:R2:W3:Y:S02]  /*bb80*/  SYNCS.PHASECHK.TRANS64.TRYWAIT P0, [R0+URZ+0x80], R9 ;  /* 0x00008009000075a7 */ /* 0x0044e400080011ff */
[----:B---3--:R-:W-:Y:S05]  /*bb90*/  @!P0 NANOSLEEP.SYNCS 0x989680 ;  /* 0x009896800000895d */ /* 0x008fea0003900000 */
[----:B------:R-:W3:Y:S02]  /*bba0*/  @!P0 SYNCS.PHASECHK.TRANS64 P0, [R0+URZ+0x80], R9 ;  /* 0x00008009000085a7 */ /* 0x000ee400080010ff */
[----:B---3--:R-:W-:Y:S05]  /*bbb0*/  @!P0 BRA `(.L_x_167) ;  /* 0xfffffffc00f08947 */ /* 0x008fea000383ffff */
[----:B------:R-:W-:Y:S05]  /*bbc0*/  BRA `(.L_x_168) ;  /* 0xffffff8800fc7947 */ /* 0x000fea000383ffff */
.L_x_82:
[----:B------:R-:W-:Y:S07]  /*bbd0*/  MOV R0, UR21 ;  /* 0x0000001500007c02 */ /* 0x000fee0008000f00 */
.L_x_169:
[----:B--2---:R2:W3:Y:S02]  /*bbe0*/  SYNCS.PHASECHK.TRANS64.TRYWAIT P0, [R0+URZ+0x88], R9 ;  /* 0x00008809000075a7 */ /* 0x0044e400080011ff */
[----:B---3--:R-:W-:Y:S05]  /*bbf0*/  @!P0 NANOSLEEP.SYNCS 0x989680 ;  /* 0x009896800000895d */ /* 0x008fea0003900000 */
[----:B------:R-:W3:Y:S02]  /*bc00*/  @!P0 SYNCS.PHASECHK.TRANS64 P0, [R0+URZ+0x88], R9 ;  /* 0x00008809000085a7 */ /* 0x000ee400080010ff */
[----:B---3--:R-:W-:Y:S05]  /*bc10*/  @!P0 BRA `(.L_x_169) ;  /* 0xfffffffc00f08947 */ /* 0x008fea000383ffff */
[----:B------:R-:W-:Y:S05]  /*bc20*/  BRA `(.L_x_170) ;  /* 0xffffff8c00347947 */ /* 0x000fea000383ffff */
.L_x_83:
[----:B------:R-:W-:Y:S07]  /*bc30*/  MOV R0, UR21 ;  /* 0x0000001500007c02 */ /* 0x000fee0008000f00 */
.L_x_171:
[----:B--2---:R2:W3:Y:S02]  /*bc40*/  SYNCS.PHASECHK.TRANS64.TRYWAIT P0, [R0+URZ+0x90], R9 ;  /* 0x00009009000075a7 */ /* 0x0044e400080011ff */
[----:B---3--:R-:W-:Y:S05]  /*bc50*/  @!P0 NANOSLEEP.SYNCS 0x989680 ;  /* 0x009896800000895d */ /* 0x008fea0003900000 */
[----:B------:R-:W3:Y:S02]  /*bc60*/  @!P0 SYNCS.PHASECHK.TRANS64 P0, [R0+URZ+0x90], R9 ;  /* 0x00009009000085a7 */ /* 0x000ee400080010ff */
[----:B---3--:R-:W-:Y:S05]  /*bc70*/  @!P0 BRA `(.L_x_171) ;  /* 0xfffffffc00f08947 */ /* 0x008fea000383ffff */
[----:B------:R-:W-:Y:S05]  /*bc80*/  BRA `(.L_x_172) ;  /* 0xffffff8c00787947 */ /* 0x000fea000383ffff */
.L_x_84:
[----:B------:R-:W-:Y:S07]  /*bc90*/  MOV R0, UR21 ;  /* 0x0000001500007c02 */ /* 0x000fee0008000f00 */
.L_x_173:
[----:B--2---:R2:W3:Y:S02]  /*bca0*/  SYNCS.PHASECHK.TRANS64.TRYWAIT P0, [R0+URZ+0x98], R9 ;  /* 0x00009809000075a7 */ /* 0x0044e400080011ff */
[----:B---3--:R-:W-:Y:S05]  /*bcb0*/  @!P0 NANOSLEEP.SYNCS 0x989680 ;  /* 0x009896800000895d */ /* 0x008fea0003900000 */
[----:B------:R-:W3:Y:S02]  /*bcc0*/  @!P0 SYNCS.PHASECHK.TRANS64 P0, [R0+URZ+0x98], R9 ;  /* 0x00009809000085a7 */ /* 0x000ee400080010ff */
[----:B---3--:R-:W-:Y:S05]  /*bcd0*/  @!P0 BRA `(.L_x_173) ;  /* 0xfffffffc00f08947 */ /* 0x008fea000383ffff */
[----:B------:R-:W-:Y:S05]  /*bce0*/  BRA `(.L_x_174) ;  /* 0xffffff8c00b87947 */ /* 0x000fea000383ffff */
.L_x_86:
[----:B------:R-:W-:-:S07]  /*bcf0*/  MOV R0, UR21 ;  /* 0x0000001500007c02 */ /* 0x000fce0008000f00 */
.L_x_175:
[----:B---3--:R3:W4:Y:S02]  /*bd00*/  SYNCS.PHASECHK.TRANS64.TRYWAIT P0, [R0+URZ+0x80], R2 ;  /* 0x00008002000075a7 */ /* 0x00872400080011ff */
[----:B----4-:R-:W-:Y:S05]  /*bd10*/  @!P0 NANOSLEEP.SYNCS 0x989680 ;  /* 0x009896800000895d */ /* 0x010fea0003900000 */
[----:B------:R-:W4:Y:S02]  /*bd20*/  @!P0 SYNCS.PHASECHK.TRANS64 P0, [R0+URZ+0x80], R2 ;  /* 0x00008002000085a7 */ /* 0x000f2400080010ff */
[----:B----4-:R-:W-:Y:S05]  /*bd30*/  @!P0 BRA `(.L_x_175) ;  /* 0xfffffffc00f08947 */ /* 0x010fea000383ffff */
[----:B------:R-:W-:Y:S05]  /*bd40*/  BRA `(.L_x_176) ;  /* 0xffffff9000307947 */ /* 0x000fea000383ffff */
.L_x_87:
[----:B---3--:R-:W-:-:S07]  /*bd50*/  MOV R0, UR21 ;  /* 0x0000001500007c02 */ /* 0x008fce0008000f00 */
.L_x_177:
[----:B---3--:R3:W4:Y:S02]  /*bd60*/  SYNCS.PHASECHK.TRANS64.TRYWAIT P0, [R0+URZ+0x88], R2 ;  /* 0x00008802000075a7 */ /* 0x00872400080011ff */
[----:B----4-:R-:W-:Y:S05]  /*bd70*/  @!P0 NANOSLEEP.SYNCS 0x989680 ;  /* 0x009896800000895d */ /* 0x010fea0003900000 */
[----:B------:R-:W4:Y:S02]  /*bd80*/  @!P0 SYNCS.PHASECHK.TRANS64 P0, [R0+URZ+0x88], R2 ;  /* 0x00008802000085a7 */ /* 0x000f2400080010ff */
[----:B----4-:R-:W-:Y:S05]  /*bd90*/  @!P0 BRA `(.L_x_177) ;  /* 0xfffffffc00f08947 */ /* 0x010fea000383ffff */
[----:B------:R-:W-:Y:S05]  /*bda0*/  BRA `(.L_x_178) ;  /* 0xffffff9000207947 */ /* 0x000fea000383ffff */
.L_x_88:
[----:B---3--:R-:W-:-:S07]  /*bdb0*/  MOV R0, UR21 ;  /* 0x0000001500007c02 */ /* 0x008fce0008000f00 */
.L_x_179:
[----:B---3--:R3:W4:Y:S02]  /*bdc0*/  SYNCS.PHASECHK.TRANS64.TRYWAIT P0, [R0+URZ+0x90], R2 ;  /* 0x00009002000075a7 */ /* 0x00872400080011ff */
[----:B----4-:R-:W-:Y:S05]  /*bdd0*/  @!P0 NANOSLEEP.SYNCS 0x989680 ;  /* 0x009896800000895d */ /* 0x010fea0003900000 */
[----:B------:R-:W4:Y:S02]  /*bde0*/  @!P0 SYNCS.PHASECHK.TRANS64 P0, [R0+URZ+0x90], R2 ;  /* 0x00009002000085a7 */ /* 0x000f2400080010ff */
[----:B----4-:R-:W-:Y:S05]  /*bdf0*/  @!P0 BRA `(.L_x_179) ;  /* 0xfffffffc00f08947 */ /* 0x010fea000383ffff */
[----:B------:R-:W-:Y:S05]  /*be00*/  BRA `(.L_x_180) ;  /* 0xffffff9000107947 */ /* 0x000fea000383ffff */
.L_x_90:
[----:B-1----:R1:W2:Y:S02]  /*be10*/  SYNCS.PHASECHK.TRANS64.TRYWAIT P0, [R3+URZ+0xb0], R0 ;  /* 0x0000b000030075a7 */ /* 0x0022a400080011ff */
[----:B--2---:R-:W-:Y:S05]  /*be20*/  @!P0 NANOSLEEP.SYNCS 0x989680 ;  /* 0x009896800000895d */ /* 0x004fea0003900000 */
[----:B------:R-:W2:Y:S02]  /*be30*/  @!P0 SYNCS.PHASECHK.TRANS64 P0, [R3+URZ+0xb0], R0 ;  /* 0x0000b000030085a7 */ /* 0x000ea400080010ff */
[----:B--2---:R-:W-:Y:S05]  /*be40*/  @!P0 BRA `(.L_x_90) ;  /* 0xfffffffc00f08947 */ /* 0x004fea000383ffff */
[----:B------:R-:W-:Y:S05]  /*be50*/  BRA `(.L_x_181) ;  /* 0xffffff9000dc7947 */ /* 0x000fea000383ffff */
.L_x_101:
[----:B-1----:R-:W-:Y:S04]  /*be60*/  MOV R2, UR44 ;  /* 0x0000002c00027c02 */ /* 0x002fe80008000f00 */
[----:B------:R1:W2:Y:S03]  /*be70*/  SYNCS.PHASECHK.TRANS64.TRYWAIT P1, [R2+URZ+0x60], R3 ;  /* 0x00006003020075a7 */ /* 0x0002a600080211ff */
[----:B--2---:R-:W-:Y:S05]  /*be80*/  @!P1 NANOSLEEP.SYNCS 0x989680 ;  /* 0x009896800000995d */ /* 0x004fea0003900000 */
[----:B------:R-:W2:Y:S02]  /*be90*/  @!P1 SYNCS.PHASECHK.TRANS64 P1, [R2+URZ+0x60], R3 ;  /* 0x00006003020095a7 */ /* 0x000ea400080210ff */
[----:B--2---:R-:W-:Y:S05]  /*bea0*/  @!P1 BRA `(.L_x_101) ;  /* 0xfffffffc00ec9947 */ /* 0x004fea000383ffff */
[----:B------:R-:W-:Y:S05]  /*beb0*/  BRA `(.L_x_100) ;  /* 0xffffffa000b47947 */ /* 0x000fea000383ffff */
.L_x_103:
[----:B-1----:R1:W4:Y:S02]  /*bec0*/  SYNCS.PHASECHK.TRANS64.TRYWAIT P0, [R74+URZ+0xd0], R0 ;  /* 0x0000d0004a0075a7 */ /* 0x00232400080011ff */
[----:B----4-:R-:W-:Y:S05]  /*bed0*/  @!P0 NANOSLEEP.SYNCS 0x989680 ;  /* 0x009896800000895d */ /* 0x010fea0003900000 */
[----:B------:R-:W4:Y:S02]  /*bee0*/  @!P0 SYNCS.PHASECHK.TRANS64 P0, [R74+URZ+0xd0], R0 ;  /* 0x0000d0004a0085a7 */ /* 0x000f2400080010ff */
[----:B----4-:R-:W-:Y:S05]  /*bef0*/  @!P0 BRA `(.L_x_103) ;  /* 0xfffffffc00f08947 */ /* 0x010fea000383ffff */
[----:B------:R-:W-:Y:S05]  /*bf00*/  BRA `(.L_x_102) ;  /* 0xffffffa000ec7947 */ /* 0x000fea000383ffff */
.L_x_112:
[----:B-1----:R1:W3:Y:S02]  /*bf10*/  SYNCS.PHASECHK.TRANS64.TRYWAIT P0, [R2+URZ+0x60], R0 ;  /* 0x00006000020075a7 */ /* 0x0022e400080011ff */
[----:B---3--:R-:W-:Y:S05]  /*bf20*/  @!P0 NANOSLEEP.SYNCS 0x989680 ;  /* 0x009896800000895d */ /* 0x008fea0003900000 */
[----:B------:R-:W3:Y:S02]  /*bf30*/  @!P0 SYNCS.PHASECHK.TRANS64 P0, [R2+URZ+0x60], R0 ;  /* 0x00006000020085a7 */ /* 0x000ee400080010ff */
[----:B---3--:R-:W-:Y:S05]  /*bf40*/  @!P0 BRA `(.L_x_112) ;  /* 0xfffffffc00f08947 */ /* 0x008fea000383ffff */
[----:B------:R-:W-:Y:S05]  /*bf50*/  BRA `(.L_x_111) ;  /* 0xffffffb400987947 */ /* 0x000fea000383ffff */
.L_x_120:
[----:B-1----:R1:W2:Y:S02]  /*bf60*/  SYNCS.PHASECHK.TRANS64.TRYWAIT P0, [R6+URZ+0x60], R5 ;  /* 0x00006005060075a7 */ /* 0x0022a400080011ff */
[----:B--2---:R-:W-:Y:S05]  /*bf70*/  @!P0 NANOSLEEP.SYNCS 0x989680 ;  /* 0x009896800000895d */ /* 0x004fea0003900000 */
[----:B------:R-:W2:Y:S02]  /*bf80*/  @!P0 SYNCS.PHASECHK.TRANS64 P0, [R6+URZ+0x60], R5 ;  /* 0x00006005060085a7 */ /* 0x000ea400080010ff */
[----:B--2---:R-:W-:Y:S05]  /*bf90*/  @!P0 BRA `(.L_x_120) ;  /* 0xfffffffc00f08947 */ /* 0x004fea000383ffff */
[----:B------:R-:W-:Y:S05]  /*bfa0*/  BRA `(.L_x_119) ;  /* 0xffffffc800907947 */ /* 0x000fea000383ffff */
.L_x_128:
[----:B-1----:R1:W2:Y:S02]  /*bfb0*/  SYNCS.PHASECHK.TRANS64.TRYWAIT P0, [R3+URZ+0x60], R0 ;  /* 0x00006000030075a7 */ /* 0x0022a400080011ff */
[----:B--2---:R-:W-:Y:S05]  /*bfc0*/  @!P0 NANOSLEEP.SYNCS 0x989680 ;  /* 0x009896800000895d */ /* 0x004fea0003900000 */
[----:B------:R-:W2:Y:S02]  /*bfd0*/  @!P0 SYNCS.PHASECHK.TRANS64 P0, [R3+URZ+0x60], R0 ;  /* 0x00006000030085a7 */ /* 0x000ea400080010ff */
[----:B--2---:R-:W-:Y:S05]  /*bfe0*/  @!P0 BRA `(.L_x_128) ;  /* 0xfffffffc00f08947 */ /* 0x004fea000383ffff */
[----:B------:R-:W-:Y:S05]  /*bff0*/  BRA `(.L_x_127) ;  /* 0xffffffdc00847947 */ /* 0x000fea000383ffff */
        .weak           $__internal_0_$__cuda_sm10x_tcgen05_guardrail_trap_col_being_dealloced_not_returned_by_alloc
        .type           $__internal_0_$__cuda_sm10x_tcgen05_guardrail_trap_col_being_dealloced_not_returned_by_alloc,@function
        .size           $__internal_0_$__cuda_sm10x_tcgen05_guardrail_trap_col_being_dealloced_not_returned_by_alloc,($__internal_1_$__cuda_sm10x_tcgen05_guardrail_trap_phase_invalid_during_alloc - $__internal_0_$__cuda_sm10x_tcgen05_guardrail_trap_col_being_dealloced_not_returned_by_alloc)
$__internal_0_$__cuda_sm10x_tcgen05_guardrail_trap_col_being_dealloced_not_returned_by_alloc:
[----:B------:R-:W-:Y:S05]  /*c000*/  BPT.TRAP 0x1 ;  /* 0x000000040000795c */ /* 0x000fea0000300000 */
[----:B------:R-:W-:-:S04]  /*c010*/  HFMA2 R3, -RZ, RZ, 0, 0 ;  /* 0x00000000ff037431 */ /* 0x000fc800000001ff */
[----:B------:R-:W-:Y:S05]  /*c020*/  RET.REL.NODEC R2 `(_ZN7cutlass13device_kernelINS_4gemm6kernel13GemmUniversalIN4cute5tupleIJiiiiEEENS1_10collective13CollectiveMmaINS1_35MainloopSm100TmaUmmaWarpSpecializedILi6ELi2ELi2ENS5_IJNS4_1CILi1EEENSA_ILi2EEESB_EEEEENS5_IJNSA_ILi128EEENSA_ILi256EEENSA_ILi32EEEEEENS_10bfloat16_tENS5_IJlSB_lEEESJ_SK_NS4_8TiledMMAINS4_8MMA_AtomIJNS4_20SM100_MMA_F16BF16_SSISJ_SJ_fLi128ELi256ELNS4_4UMMA5MajorE0ELSP_0ELNSO_7ScaleInE0ELSQ_0EEEEEENS4_6LayoutINS5_IJSB_SB_SB_EEENS5_IJNSA_ILi0EEESV_SV_EEEEENS5_IJNS4_10UnderscoreESY_SY_EEEEENS4_23SM90_TMA_LOAD_MULTICASTENS4_14ComposedLayoutINS4_7SwizzleILi2ELi4ELi3EEENS4_18smem_ptr_flag_bitsILi16EEENST_INS5_IJNSA_ILi8EEESH_EEENS5_IJSH_SB_EEEEEEEvNS4_8identityENS4_13SM90_TMA_LOADES1B_vS1C_EENS_8epilogue10collective18CollectiveEpilogueINS1F_23Sm100TmaWarpSpecializedILi4ELi2ELi64ELb1ELb0EEEJSI_NS5_IJNST_ISF_SB_EENST_INSA_ILi64EEESB_EEEEESJ_SK_SJ_SK_NS1F_6fusion15FusionCallbacksIS1J_NS1O_17LinearCombinationISJ_fSJ_fLNS_15FloatRoundStyleE2EEESI_S1N_JEEENS4_5SM1004TMEM4LOAD26SM100_TMEM_LOAD_32dp32b64xES1D_NS12_INS13_ILi3ELi4ELi3EEES16_NST_INS5_IJS17_S1L_EEENS5_IJS1L_SB_EEEEEEENS4_39AutoVectorizingCopyWithAssumedAlignmentILi128EEENS4_14SM90_TMA_STOREES22_S24_S24_EEEvvEEEEvNT_6ParamsE) ;  /* 0xffffff3c02f47950 */ /* 0x000fea0003c3ffff */
        .weak           $__internal_1_$__cuda_sm10x_tcgen05_guardrail_trap_phase_invalid_during_alloc
        .type           $__internal_1_$__cuda_sm10x_tcgen05_guardrail_trap_phase_invalid_during_alloc,@function
        .size           $__internal_1_$__cuda_sm10x_tcgen05_guardrail_trap_phase_invalid_during_alloc,($__internal_2_$__cuda_sm10x_tcgen05_guardrail_trap_unallocated_columns_being_dealloced - $__internal_1_$__cuda_sm10x_tcgen05_guardrail_trap_phase_invalid_during_alloc)
$__internal_1_$__cuda_sm10x_tcgen05_guardrail_trap_phase_invalid_during_alloc:
[----:B------:R-:W-:Y:S05]  /*c030*/  BPT.TRAP 0x1 ;  /* 0x000000040000795c */ /* 0x000fea0000300000 */
[----:B------:R-:W-:-:S04]  /*c040*/  MOV R5, 0x0 ;  /* 0x0000000000057802 */ /* 0x000fc80000000f00 */
[----:B------:R-:W-:Y:S05]  /*c050*/  RET.REL.NODEC R4 `(_ZN7cutlass13device_kernelINS_4gemm6kernel13GemmUniversalIN4cute5tupleIJiiiiEEENS1_10collective13CollectiveMmaINS1_35MainloopSm100TmaUmmaWarpSpecializedILi6ELi2ELi2ENS5_IJNS4_1CILi1EEENSA_ILi2EEESB_EEEEENS5_IJNSA_ILi128EEENSA_ILi256EEENSA_ILi32EEEEEENS_10bfloat16_tENS5_IJlSB_lEEESJ_SK_NS4_8TiledMMAINS4_8MMA_AtomIJNS4_20SM100_MMA_F16BF16_SSISJ_SJ_fLi128ELi256ELNS4_4UMMA5MajorE0ELSP_0ELNSO_7ScaleInE0ELSQ_0EEEEEENS4_6LayoutINS5_IJSB_SB_SB_EEENS5_IJNSA_ILi0EEESV_SV_EEEEENS5_IJNS4_10UnderscoreESY_SY_EEEEENS4_23SM90_TMA_LOAD_MULTICASTENS4_14ComposedLayoutINS4_7SwizzleILi2ELi4ELi3EEENS4_18smem_ptr_flag_bitsILi16EEENST_INS5_IJNSA_ILi8EEESH_EEENS5_IJSH_SB_EEEEEEEvNS4_8identityENS4_13SM90_TMA_LOADES1B_vS1C_EENS_8epilogue10collective18CollectiveEpilogueINS1F_23Sm100TmaWarpSpecializedILi4ELi2ELi64ELb1ELb0EEEJSI_NS5_IJNST_ISF_SB_EENST_INSA_ILi64EEESB_EEEEESJ_SK_SJ_SK_NS1F_6fusion15FusionCallbacksIS1J_NS1O_17LinearCombinationISJ_fSJ_fLNS_15FloatRoundStyleE2EEESI_S1N_JEEENS4_5SM1004TMEM4LOAD26SM100_TMEM_LOAD_32dp32b64xES1D_NS12_INS13_ILi3ELi4ELi3EEES16_NST_INS5_IJS17_S1L_EEENS5_IJS1L_SB_EEEEEEENS4_39AutoVectorizingCopyWithAssumedAlignmentILi128EEENS4_14SM90_TMA_STOREES22_S24_S24_EEEvvEEEEvNT_6ParamsE) ;  /* 0xffffff3c04e87950 */ /* 0x000fea0003c3ffff */
        .weak           $__internal_2_$__cuda_sm10x_tcgen05_guardrail_trap_unallocated_columns_being_dealloced
        .type           $__internal_2_$__cuda_sm10x_tcgen05_guardrail_trap_unallocated_columns_being_dealloced,@function
        .size           $__internal_2_$__cuda_sm10x_tcgen05_guardrail_trap_unallocated_columns_being_dealloced,(.L_x_183 - $__internal_2_$__cuda_sm10x_tcgen05_guardrail_trap_unallocated_columns_being_dealloced)
$__internal_2_$__cuda_sm10x_tcgen05_guardrail_trap_unallocated_columns_being_dealloced:
[----:B------:R-:W-:Y:S05]  /*c060*/  BPT.TRAP 0x1 ;  /* 0x000000040000795c */ /* 0x000fea0000300000 */
[----:B------:R-:W-:-:S04]  /*c070*/  HFMA2 R3, -RZ, RZ, 0, 0 ;  /* 0x00000000ff037431 */ /* 0x000fc800000001ff */
[----:B------:R-:W-:Y:S05]  /*c080*/  RET.REL.NODEC R2 `(_ZN7cutlass13device_kernelINS_4gemm6kernel13GemmUniversalIN4cute5tupleIJiiiiEEENS1_10collective13CollectiveMmaINS1_35MainloopSm100TmaUmmaWarpSpecializedILi6ELi2ELi2ENS5_IJNS4_1CILi1EEENSA_ILi2EEESB_EEEEENS5_IJNSA_ILi128EEENSA_ILi256EEENSA_ILi32EEEEEENS_10bfloat16_tENS5_IJlSB_lEEESJ_SK_NS4_8TiledMMAINS4_8MMA_AtomIJNS4_20SM100_MMA_F16BF16_SSISJ_SJ_fLi128ELi256ELNS4_4UMMA5MajorE0ELSP_0ELNSO_7ScaleInE0ELSQ_0EEEEEENS4_6LayoutINS5_IJSB_SB_SB_EEENS5_IJNSA_ILi0EEESV_SV_EEEEENS5_IJNS4_10UnderscoreESY_SY_EEEEENS4_23SM90_TMA_LOAD_MULTICASTENS4_14ComposedLayoutINS4_7SwizzleILi2ELi4ELi3EEENS4_18smem_ptr_flag_bitsILi16EEENST_INS5_IJNSA_ILi8EEESH_EEENS5_IJSH_SB_EEEEEEEvNS4_8identityENS4_13SM90_TMA_LOADES1B_vS1C_EENS_8epilogue10collective18CollectiveEpilogueINS1F_23Sm100TmaWarpSpecializedILi4ELi2ELi64ELb1ELb0EEEJSI_NS5_IJNST_ISF_SB_EENST_INSA_ILi64EEESB_EEEEESJ_SK_SJ_SK_NS1F_6fusion15FusionCallbacksIS1J_NS1O_17LinearCombinationISJ_fSJ_fLNS_15FloatRoundStyleE2EEESI_S1N_JEEENS4_5SM1004TMEM4LOAD26SM100_TMEM_LOAD_32dp32b64xES1D_NS12_INS13_ILi3ELi4ELi3EEES16_NST_INS5_IJS17_S1L_EEENS5_IJS1L_SB_EEEEEEENS4_39AutoVectorizingCopyWithAssumedAlignmentILi128EEENS4_14SM90_TMA_STOREES22_S24_S24_EEEvvEEEEvNT_6ParamsE) ;  /* 0xffffff3c02dc7950 */ /* 0x000fea0003c3ffff */
.L_x_182:
[----:B------:R-:W-:-:S00]  /*c090*/  BRA `(.L_x_182) ;  /* 0xfffffffc00fc7947 */ /* 0x000fc0000383ffff */
[----:B------:R-:W-:-:S00]  /*c0a0*/  NOP ;  /* 0x0000000000007918 */ /* 0x000fc00000000000 */
        /* <DEDUP_REMOVED lines=13> */
.L_x_183:


//--------------------- .nv.global.init           --------------------------
	.section	.nv.global.init,"aw",@progbits
.nv.global.init:
	.type		$str$27,@object
	.size		$str$27,($str$28 - $str$27)
$str$27:
        /*0000*/ 	.byte	0x28, 0x61, 0x64, 0x64, 0x72, 0x65, 0x73, 0x73, 0x20, 0x26, 0x20, 0x6d, 0x61, 0x73, 0x6b, 0x29
        /*0010*/ 	.byte	0x20, 0x3d, 0x3d, 0x20, 0x30, 0x00
	.type		$str$28,@object
	.size		$str$28,($str$26 - $str$28)
$str$28:
        /*0016*/ 	.byte	0x2f, 0x74, 0x6d, 0x70, 0x2f, 0x63, 0x75, 0x74, 0x6c, 0x61, 0x73, 0x73, 0x5f, 0x73, 0x77, 0x65
        /*0026*/ 	.byte	0x65, 0x70, 0x5f, 0x73, 0x72, 0x63, 0x2f, 0x69, 0x6e, 0x63, 0x6c, 0x75, 0x64, 0x65, 0x2f, 0x63
        /*0036*/ 	.byte	0x75, 0x74, 0x65, 0x2f, 0x70, 0x6f, 0x69, 0x6e, 0x74, 0x65, 0x72, 0x5f, 0x66, 0x6c, 0x61, 0x67
        /*0046*/ 	.byte	0x67, 0x65, 0x64, 0x2e, 0x68, 0x70, 0x70, 0x00
	.type		$str$26,@object
	.size		$str$26,($str$25 - $str$26)
$str$26:
        /*004e*/ 	.byte	0x2f, 0x74, 0x6d, 0x70, 0x2f, 0x63, 0x75, 0x74, 0x6c, 0x61, 0x73, 0x73, 0x5f, 0x73, 0x77, 0x65
        /*005e*/ 	.byte	0x65, 0x70, 0x5f, 0x73, 0x72, 0x63, 0x2f, 0x69, 0x6e, 0x63, 0x6c, 0x75, 0x64, 0x65, 0x2f, 0x63
        /*006e*/ 	.byte	0x75, 0x74, 0x65, 0x2f, 0x61, 0x74, 0x6f, 0x6d, 0x2f, 0x63, 0x6f, 0x70, 0x79, 0x5f, 0x74, 0x72
        /*007e*/ 	.byte	0x61, 0x69, 0x74, 0x73, 0x5f, 0x73, 0x6d, 0x31, 0x30, 0x30, 0x2e, 0x68, 0x70, 0x70, 0x00
	.type		$str$25,@object
	.size		$str$25,(__unnamed_1 - $str$25)
$str$25:
        /*008d*/ 	.byte	0x28, 0x28, 0x75, 0x69, 0x6e, 0x74, 0x33, 0x32, 0x5f, 0x74, 0x28, 0x74, 0x68, 0x72, 0x65, 0x61
        /*009d*/ 	.byte	0x64, 0x49, 0x64, 0x78, 0x2e, 0x78, 0x29, 0x20, 0x2f, 0x20, 0x33, 0x32, 0x29, 0x20, 0x25, 0x20
        /*00ad*/ 	.byte	0x34, 0x29, 0x20, 0x3d, 0x3d, 0x20, 0x28, 0x28, 0x28, 0x74, 0x6d, 0x65, 0x6d, 0x5f, 0x61, 0x64
        /*00bd*/ 	.byte	0x64, 0x72, 0x20, 0x3e, 0x3e, 0x20, 0x31, 0x36, 0x29, 0x20, 0x2f, 0x20, 0x33, 0x32, 0x29, 0x20
        /*00cd*/ 	.byte	0x25, 0x20, 0x34, 0x29, 0x00
	.type		__unnamed_1,@object
	.size		__unnamed_1,(__unnamed_2 - __unnamed_1)
__unnamed_1:
        /*00d2*/ 	.byte	0x61, 0x75, 0x74, 0x6f, 0x20, 0x63, 0x75, 0x74, 0x65, 0x3a, 0x3a, 0x61, 0x73, 0x5f, 0x70, 0x6f
        /* <DEDUP_REMOVED lines=24> */
        /*0262*/ 	.byte	0x38, 0x31, 0x39, 0x32, 0x3e, 0x3e, 0x3e, 0x3e, 0x5d, 0x00
	.type		__unnamed_2,@object
	.size		__unnamed_2,(.L_2 - __unnamed_2)
__unnamed_2:
        /* <DEDUP_REMOVED lines=43> */
        /*051c*/ 	.byte	0x74, 0x65, 0x3a, 0x3a, 0x43, 0x3c, 0x30, 0x3e, 0x3e, 0x3e, 0x3e, 0x5d, 0x00
.L_2:


//--------------------- .nv.shared._ZN7cutlass13device_kernelINS_4gemm6kernel13GemmUniversalIN4cute5tupleIJiiiiEEENS1_10collective13CollectiveMmaINS1_35MainloopSm100TmaUmmaWarpSpecializedILi6ELi2ELi2ENS5_IJNS4_1CILi1EEENSA_ILi2EEESB_EEEEENS5_IJNSA_ILi128EEENSA_ILi256EEENSA_ILi32EEEEEENS_10bfloat16_tENS5_IJlSB_lEEESJ_SK_NS4_8TiledMMAINS4_8MMA_AtomIJNS4_20SM100_MMA_F16BF16_SSISJ_SJ_fLi128ELi256ELNS4_4UMMA5MajorE0ELSP_0ELNSO_7ScaleInE0ELSQ_0EEEEEENS4_6LayoutINS5_IJSB_SB_SB_EEENS5_IJNSA_ILi0EEESV_SV_EEEEENS5_IJNS4_10UnderscoreESY_SY_EEEEENS4_23SM90_TMA_LOAD_MULTICASTENS4_14ComposedLayoutINS4_7SwizzleILi2ELi4ELi3EEENS4_18smem_ptr_flag_bitsILi16EEENST_INS5_IJNSA_ILi8EEESH_EEENS5_IJSH_SB_EEEEEEEvNS4_8identityENS4_13SM90_TMA_LOADES1B_vS1C_EENS_8epilogue10collective18CollectiveEpilogueINS1F_23Sm100TmaWarpSpecializedILi4ELi2ELi64ELb1ELb0EEEJSI_NS5_IJNST_ISF_SB_EENST_INSA_ILi64EEESB_EEEEESJ_SK_SJ_SK_NS1F_6fusion15FusionCallbacksIS1J_NS1O_17LinearCombinationISJ_fSJ_fLNS_15FloatRoundStyleE2EEESI_S1N_JEEENS4_5SM1004TMEM4LOAD26SM100_TMEM_LOAD_32dp32b64xES1D_NS12_INS13_ILi3ELi4ELi3EEES16_NST_INS5_IJS17_S1L_EEENS5_IJS1L_SB_EEEEEEENS4_39AutoVectorizingCopyWithAssumedAlignmentILi128EEENS4_14SM90_TMA_STOREES22_S24_S24_EEEvvEEEEvNT_6ParamsE --------------------------
	.section	.nv.shared._ZN7cutlass13device_kernelINS_4gemm6kernel13GemmUniversalIN4cute5tupleIJiiiiEEENS1_10collective13CollectiveMmaINS1_35MainloopSm100TmaUmmaWarpSpecializedILi6ELi2ELi2ENS5_IJNS4_1CILi1EEENSA_ILi2EEESB_EEEEENS5_IJNSA_ILi128EEENSA_ILi256EEENSA_ILi32EEEEEENS_10bfloat16_tENS5_IJlSB_lEEESJ_SK_NS4_8TiledMMAINS4_8MMA_AtomIJNS4_20SM100_MMA_F16BF16_SSISJ_SJ_fLi128ELi256ELNS4_4UMMA5MajorE0ELSP_0ELNSO_7ScaleInE0ELSQ_0EEEEEENS4_6LayoutINS5_IJSB_SB_SB_EEENS5_IJNSA_ILi0EEESV_SV_EEEEENS5_IJNS4_10UnderscoreESY_SY_EEEEENS4_23SM90_TMA_LOAD_MULTICASTENS4_14ComposedLayoutINS4_7SwizzleILi2ELi4ELi3EEENS4_18smem_ptr_flag_bitsILi16EEENST_INS5_IJNSA_ILi8EEESH_EEENS5_IJSH_SB_EEEEEEEvNS4_8identityENS4_13SM90_TMA_LOADES1B_vS1C_EENS_8epilogue10collective18CollectiveEpilogueINS1F_23Sm100TmaWarpSpecializedILi4ELi2ELi64ELb1ELb0EEEJSI_NS5_IJNST_ISF_SB_EENST_INSA_ILi64EEESB_EEEEESJ_SK_SJ_SK_NS1F_6fusion15FusionCallbacksIS1J_NS1O_17LinearCombinationISJ_fSJ_fLNS_15FloatRoundStyleE2EEESI_S1N_JEEENS4_5SM1004TMEM4LOAD26SM100_TMEM_LOAD_32dp32b64xES1D_NS12_INS13_ILi3ELi4ELi3EEES16_NST_INS5_IJS17_S1L_EEENS5_IJS1L_SB_EEEEEEENS4_39AutoVectorizingCopyWithAssumedAlignmentILi128EEENS4_14SM90_TMA_STOREES22_S24_S24_EEEvvEEEEvNT_6ParamsE,"aw",@nobits
	.sectionflags	@""
	.align	16
	.zero		1024


//--------------------- .nv.shared.reserved.0     --------------------------
	.section	.nv.shared.reserved.0,"aw",@nobits
	.weak		__nv_reservedSMEM_offset_0_alias
	.size		__nv_reservedSMEM_offset_0_alias, 0, 64
	.other		__nv_reservedSMEM_offset_0_alias,@"STO_CUDA_RESERVED_SHARED STV_DEFAULT"
__nv_reservedSMEM_offset_0_alias:
	.zero		0
.nv.shared.reserved.0:
	.zero		64
	.weak		__nv_reservedSMEM_tcgen05_partition
	.type		__nv_reservedSMEM_tcgen05_partition,@object
	.size		__nv_reservedSMEM_tcgen05_partition,(.L_0 - __nv_reservedSMEM_tcgen05_partition)
__nv_reservedSMEM_tcgen05_partition:
	.zero		32
.L_0:


//--------------------- .nv.global                --------------------------
	.section	.nv.global,"aw",@nobits
.nv.global:
	.type		_ZN40_INTERNAL_d9038966_4_k_cu_f842ad36_208064cute1_E,@object
	.size		_ZN40_INTERNAL_d9038966_4_k_cu_f842ad36_208064cute1_E,(_ZN40_INTERNAL_d9038966_4_k_cu_f842ad36_208064cuda3std3__45__cpo6cbeginE - _ZN40_INTERNAL_d9038966_4_k_cu_f842ad36_208064cute1_E)
_ZN40_INTERNAL_d9038966_4_k_cu_f842ad36_208064cute1_E:
	.zero		1
	.type		_ZN40_INTERNAL_d9038966_4_k_cu_f842ad36_208064cuda3std3__45__cpo6cbeginE,@object
	.size		_ZN40_INTERNAL_d9038966_4_k_cu_f842ad36_208064cuda3std3__45__cpo6cbeginE,(_ZN40_INTERNAL_d9038966_4_k_cu_f842ad36_208064cuda3std3__48in_placeE - _ZN40_INTERNAL_d9038966_4_k_cu_f842ad36_208064cuda3std3__45__cpo6cbeginE)
_ZN40_INTERNAL_d9038966_4_k_cu_f842ad36_208064cuda3std3__45__cpo6cbeginE:
	.zero		1
	.type		_ZN40_INTERNAL_d9038966_4_k_cu_f842ad36_208064cuda3std3__48in_placeE,@object
	.size		_ZN40_INTERNAL_d9038966_4_k_cu_f842ad36_208064cuda3std3__48in_placeE,(_ZN40_INTERNAL_d9038966_4_k_cu_f842ad36_208064cuda3std6ranges3__45__cpo9iter_moveE - _ZN40_INTERNAL_d9038966_4_k_cu_f842ad36_208064cuda3std3__48in_placeE)
_ZN40_INTERNAL_d9038966_4_k_cu_f842ad36_208064cuda3std3__48in_placeE:
	.zero		1
	.type		_ZN40_INTERNAL_d9038966_4_k_cu_f842ad36_208064cuda3std6ranges3__45__cpo9iter_moveE,@object
	.size		_ZN40_INTERNAL_d9038966_4_k_cu_f842ad36_208064cuda3std6ranges3__45__cpo9iter_moveE,(_ZN40_INTERNAL_d9038966_4_k_cu_f842ad36_208064cuda3std3__45__cpo5beginE - _ZN40_INTERNAL_d9038966_4_k_cu_f842ad36_208064cuda3std6ranges3__45__cpo9iter_moveE)
_ZN40_INTERNAL_d9038966_4_k_cu_f842ad36_208064cuda3std6ranges3__45__cpo9iter_moveE:
	.zero		1
	.type		_ZN40_INTERNAL_d9038966_4_k_cu_f842ad36_208064cuda3std3__45__cpo5beginE,@object
	.size		_ZN40_INTERNAL_d9038966_4_k_cu_f842ad36_208064cuda3std3__45__cpo5beginE,(_ZN40_INTERNAL_d9038966_4_k_cu_f842ad36_208064cuda3std3__442_GLOBAL__N__d9038966_4_k_cu_f842ad36_208066ignoreE - _ZN40_INTERNAL_d9038966_4_k_cu_f842ad36_208064cuda3std3__45__cpo5beginE)
_ZN40_INTERNAL_d9038966_4_k_cu_f842ad36_208064cuda3std3__45__cpo5beginE:
	.zero		1
	.type		_ZN40_INTERNAL_d9038966_4_k_cu_f842ad36_208064cuda3std3__442_GLOBAL__N__d9038966_4_k_cu_f842ad36_208066ignoreE,@object
	.size		_ZN40_INTERNAL_d9038966_4_k_cu_f842ad36_208064cuda3std3__442_GLOBAL__N__d9038966_4_k_cu_f842ad36_208066ignoreE,(_ZN40_INTERNAL_d9038966_4_k_cu_f842ad36_208064cute7productE - _ZN40_INTERNAL_d9038966_4_k_cu_f842ad36_208064cuda3std3__442_GLOBAL__N__d9038966_4_k_cu_f842ad36_208066ignoreE)
_ZN40_INTERNAL_d9038966_4_k_cu_f842ad36_208064cuda3std3__442_GLOBAL__N__d9038966_4_k_cu_f842ad36_208066ignoreE:
	.zero		1
	.type		_ZN40_INTERNAL_d9038966_4_k_cu_f842ad36_208064cute7productE,@object
	.size		_ZN40_INTERNAL_d9038966_4_k_cu_f842ad36_208064cute7productE,(_ZN40_INTERNAL_d9038966_4_k_cu_f842ad36_208064cuda3std3__45__cpo3endE - _ZN40_INTERNAL_d9038966_4_k_cu_f842ad36_208064cute7productE)
_ZN40_INTERNAL_d9038966_4_k_cu_f842ad36_208064cute7productE:
	.zero		1
	.type		_ZN40_INTERNAL_d9038966_4_k_cu_f842ad36_208064cuda3std3__45__cpo3endE,@object
	.size		_ZN40_INTERNAL_d9038966_4_k_cu_f842ad36_208064cuda3std3__45__cpo3endE,(_ZN40_INTERNAL_d9038966_4_k_cu_f842ad36_208064cuda3std3__419piecewise_constructE - _ZN40_INTERNAL_d9038966_4_k_cu_f842ad36_208064cuda3std3__45__cpo3endE)
_ZN40_INTERNAL_d9038966_4_k_cu_f842ad36_208064cuda3std3__45__cpo3endE:
	.zero		1
	.type		_ZN40_INTERNAL_d9038966_4_k_cu_f842ad36_208064cuda3std3__419piecewise_constructE,@object
	.size		_ZN40_INTERNAL_d9038966_4_k_cu_f842ad36_208064cuda3std3__419piecewise_constructE,(_ZN40_INTERNAL_d9038966_4_k_cu_f842ad36_208064cuda3std3__45__cpo4cendE - _ZN40_INTERNAL_d9038966_4_k_cu_f842ad36_208064cuda3std3__419piecewise_constructE)
_ZN40_INTERNAL_d9038966_4_k_cu_f842ad36_208064cuda3std3__419piecewise_constructE:
	.zero		1
	.type		_ZN40_INTERNAL_d9038966_4_k_cu_f842ad36_208064cuda3std3__45__cpo4cendE,@object
	.size		_ZN40_INTERNAL_d9038966_4_k_cu_f842ad36_208064cuda3std3__45__cpo4cendE,(_ZN40_INTERNAL_d9038966_4_k_cu_f842ad36_208064cuda3std6ranges3__45__cpo4swapE - _ZN40_INTERNAL_d9038966_4_k_cu_f842ad36_208064cuda3std3__45__cpo4cendE)
_ZN40_INTERNAL_d9038966_4_k_cu_f842ad36_208064cuda3std3__45__cpo4cendE:
	.zero		1
	.type		_ZN40_INTERNAL_d9038966_4_k_cu_f842ad36_208064cuda3std6ranges3__45__cpo4swapE,@object
	.size		_ZN40_INTERNAL_d9038966_4_k_cu_f842ad36_208064cuda3std6ranges3__45__cpo4swapE,(.L_10 - _ZN40_INTERNAL_d9038966_4_k_cu_f842ad36_208064cuda3std6ranges3__45__cpo4swapE)
_ZN40_INTERNAL_d9038966_4_k_cu_f842ad36_208064cuda3std6ranges3__45__cpo4swapE:
	.zero		1
.L_10:


//--------------------- .nv.constant0._ZN7cutlass13device_kernelINS_4gemm6kernel13GemmUniversalIN4cute5tupleIJiiiiEEENS1_10collective13CollectiveMmaINS1_35MainloopSm100TmaUmmaWarpSpecializedILi6ELi2ELi2ENS5_IJNS4_1CILi1EEENSA_ILi2EEESB_EEEEENS5_IJNSA_ILi128EEENSA_ILi256EEENSA_ILi32EEEEEENS_10bfloat16_tENS5_IJlSB_lEEESJ_SK_NS4_8TiledMMAINS4_8MMA_AtomIJNS4_20SM100_MMA_F16BF16_SSISJ_SJ_fLi128ELi256ELNS4_4UMMA5MajorE0ELSP_0ELNSO_7ScaleInE0ELSQ_0EEEEEENS4_6LayoutINS5_IJSB_SB_SB_EEENS5_IJNSA_ILi0EEESV_SV_EEEEENS5_IJNS4_10UnderscoreESY_SY_EEEEENS4_23SM90_TMA_LOAD_MULTICASTENS4_14ComposedLayoutINS4_7SwizzleILi2ELi4ELi3EEENS4_18smem_ptr_flag_bitsILi16EEENST_INS5_IJNSA_ILi8EEESH_EEENS5_IJSH_SB_EEEEEEEvNS4_8identityENS4_13SM90_TMA_LOADES1B_vS1C_EENS_8epilogue10collective18CollectiveEpilogueINS1F_23Sm100TmaWarpSpecializedILi4ELi2ELi64ELb1ELb0EEEJSI_NS5_IJNST_ISF_SB_EENST_INSA_ILi64EEESB_EEEEESJ_SK_SJ_SK_NS1F_6fusion15FusionCallbacksIS1J_NS1O_17LinearCombinationISJ_fSJ_fLNS_15FloatRoundStyleE2EEESI_S1N_JEEENS4_5SM1004TMEM4LOAD26SM100_TMEM_LOAD_32dp32b64xES1D_NS12_INS13_ILi3ELi4ELi3EEES16_NST_INS5_IJS17_S1L_EEENS5_IJS1L_SB_EEEEEEENS4_39AutoVectorizingCopyWithAssumedAlignmentILi128EEENS4_14SM90_TMA_STOREES22_S24_S24_EEEvvEEEEvNT_6ParamsE --------------------------
	.section	.nv.constant0._ZN7cutlass13device_kernelINS_4gemm6kernel13GemmUniversalIN4cute5tupleIJiiiiEEENS1_10collective13CollectiveMmaINS1_35MainloopSm100TmaUmmaWarpSpecializedILi6ELi2ELi2ENS5_IJNS4_1CILi1EEENSA_ILi2EEESB_EEEEENS5_IJNSA_ILi128EEENSA_ILi256EEENSA_ILi32EEEEEENS_10bfloat16_tENS5_IJlSB_lEEESJ_SK_NS4_8TiledMMAINS4_8MMA_AtomIJNS4_20SM100_MMA_F16BF16_SSISJ_SJ_fLi128ELi256ELNS4_4UMMA5MajorE0ELSP_0ELNSO_7ScaleInE0ELSQ_0EEEEEENS4_6LayoutINS5_IJSB_SB_SB_EEENS5_IJNSA_ILi0EEESV_SV_EEEEENS5_IJNS4_10UnderscoreESY_SY_EEEEENS4_23SM90_TMA_LOAD_MULTICASTENS4_14ComposedLayoutINS4_7SwizzleILi2ELi4ELi3EEENS4_18smem_ptr_flag_bitsILi16EEENST_INS5_IJNSA_ILi8EEESH_EEENS5_IJSH_SB_EEEEEEEvNS4_8identityENS4_13SM90_TMA_LOADES1B_vS1C_EENS_8epilogue10collective18CollectiveEpilogueINS1F_23Sm100TmaWarpSpecializedILi4ELi2ELi64ELb1ELb0EEEJSI_NS5_IJNST_ISF_SB_EENST_INSA_ILi64EEESB_EEEEESJ_SK_SJ_SK_NS1F_6fusion15FusionCallbacksIS1J_NS1O_17LinearCombinationISJ_fSJ_fLNS_15FloatRoundStyleE2EEESI_S1N_JEEENS4_5SM1004TMEM4LOAD26SM100_TMEM_LOAD_32dp32b64xES1D_NS12_INS13_ILi3ELi4ELi3EEES16_NST_INS5_IJS17_S1L_EEENS5_IJS1L_SB_EEEEEEENS4_39AutoVectorizingCopyWithAssumedAlignmentILi128EEENS4_14SM90_TMA_STOREES22_S24_S24_EEEvvEEEEvNT_6ParamsE,"a",@progbits
	.sectionflags	@""
	.align	4
.nv.constant0._ZN7cutlass13device_kernelINS_4gemm6kernel13GemmUniversalIN4cute5tupleIJiiiiEEENS1_10collective13CollectiveMmaINS1_35MainloopSm100TmaUmmaWarpSpecializedILi6ELi2ELi2ENS5_IJNS4_1CILi1EEENSA_ILi2EEESB_EEEEENS5_IJNSA_ILi128EEENSA_ILi256EEENSA_ILi32EEEEEENS_10bfloat16_tENS5_IJlSB_lEEESJ_SK_NS4_8TiledMMAINS4_8MMA_AtomIJNS4_20SM100_MMA_F16BF16_SSISJ_SJ_fLi128ELi256ELNS4_4UMMA5MajorE0ELSP_0ELNSO_7ScaleInE0ELSQ_0EEEEEENS4_6LayoutINS5_IJSB_SB_SB_EEENS5_IJNSA_ILi0EEESV_SV_EEEEENS5_IJNS4_10UnderscoreESY_SY_EEEEENS4_23SM90_TMA_LOAD_MULTICASTENS4_14ComposedLayoutINS4_7SwizzleILi2ELi4ELi3EEENS4_18smem_ptr_flag_bitsILi16EEENST_INS5_IJNSA_ILi8EEESH_EEENS5_IJSH_SB_EEEEEEEvNS4_8identityENS4_13SM90_TMA_LOADES1B_vS1C_EENS_8epilogue10collective18CollectiveEpilogueINS1F_23Sm100TmaWarpSpecializedILi4ELi2ELi64ELb1ELb0EEEJSI_NS5_IJNST_ISF_SB_EENST_INSA_ILi64EEESB_EEEEESJ_SK_SJ_SK_NS1F_6fusion15FusionCallbacksIS1J_NS1O_17LinearCombinationISJ_fSJ_fLNS_15FloatRoundStyleE2EEESI_S1N_JEEENS4_5SM1004TMEM4LOAD26SM100_TMEM_LOAD_32dp32b64xES1D_NS12_INS13_ILi3ELi4ELi3EEES16_NST_INS5_IJS17_S1L_EEENS5_IJS1L_SB_EEEEEEENS4_39AutoVectorizingCopyWithAssumedAlignmentILi128EEENS4_14SM90_TMA_STOREES22_S24_S24_EEEvvEEEEvNT_6ParamsE:
	.zero		2944


//--------------------- SYMBOLS --------------------------

	.type		.nv.reservedSmem.offset0,@object
	.size		.nv.reservedSmem.offset0,0x4
	.type		.nv.reservedSmem.cap,@object
	.size		.nv.reservedSmem.cap,0x4
	.type		__assertfail,@function
